def matmul_kernel(
    a_ptr,
    b_ptr,
    c_ptr,
    M,
    N,
    K,
    stride_am,
    stride_ak,
    stride_bk,
    stride_bn,
    stride_cm,
    stride_cn,
    BLOCK_M: tl.constexpr,
    BLOCK_N: tl.constexpr,
    BLOCK_K: tl.constexpr,
    GROUP_M: tl.constexpr,
):
    pid = tl.program_id(axis=0)
    num_pid_m = tl.cdiv(M, BLOCK_M)
    num_pid_n = tl.cdiv(N, BLOCK_N)
    num_pid_in_group = GROUP_M * num_pid_n
    group_id = pid // num_pid_in_group
    first_pid_m = group_id * GROUP_M
    group_size_m = min(num_pid_m - first_pid_m, GROUP_M)
    pid_m = first_pid_m + ((pid % num_pid_in_group) % group_size_m)
    pid_n = (pid % num_pid_in_group) // group_size_m

    offs_am = (pid_m * BLOCK_M + tl.arange(0, BLOCK_M)) % M
    offs_bn = (pid_n * BLOCK_N + tl.arange(0, BLOCK_N)) % N
    offs_k = tl.arange(0, BLOCK_K)
    a_ptrs = a_ptr + offs_am[:, None] * stride_am + offs_k[None, :] * stride_ak
    b_ptrs = b_ptr + offs_k[:, None] * stride_bk + offs_bn[None, :] * stride_bn

    acc = tl.zeros((BLOCK_M, BLOCK_N), dtype=tl.float32)
    for kk in range(0, tl.cdiv(K, BLOCK_K)):
        a = tl.load(a_ptrs, mask=offs_k[None, :] < K - kk * BLOCK_K, other=0.0)
        b = tl.load(b_ptrs, mask=offs_k[:, None] < K - kk * BLOCK_K, other=0.0)
        acc = tl.dot(a, b, acc)
        a_ptrs += BLOCK_K * stride_ak
        b_ptrs += BLOCK_K * stride_bk

    c = acc.to(c_ptr.dtype.element_ty)
    offs_cm = pid_m * BLOCK_M + tl.arange(0, BLOCK_M)
    offs_cn = pid_n * BLOCK_N + tl.arange(0, BLOCK_N)
    c_ptrs = c_ptr + offs_cm[:, None] * stride_cm + offs_cn[None, :] * stride_cn
    mask = (offs_cm[:, None] < M) & (offs_cn[None, :] < N)
    tl.store(c_ptrs, c, mask=mask)

# config = {"BLOCK_K": 64, "BLOCK_M": 16, "BLOCK_N": 256, "GROUP_M": 8, "arch": "sm_100", "dtype": "fp16", "num_ctas": 1, "num_stages": 2, "num_warps": 2}
# arch = sm_100


// ===== COMPILED SASS (sm_100a) =====

	.target	sm_100a

	.elftype	@"ET_EXEC"


//--------------------- .note.nv.tkinfo           --------------------------
	.section	.note.nv.tkinfo,"",@"SHT_NOTE"
	.sectionflags	@"SHF_NOTE_NV_TKINFO"
	.tkinfo
        /*0018*/ 	.word	0x00000081
        /*0030*/ 	.string	""
        /*0030*/ 	.string	"ptxas-blackwell"
        /*0030*/ 	.string	"Cuda compilation tools, release 12.9, V12.9.86"
        /*0030*/ 	.string	"Build cuda_12.9.r12.9/compiler.36037853_0"
        /*0030*/ 	.string	"-v  -suppress-debug-info  -lineinfo  -arch sm_100a "



//--------------------- .note.nv.cuver            --------------------------
	.section	.note.nv.cuver,"",@"SHT_NOTE"
	.sectionflags	@"SHF_NOTE_NV_CUVER"
        /*0018*/ 	.short	0x0001
        /*001a*/ 	.short	0x0064
        /*001c*/ 	.short	0x0001
        /*001e*/ 	.short	0x0000
        /*0020*/ 	.short	0x0001
        /*0022*/ 	.short	0x0000


//--------------------- .nv.info                  --------------------------
	.section	.nv.info,"",@"SHT_CUDA_INFO"
	.align	4


	//----- nvinfo : EIATTR_REGCOUNT
	.align		4
        /*0000*/ 	.byte	0x04, 0x2f
        /*0002*/ 	.short	(.L_1 - .L_0)
	.align		4
.L_0:
        /*0004*/ 	.word	index@(matmul_kernel)
        /*0008*/ 	.word	0x00000020


	//----- nvinfo : EIATTR_FRAME_SIZE
	.align		4
.L_1:
        /*000c*/ 	.byte	0x04, 0x11
        /*000e*/ 	.short	(.L_3 - .L_2)
	.align		4
.L_2:
        /*0010*/ 	.word	index@(matmul_kernel)
        /*0014*/ 	.word	0x00001428


	//----- nvinfo : EIATTR_MIN_STACK_SIZE
	.align		4
.L_3:
        /*0018*/ 	.byte	0x04, 0x12
        /*001a*/ 	.short	(.L_5 - .L_4)
	.align		4
.L_4:
        /*001c*/ 	.word	index@(matmul_kernel)
        /*0020*/ 	.word	0x00001428
.L_5:


//--------------------- .nv.info.matmul_kernel    --------------------------
	.section	.nv.info.matmul_kernel,"",@"SHT_CUDA_INFO"
	.sectionflags	@""
	.align	4


	//----- nvinfo : EIATTR_CUDA_API_VERSION
	.align		4
        /*0000*/ 	.byte	0x04, 0x37
        /*0002*/ 	.short	(.L_7 - .L_6)
.L_6:
        /*0004*/ 	.word	0x00000081


	//----- nvinfo : EIATTR_KPARAM_INFO
	.align		4
.L_7:
        /*0008*/ 	.byte	0x04, 0x17
        /*000a*/ 	.short	(.L_9 - .L_8)
.L_8:
        /*000c*/ 	.word	0x00000000
        /*0010*/ 	.short	0x000d
        /*0012*/ 	.short	0x0048
        /*0014*/ 	.byte	0x00, 0xf4, 0x21, 0x00


	//----- nvinfo : EIATTR_KPARAM_INFO
	.align		4
.L_9:
        /*0018*/ 	.byte	0x04, 0x17
        /*001a*/ 	.short	(.L_11 - .L_10)
.L_10:
        /*001c*/ 	.word	0x00000000
        /*0020*/ 	.short	0x000c
        /*0022*/ 	.short	0x0040
        /*0024*/ 	.byte	0x00, 0xf4, 0x21, 0x00


	//----- nvinfo : EIATTR_KPARAM_INFO
	.align		4
.L_11:
        /*0028*/ 	.byte	0x04, 0x17
        /*002a*/ 	.short	(.L_13 - .L_12)
.L_12:
        /*002c*/ 	.word	0x00000000
        /*0030*/ 	.short	0x000b
        /*0032*/ 	.short	0x0038
        /*0034*/ 	.byte	0x00, 0xf0, 0x11, 0x00


	//----- nvinfo : EIATTR_KPARAM_INFO
	.align		4
.L_13:
        /*0038*/ 	.byte	0x04, 0x17
        /*003a*/ 	.short	(.L_15 - .L_14)
.L_14:
        /*003c*/ 	.word	0x00000000
        /*0040*/ 	.short	0x000a
        /*0042*/ 	.short	0x0034
        /*0044*/ 	.byte	0x00, 0xf0, 0x11, 0x00


	//----- nvinfo : EIATTR_KPARAM_INFO
	.align		4
.L_15:
        /*0048*/ 	.byte	0x04, 0x17
        /*004a*/ 	.short	(.L_17 - .L_16)
.L_16:
        /*004c*/ 	.word	0x00000000
        /*0050*/ 	.short	0x0009
        /*0052*/ 	.short	0x0030
        /*0054*/ 	.byte	0x00, 0xf0, 0x11, 0x00


	//----- nvinfo : EIATTR_KPARAM_INFO
	.align		4
.L_17:
        /*0058*/ 	.byte	0x04, 0x17
        /*005a*/ 	.short	(.L_19 - .L_18)
.L_18:
        /*005c*/ 	.word	0x00000000
        /*0060*/ 	.short	0x0008
        /*0062*/ 	.short	0x002c
        /*0064*/ 	.byte	0x00, 0xf0, 0x11, 0x00


	//----- nvinfo : EIATTR_KPARAM_INFO
	.align		4
.L_19:
        /*0068*/ 	.byte	0x04, 0x17
        /*006a*/ 	.short	(.L_21 - .L_20)
.L_20:
        /*006c*/ 	.word	0x00000000
        /*0070*/ 	.short	0x0007
        /*0072*/ 	.short	0x0028
        /*0074*/ 	.byte	0x00, 0xf0, 0x11, 0x00


	//----- nvinfo : EIATTR_KPARAM_INFO
	.align		4
.L_21:
        /*0078*/ 	.byte	0x04, 0x17
        /*007a*/ 	.short	(.L_23 - .L_22)
.L_22:
        /*007c*/ 	.word	0x00000000
        /*0080*/ 	.short	0x0006
        /*0082*/ 	.short	0x0024
        /*0084*/ 	.byte	0x00, 0xf0, 0x11, 0x00


	//----- nvinfo : EIATTR_KPARAM_INFO
	.align		4
.L_23:
        /*0088*/ 	.byte	0x04, 0x17
        /*008a*/ 	.short	(.L_25 - .L_24)
.L_24:
        /*008c*/ 	.word	0x00000000
        /*0090*/ 	.short	0x0005
        /*0092*/ 	.short	0x0020
        /*0094*/ 	.byte	0x00, 0xf0, 0x11, 0x00


	//----- nvinfo : EIATTR_KPARAM_INFO
	.align		4
.L_25:
        /*0098*/ 	.byte	0x04, 0x17
        /*009a*/ 	.short	(.L_27 - .L_26)
.L_26:
        /*009c*/ 	.word	0x00000000
        /*00a0*/ 	.short	0x0004
        /*00a2*/ 	.short	0x001c
        /*00a4*/ 	.byte	0x00, 0xf0, 0x11, 0x00


	//----- nvinfo : EIATTR_KPARAM_INFO
	.align		4
.L_27:
        /*00a8*/ 	.byte	0x04, 0x17
        /*00aa*/ 	.short	(.L_29 - .L_28)
.L_28:
        /*00ac*/ 	.word	0x00000000
        /*00b0*/ 	.short	0x0003
        /*00b2*/ 	.short	0x0018
        /*00b4*/ 	.byte	0x00, 0xf0, 0x11, 0x00


	//----- nvinfo : EIATTR_KPARAM_INFO
	.align		4
.L_29:
        /*00b8*/ 	.byte	0x04, 0x17
        /*00ba*/ 	.short	(.L_31 - .L_30)
.L_30:
        /*00bc*/ 	.word	0x00000000
        /*00c0*/ 	.short	0x0002
        /*00c2*/ 	.short	0x0010
        /*00c4*/ 	.byte	0x00, 0xf4, 0x21, 0x00


	//----- nvinfo : EIATTR_KPARAM_INFO
	.align		4
.L_31:
        /*00c8*/ 	.byte	0x04, 0x17
        /*00ca*/ 	.short	(.L_33 - .L_32)
.L_32:
        /*00cc*/ 	.word	0x00000000
        /*00d0*/ 	.short	0x0001
        /*00d2*/ 	.short	0x0008
        /*00d4*/ 	.byte	0x00, 0xf4, 0x21, 0x00


	//----- nvinfo : EIATTR_KPARAM_INFO
	.align		4
.L_33:
        /*00d8*/ 	.byte	0x04, 0x17
        /*00da*/ 	.short	(.L_35 - .L_34)
.L_34:
        /*00dc*/ 	.word	0x00000000
        /*00e0*/ 	.short	0x0000
        /*00e2*/ 	.short	0x0000
        /*00e4*/ 	.byte	0x00, 0xf4, 0x21, 0x00


	//----- nvinfo : EIATTR_SPARSE_MMA_MASK
	.align		4
.L_35:
        /*00e8*/ 	.byte	0x03, 0x50
        /*00ea*/ 	.short	0x0000


	//----- nvinfo : EIATTR_MAXREG_COUNT
	.align		4
        /*00ec*/ 	.byte	0x03, 0x1b
        /*00ee*/ 	.short	0x00ff


	//----- nvinfo : EIATTR_NUM_BARRIERS
	.align		4
        /*00f0*/ 	.byte	0x02, 0x4c
        /*00f2*/ 	.byte	0x01
	.zero		1


	//----- nvinfo : EIATTR_ANNOTATIONS
	.align		4
        /*00f4*/ 	.byte	0x04, 0x55
        /*00f6*/ 	.short	(.L_37 - .L_36)


	//   ....[0]....
.L_36:
        /*00f8*/ 	.word	0x00000001
        /*00fc*/ 	.byte	0xa0, 0x05, 0x00, 0x00, 0x01, 0x00, 0x00, 0x00, 0xd0, 0x05, 0x00, 0x00, 0x01, 0x00, 0x00, 0x00
        /* <DEDUP_REMOVED lines=2828> */
        /*b1cc*/ 	.byte	0x80, 0x2b, 0x03, 0x00, 0x01, 0x00, 0x00, 0x00, 0xa0, 0x2b, 0x03, 0x00


	//----- nvinfo : EIATTR_VRC_CTA_INIT_COUNT
	.align		4
.L_37:
        /*b1d8*/ 	.byte	0x02, 0x4a
	.zero		1
	.zero		1


	//----- nvinfo : EIATTR_EXIT_INSTR_OFFSETS
	.align		4
        /*b1dc*/ 	.byte	0x04, 0x1c
        /*b1de*/ 	.short	(.L_39 - .L_38)


	//   ....[0]....
.L_38:
        /*b1e0*/ 	.word	0x00032ec0


	//   ....[1]....
        /*b1e4*/ 	.word	0x00032ef0


	//----- nvinfo : EIATTR_REQNTID
	.align		4
.L_39:
        /*b1e8*/ 	.byte	0x04, 0x10
        /*b1ea*/ 	.short	(.L_41 - .L_40)
.L_40:
        /*b1ec*/ 	.word	0x00000040
        /*b1f0*/ 	.word	0x00000001
        /*b1f4*/ 	.word	0x00000001


	//----- nvinfo : EIATTR_CBANK_PARAM_SIZE
	.align		4
.L_41:
        /*b1f8*/ 	.byte	0x03, 0x19
        /*b1fa*/ 	.short	0x0050


	//----- nvinfo : EIATTR_PARAM_CBANK
	.align		4
        /*b1fc*/ 	.byte	0x04, 0x0a
        /*b1fe*/ 	.short	(.L_43 - .L_42)
	.align		4
.L_42:
        /*b200*/ 	.word	index@(.nv.constant0.matmul_kernel)
        /*b204*/ 	.short	0x0380
        /*b206*/ 	.short	0x0050


	//----- nvinfo : EIATTR_SW_WAR
	.align		4
.L_43:
        /*b208*/ 	.byte	0x04, 0x36
        /*b20a*/ 	.short	(.L_45 - .L_44)
.L_44:
        /*b20c*/ 	.word	0x00000008
.L_45:


//--------------------- .nv.compat                --------------------------
	.section	.nv.compat,"",@"SHT_CUDA_COMPAT_INFO"
	.align	4
        /*0000*/ 	.byte	0x02, 0x02, 0x01, 0x00, 0x02, 0x05, 0x05, 0x00, 0x02, 0x03, 0x00, 0x00, 0x02, 0x06, 0x01, 0x00


//--------------------- .nv.callgraph             --------------------------
	.section	.nv.callgraph,"",@"SHT_CUDA_CALLGRAPH"
	.align	4
	.sectionentsize	8
	.align		4
        /*0000*/ 	.word	0x00000000
	.align		4
        /*0004*/ 	.word	0xffffffff
	.align		4
        /*0008*/ 	.word	0x00000000
	.align		4
        /*000c*/ 	.word	0xfffffffe
	.align		4
        /*0010*/ 	.word	0x00000000
	.align		4
        /*0014*/ 	.word	0xfffffffd
	.align		4
        /*0018*/ 	.word	0x00000000
	.align		4
        /*001c*/ 	.word	0xfffffffc


//--------------------- .text.matmul_kernel       --------------------------
	.section	.text.matmul_kernel,"ax",@progbits
	.align	128
        .global         matmul_kernel
        .type           matmul_kernel,@function
        .size           matmul_kernel,(.L_x_4 - matmul_kernel)
        .other          matmul_kernel,@"STO_CUDA_ENTRY STV_DEFAULT"
matmul_kernel:
.text.matmul_kernel:
[----:B------:R-:W0:Y:S08]  /*0000*/  LDC R1, c[0x0][0x37c] ;  /* 0x0000df00ff017b82 */ /* 0x000e300000000800 */
[----:B------:R-:W1:Y:S01]  /*0010*/  LDC.64 R10, c[0x0][0x398] ;  /* 0x0000e600ff0a7b82 */ /* 0x000e620000000a00 */
[----:B------:R-:W2:Y:S01]  /*0020*/  S2R R14, SR_TID.X ;  /* 0x00000000000e7919 */ /* 0x000ea20000002100 */
[----:B------:R-:W3:Y:S01]  /*0030*/  LDCU UR4, c[0x0][0x3a0] ;  /* 0x00007400ff0477ac */ /* 0x000ee20008000800 */
[----:B0-----:R-:W-:Y:S01]  /*0040*/  VIADD R1, R1, 0xffffebd8 ;  /* 0xffffebd801017836 */ /* 0x001fe20000000000 */
[----:B------:R-:W-:Y:S01]  /*0050*/  UMOV UR5, 0x400 ;  /* 0x0000040000057882 */ /* 0x000fe20000000000 */
[----:B------:R-:W0:Y:S03]  /*0060*/  LDCU.64 UR10, c[0x0][0x358] ;  /* 0x00006b00ff0a77ac */ /* 0x000e260008000a00 */
[----:B------:R-:W4:Y:S01]  /*0070*/  S2UR UR6, SR_CgaCtaId ;  /* 0x00000000000679c3 */ /* 0x000f220000008800 */
[----:B---3--:R-:W-:Y:S01]  /*0080*/  UIADD3 UR4, UPT, UPT, UR4, 0x3f, URZ ;  /* 0x0000003f04047890 */ /* 0x008fe2000fffe0ff */
[----:B-1----:R-:W-:-:S03]  /*0090*/  VIADD R0, R11, 0xff ;  /* 0x000000ff0b007836 */ /* 0x002fc60000000000 */
[----:B------:R-:W-:Y:S02]  /*00a0*/  UISETP.GT.AND UP0, UPT, UR4, 0x3f, UPT ;  /* 0x0000003f0400788c */ /* 0x000fe4000bf04270 */
[----:B------:R-:W-:Y:S01]  /*00b0*/  SHF.R.S32.HI R3, RZ, 0x1f, R0 ;  /* 0x0000001fff037819 */ /* 0x000fe20000011400 */
[----:B----4-:R-:W-:-:S03]  /*00c0*/  ULEA UR5, UR6, UR5, 0x18 ;  /* 0x0000000506057291 */ /* 0x010fc6000f8ec0ff */
[----:B------:R-:W-:-:S04]  /*00d0*/  LEA.HI R3, R3, R0, RZ, 0x8 ;  /* 0x0000000003037211 */ /* 0x000fc800078f40ff */
[----:B------:R-:W-:Y:S02]  /*00e0*/  SHF.R.S32.HI R0, RZ, 0x8, R3 ;  /* 0x00000008ff007819 */ /* 0x000fe40000011403 */
[----:B------:R-:W1:Y:S03]  /*00f0*/  S2R R3, SR_CTAID.X ;  /* 0x0000000000037919 */ /* 0x000e660000002500 */
[----:B------:R-:W-:-:S05]  /*0100*/  IMAD.SHL.U32 R0, R0, 0x8, RZ ;  /* 0x0000000800007824 */ /* 0x000fca00078e00ff */
[-C--:B------:R-:W-:Y:S02]  /*0110*/  IABS R7, R0.reuse ;  /* 0x0000000000077213 */ /* 0x080fe40000000000 */
[----:B------:R-:W-:Y:S02]  /*0120*/  IABS R12, R0 ;  /* 0x00000000000c7213 */ /* 0x000fe40000000000 */
[----:B------:R-:W3:Y:S08]  /*0130*/  I2F.RP R2, R7 ;  /* 0x0000000700027306 */ /* 0x000ef00000209400 */
[----:B---3--:R-:W3:Y:S01]  /*0140*/  MUFU.RCP R2, R2 ;  /* 0x0000000200027308 */ /* 0x008ee20000001000 */
[----:B-1----:R-:W-:Y:S01]  /*0150*/  IABS R8, R3 ;  /* 0x0000000300087213 */ /* 0x002fe20000000000 */
[----:B---3--:R-:W-:-:S02]  /*0160*/  VIADD R4, R2, 0xffffffe ;  /* 0x0ffffffe02047836 */ /* 0x008fc40000000000 */
[----:B------:R-:W-:-:S04]  /*0170*/  IMAD.MOV R2, RZ, RZ, -R12 ;  /* 0x000000ffff027224 */ /* 0x000fc800078e0a0c */
[----:B------:R1:W3:Y:S02]  /*0180*/  F2I.FTZ.U32.TRUNC.NTZ R5, R4 ;  /* 0x0000000400057305 */ /* 0x0002e4000021f000 */
[----:B-1----:R-:W-:Y:S02]  /*0190*/  IMAD.MOV.U32 R4, RZ, RZ, RZ ;  /* 0x000000ffff047224 */ /* 0x002fe400078e00ff */
[----:B---3--:R-:W-:-:S04]  /*01a0*/  IMAD.MOV R6, RZ, RZ, -R5 ;  /* 0x000000ffff067224 */ /* 0x008fc800078e0a05 */
[----:B------:R-:W-:Y:S02]  /*01b0*/  IMAD R9, R6, R7, RZ ;  /* 0x0000000706097224 */ /* 0x000fe400078e02ff */
[----:B------:R-:W-:Y:S02]  /*01c0*/  IMAD.MOV.U32 R6, RZ, RZ, R8 ;  /* 0x000000ffff067224 */ /* 0x000fe400078e0008 */
[----:B------:R-:W-:-:S06]  /*01d0*/  IMAD.HI.U32 R5, R5, R9, R4 ;  /* 0x0000000905057227 */ /* 0x000fcc00078e0004 */
[----:B------:R-:W-:-:S04]  /*01e0*/  IMAD.HI.U32 R5, R5, R6, RZ ;  /* 0x0000000605057227 */ /* 0x000fc800078e00ff */
[----:B------:R-:W-:-:S05]  /*01f0*/  IMAD R2, R5, R2, R6 ;  /* 0x0000000205027224 */ /* 0x000fca00078e0206 */
[----:B------:R-:W-:-:S13]  /*0200*/  ISETP.GT.U32.AND P1, PT, R7, R2, PT ;  /* 0x000000020700720c */ /* 0x000fda0003f24070 */
[----:B------:R-:W-:Y:S02]  /*0210*/  @!P1 IMAD.IADD R2, R2, 0x1, -R7 ;  /* 0x0000000102029824 */ /* 0x000fe400078e0a07 */
[----:B------:R-:W-:Y:S01]  /*0220*/  @!P1 VIADD R5, R5, 0x1 ;  /* 0x0000000105059836 */ /* 0x000fe20000000000 */
[----:B------:R-:W-:Y:S02]  /*0230*/  ISETP.NE.AND P1, PT, R0, RZ, PT ;  /* 0x000000ff0000720c */ /* 0x000fe40003f25270 */
[----:B------:R-:W-:Y:S02]  /*0240*/  ISETP.GE.U32.AND P0, PT, R2, R7, PT ;  /* 0x000000070200720c */ /* 0x000fe40003f06070 */
[----:B------:R-:W-:-:S04]  /*0250*/  LOP3.LUT R2, R3, R0, RZ, 0x3c, !PT ;  /* 0x0000000003027212 */ /* 0x000fc800078e3cff */
[----:B------:R-:W-:Y:S01]  /*0260*/  ISETP.GE.AND P2, PT, R2, RZ, PT ;  /* 0x000000ff0200720c */ /* 0x000fe20003f46270 */
[----:B------:R-:W-:-:S06]  /*0270*/  VIADD R2, R10, 0xf ;  /* 0x0000000f0a027836 */ /* 0x000fcc0000000000 */
[----:B------:R-:W-:-:S04]  /*0280*/  @P0 VIADD R5, R5, 0x1 ;  /* 0x0000000105050836 */ /* 0x000fc80000000000 */
[----:B------:R-:W-:Y:S01]  /*0290*/  IMAD.MOV.U32 R4, RZ, RZ, R5 ;  /* 0x000000ffff047224 */ /* 0x000fe200078e0005 */
[----:B------:R-:W-:-:S03]  /*02a0*/  SHF.R.S32.HI R5, RZ, 0x1f, R2 ;  /* 0x0000001fff057819 */ /* 0x000fc60000011402 */
[----:B------:R-:W-:Y:S01]  /*02b0*/  @!P2 IMAD.MOV R4, RZ, RZ, -R4 ;  /* 0x000000ffff04a224 */ /* 0x000fe200078e0a04 */
[----:B------:R-:W-:Y:S02]  /*02c0*/  @!P1 LOP3.LUT R4, RZ, R0, RZ, 0x33, !PT ;  /* 0x00000000ff049212 */ /* 0x000fe400078e33ff */
[----:B------:R-:W-:-:S03]  /*02d0*/  LEA.HI R5, R5, R2, RZ, 0x4 ;  /* 0x0000000205057211 */ /* 0x000fc600078f20ff */
[----:B------:R-:W-:Y:S02]  /*02e0*/  IMAD.SHL.U32 R2, R4, 0x8, RZ ;  /* 0x0000000804027824 */ /* 0x000fe400078e00ff */
[----:B------:R-:W-:-:S03]  /*02f0*/  IMAD.MOV R4, RZ, RZ, -R4 ;  /* 0x000000ffff047224 */ /* 0x000fc600078e0a04 */
[----:B------:R-:W-:Y:S01]  /*0300*/  LEA.HI.SX32 R5, R5, -R2, 0x1c ;  /* 0x8000000205057211 */ /* 0x000fe200078fe2ff */
[----:B------:R-:W-:Y:S02]  /*0310*/  IMAD R13, R0, R4, R3 ;  /* 0x00000004000d7224 */ /* 0x000fe400078e0203 */
[----:B------:R-:W-:Y:S01]  /*0320*/  IMAD.MOV.U32 R4, RZ, RZ, RZ ;  /* 0x000000ffff047224 */ /* 0x000fe200078e00ff */
[----:B------:R-:W-:-:S04]  /*0330*/  VIMNMX R6, PT, PT, R5, 0x8, PT ;  /* 0x0000000805067848 */ /* 0x000fc80003fe0100 */
[-C--:B------:R-:W-:Y:S02]  /*0340*/  IABS R8, R6.reuse ;  /* 0x0000000600087213 */ /* 0x080fe40000000000 */
[----:B------:R-:W-:Y:S02]  /*0350*/  IABS R0, R6 ;  /* 0x0000000600007213 */ /* 0x000fe40000000000 */
[----:B------:R-:W1:Y:S08]  /*0360*/  I2F.RP R7, R8 ;  /* 0x0000000800077306 */ /* 0x000e700000209400 */
[----:B-1----:R-:W1:Y:S02]  /*0370*/  MUFU.RCP R7, R7 ;  /* 0x0000000700077308 */ /* 0x002e640000001000 */
[----:B-1----:R-:W-:-:S06]  /*0380*/  VIADD R5, R7, 0xffffffe ;  /* 0x0ffffffe07057836 */ /* 0x002fcc0000000000 */
[----:B------:R-:W1:Y:S02]  /*0390*/  F2I.FTZ.U32.TRUNC.NTZ R5, R5 ;  /* 0x0000000500057305 */ /* 0x000e64000021f000 */
[----:B-1----:R-:W-:-:S04]  /*03a0*/  IMAD.MOV R9, RZ, RZ, -R5 ;  /* 0x000000ffff097224 */ /* 0x002fc800078e0a05 */
[----:B------:R-:W-:Y:S01]  /*03b0*/  IMAD.MOV.U32 R3, RZ, RZ, R9 ;  /* 0x000000ffff037224 */ /* 0x000fe200078e0009 */
[----:B------:R-:W-:-:S03]  /*03c0*/  IABS R9, R13 ;  /* 0x0000000d00097213 */ /* 0x000fc60000000000 */
[----:B------:R-:W-:-:S04]  /*03d0*/  IMAD R3, R3, R8, RZ ;  /* 0x0000000803037224 */ /* 0x000fc800078e02ff */
[----:B------:R-:W-:Y:S01]  /*03e0*/  IMAD.HI.U32 R4, R5, R3, R4 ;  /* 0x0000000305047227 */ /* 0x000fe200078e0004 */
[----:B--2---:R-:W-:-:S03]  /*03f0*/  SHF.R.U32.HI R5, RZ, 0x4, R14 ;  /* 0x00000004ff057819 */ /* 0x004fc6000001160e */
[----:B------:R-:W-:Y:S01]  /*0400*/  IMAD.MOV R3, RZ, RZ, -R0 ;  /* 0x000000ffff037224 */ /* 0x000fe200078e0a00 */
[----:B------:R-:W-:Y:S01]  /*0410*/  SGXT.U32 R15, R5, 0x2 ;  /* 0x00000002050f781a */ /* 0x000fe20000000000 */
[----:B------:R-:W-:-:S03]  /*0420*/  IMAD.HI.U32 R0, R4, R9, RZ ;  /* 0x0000000904007227 */ /* 0x000fc600078e00ff */
[C---:B------:R-:W-:Y:S01]  /*0430*/  LOP3.LUT R4, R15.reuse, 0xc, RZ, 0xfc, !PT ;  /* 0x0000000c0f047812 */ /* 0x040fe200078efcff */
[----:B------:R-:W-:Y:S01]  /*0440*/  IMAD R3, R0, R3, R9 ;  /* 0x0000000300037224 */ /* 0x000fe200078e0209 */
[C---:B------:R-:W-:Y:S02]  /*0450*/  LOP3.LUT R4, R15.reuse, 0x18, RZ, 0xfc, !PT ;  /* 0x000000180f047812 */ /* 0x040fe400078efcff */
[C---:B------:R-:W-:Y:S02]  /*0460*/  LOP3.LUT R4, R15.reuse, 0x24, RZ, 0xfc, !PT ;  /* 0x000000240f047812 */ /* 0x040fe400078efcff */
[----:B------:R-:W-:Y:S02]  /*0470*/  ISETP.GT.U32.AND P1, PT, R8, R3, PT ;  /* 0x000000030800720c */ /* 0x000fe40003f24070 */
[----:B------:R-:W-:-:S11]  /*0480*/  LOP3.LUT R4, R15, 0x30, RZ, 0xfc, !PT ;  /* 0x000000300f047812 */ /* 0x000fd600078efcff */
[----:B------:R-:W-:Y:S02]  /*0490*/  @!P1 IMAD.IADD R3, R3, 0x1, -R8 ;  /* 0x0000000103039824 */ /* 0x000fe400078e0a08 */
[----:B------:R-:W-:Y:S01]  /*04a0*/  @!P1 VIADD R0, R0, 0x1 ;  /* 0x0000000100009836 */ /* 0x000fe20000000000 */
[----:B------:R-:W-:Y:S02]  /*04b0*/  ISETP.NE.AND P1, PT, R6, RZ, PT ;  /* 0x000000ff0600720c */ /* 0x000fe40003f25270 */
[----:B------:R-:W-:Y:S02]  /*04c0*/  ISETP.GE.U32.AND P0, PT, R3, R8, PT ;  /* 0x000000080300720c */ /* 0x000fe40003f06070 */
[----:B------:R-:W-:-:S04]  /*04d0*/  LOP3.LUT R3, R13, R6, RZ, 0x3c, !PT ;  /* 0x000000060d037212 */ /* 0x000fc800078e3cff */
[----:B------:R-:W-:-:S07]  /*04e0*/  ISETP.GE.AND P2, PT, R3, RZ, PT ;  /* 0x000000ff0300720c */ /* 0x000fce0003f46270 */
[----:B------:R-:W-:-:S06]  /*04f0*/  @P0 VIADD R0, R0, 0x1 ;  /* 0x0000000100000836 */ /* 0x000fcc0000000000 */
[----:B------:R-:W-:Y:S01]  /*0500*/  @!P2 IMAD.MOV R0, RZ, RZ, -R0 ;  /* 0x000000ffff00a224 */ /* 0x000fe200078e0a00 */
[----:B------:R-:W-:-:S05]  /*0510*/  @!P1 LOP3.LUT R0, RZ, R6, RZ, 0x33, !PT ;  /* 0x00000006ff009212 */ /* 0x000fca00078e33ff */
[----:B------:R-:W-:Y:S02]  /*0520*/  IMAD.MOV R3, RZ, RZ, -R0 ;  /* 0x000000ffff037224 */ /* 0x000fe400078e0a00 */
[----:B------:R-:W-:Y:S02]  /*0530*/  IMAD.SHL.U32 R0, R0, 0x100, RZ ;  /* 0x0000010000007824 */ /* 0x000fe400078e00ff */
[----:B------:R-:W-:-:S04]  /*0540*/  IMAD R3, R6, R3, R13 ;  /* 0x0000000306037224 */ /* 0x000fc800078e020d */
[----:B------:R-:W-:Y:S01]  /*0550*/  IMAD.IADD R3, R2, 0x1, R3 ;  /* 0x0000000102037824 */ /* 0x000fe200078e0203 */
[----:B------:R-:W-:-:S05]  /*0560*/  LOP3.LUT R2, R14, 0xf, RZ, 0xc0, !PT ;  /* 0x0000000f0e027812 */ /* 0x000fca00078ec0ff */
[----:B------:R-:W-:Y:S01]  /*0570*/  IMAD R28, R3, 0x10, R2 ;  /* 0x00000010031c7824 */ /* 0x000fe200078e0202 */
[C---:B------:R-:W-:Y:S02]  /*0580*/  LOP3.LUT R3, R15.reuse, 0x4, RZ, 0xfc, !PT ;  /* 0x000000040f037812 */ /* 0x040fe400078efcff */
[C---:B------:R-:W-:Y:S02]  /*0590*/  LOP3.LUT R2, R15.reuse, 0x8, RZ, 0xfc, !PT ;  /* 0x000000080f027812 */ /* 0x040fe400078efcff */
[----:B------:R1:W-:Y:S01]  /*05a0*/  STL [R1+0xbac], R28 ;  /* 0x000bac1c01007387 */ /* 0x0003e20000100800 */
[C---:B------:R-:W-:Y:S02]  /*05b0*/  LOP3.LUT R3, R15.reuse, 0x10, RZ, 0xfc, !PT ;  /* 0x000000100f037812 */ /* 0x040fe400078efcff */
[C---:B------:R-:W-:Y:S01]  /*05c0*/  LOP3.LUT R2, R15.reuse, 0x14, RZ, 0xfc, !PT ;  /* 0x000000140f027812 */ /* 0x040fe200078efcff */
[----:B------:R1:W-:Y:S01]  /*05d0*/  STL [R1+0x1f4], R0 ;  /* 0x0001f40001007387 */ /* 0x0003e20000100800 */
[----:B------:R-:W-:-:S02]  /*05e0*/  LOP3.LUT R3, R15, 0x1c, RZ, 0xfc, !PT ;  /* 0x0000001c0f037812 */ /* 0x000fc400078efcff */
[C---:B------:R-:W-:Y:S02]  /*05f0*/  LOP3.LUT R2, R15.reuse, 0x20, RZ, 0xfc, !PT ;  /* 0x000000200f027812 */ /* 0x040fe400078efcff */
[C---:B------:R-:W-:Y:S02]  /*0600*/  LOP3.LUT R3, R15.reuse, 0x28, RZ, 0xfc, !PT ;  /* 0x000000280f037812 */ /* 0x040fe400078efcff */
[C---:B------:R-:W-:Y:S02]  /*0610*/  LOP3.LUT R2, R15.reuse, 0x2c, RZ, 0xfc, !PT ;  /* 0x0000002c0f027812 */ /* 0x040fe400078efcff */
[C---:B------:R-:W-:Y:S02]  /*0620*/  LOP3.LUT R3, R15.reuse, 0x34, RZ, 0xfc, !PT ;  /* 0x000000340f037812 */ /* 0x040fe400078efcff */
[----:B------:R-:W-:Y:S01]  /*0630*/  LOP3.LUT R2, R15, 0x38, RZ, 0xfc, !PT ;  /* 0x000000380f027812 */ /* 0x000fe200078efcff */
[----:B01----:R-:W-:Y:S06]  /*0640*/  BRA.U UP0, `(.L_x_0) ;  /* 0x0000000100687547 */ /* 0x003fec000b800000 */
[C---:B------:R-:W-:Y:S01]  /*0650*/  IMAD.SHL.U32 R2, R14.reuse, 0x10, RZ ;  /* 0x000000100e027824 */ /* 0x040fe200078e00ff */
[----:B------:R-:W-:Y:S01]  /*0660*/  CS2R R24, SRZ ;  /* 0x0000000000187805 */ /* 0x000fe2000001ff00 */
[----:B------:R-:W-:Y:S01]  /*0670*/  IMAD.SHL.U32 R0, R14, 0x20, RZ ;  /* 0x000000200e007824 */ /* 0x000fe200078e00ff */
[----:B------:R-:W-:Y:S02]  /*0680*/  CS2R R26, SRZ ;  /* 0x00000000001a7805 */ /* 0x000fe4000001ff00 */
[----:B------:R-:W-:Y:S01]  /*0690*/  CS2R R20, SRZ ;  /* 0x0000000000147805 */ /* 0x000fe2000001ff00 */
[----:B------:R0:W-:Y:S01]  /*06a0*/  STL [R1+0xba8], R2 ;  /* 0x000ba80201007387 */ /* 0x0001e20000100800 */
[----:B------:R-:W-:Y:S02]  /*06b0*/  CS2R R22, SRZ ;  /* 0x0000000000167805 */ /* 0x000fe4000001ff00 */
[----:B------:R-:W-:Y:S02]  /*06c0*/  LOP3.LUT R0, R0, 0x60, RZ, 0xc0, !PT ;  /* 0x0000006000007812 */ /* 0x000fe400078ec0ff */
[----:B------:R-:W-:Y:S01]  /*06d0*/  CS2R R16, SRZ ;  /* 0x0000000000107805 */ /* 0x000fe2000001ff00 */
[----:B------:R0:W-:Y:S01]  /*06e0*/  STL [R1], RZ ;  /* 0x000000ff01007387 */ /* 0x0001e20000100800 */
[----:B------:R-:W-:-:S02]  /*06f0*/  CS2R R18, SRZ ;  /* 0x0000000000127805 */ /* 0x000fc4000001ff00 */
[----:B------:R-:W-:Y:S02]  /*0700*/  CS2R R12, SRZ ;  /* 0x00000000000c7805 */ /* 0x000fe4000001ff00 */
[----:B------:R-:W-:Y:S01]  /*0710*/  CS2R R14, SRZ ;  /* 0x00000000000e7805 */ /* 0x000fe2000001ff00 */
[----:B------:R0:W-:Y:S01]  /*0720*/  STL [R1+0x4], RZ ;  /* 0x000004ff01007387 */ /* 0x0001e20000100800 */
[----:B------:R-:W-:Y:S02]  /*0730*/  CS2R R8, SRZ ;  /* 0x0000000000087805 */ /* 0x000fe4000001ff00 */
[----:B------:R-:W-:Y:S02]  /*0740*/  CS2R R10, SRZ ;  /* 0x00000000000a7805 */ /* 0x000fe4000001ff00 */
[----:B------:R-:W-:Y:S01]  /*0750*/  CS2R R4, SRZ ;  /* 0x0000000000047805 */ /* 0x000fe2000001ff00 */
[----:B------:R0:W-:Y:S01]  /*0760*/  STL [R1+0x8], RZ ;  /* 0x000008ff01007387 */ /* 0x0001e20000100800 */
[----:B------:R-:W-:-:S03]  /*0770*/  CS2R R6, SRZ ;  /* 0x0000000000067805 */ /* 0x000fc6000001ff00 */
[----:B------:R0:W-:Y:S04]  /*0780*/  STL [R1+0xc], RZ ;  /* 0x00000cff01007387 */ /* 0x0001e80000100800 */
[----:B------:R0:W-:Y:S04]  /*0790*/  STL [R1+0x10], RZ ;  /* 0x000010ff01007387 */ /* 0x0001e80000100800 */
[----:B------:R0:W-:Y:S04]  /*07a0*/  STL [R1+0x14], RZ ;  /* 0x000014ff01007387 */ /* 0x0001e80000100800 */
[----:B------:R0:W-:Y:S04]  /*07b0*/  STL [R1+0x18], RZ ;  /* 0x000018ff01007387 */ /* 0x0001e80000100800 */
[----:B------:R0:W-:Y:S04]  /*07c0*/  STL [R1+0x1c], RZ ;  /* 0x00001cff01007387 */ /* 0x0001e80000100800 */
[----:B------:R0:W-:Y:S01]  /*07d0*/  STL [R1+0xb94], R0 ;  /* 0x000b940001007387 */ /* 0x0001e20000100800 */
[----:B------:R-:W-:Y:S05]  /*07e0*/  BRA `(.L_x_1) ;  /* 0x000002fc00fc7947 */ /* 0x000fea0003800000 */
.L_x_0:
[----:B------:R-:W-:Y:S01]  /*07f0*/  IABS R0, R11 ;  /* 0x0000000b00007213 */ /* 0x000fe20000000000 */
[----:B------:R0:W-:Y:S01]  /*0800*/  STL [R1+0xd48], R11 ;  /* 0x000d480b01007387 */ /* 0x0001e20000100800 */
[----:B------:R-:W-:Y:S01]  /*0810*/  IABS R25, R28 ;  /* 0x0000001c00197213 */ /* 0x000fe20000000000 */
[----:B------:R-:W1:Y:S01]  /*0820*/  LDCU UR6, c[0x0][0x3a8] ;  /* 0x00007500ff0677ac */ /* 0x000e620008000800 */
[----:B------:R-:W2:Y:S01]  /*0830*/  LDCU UR7, c[0x0][0x3ac] ;  /* 0x00007580ff0777ac */ /* 0x000ea20008000800 */
[----:B0-----:R-:W3:Y:S01]  /*0840*/  LDL R11, [R1+0x1f4] ;  /* 0x0001f400010b7983 */ /* 0x001ee20000100800 */
[----:B------:R-:W0:Y:S01]  /*0850*/  I2F.RP R4, R0 ;  /* 0x0000000000047306 */ /* 0x000e220000209400 */
[----:B------:R-:W4:Y:S01]  /*0860*/  LDCU.64 UR8, c[0x0][0x388] ;  /* 0x00007100ff0877ac */ /* 0x000f220008000a00 */
[----:B------:R-:W5:Y:S01]  /*0870*/  LDCU UR12, c[0x0][0x3b0] ;  /* 0x00007600ff0c77ac */ /* 0x000f620008000800 */
[----:B------:R-:W1:Y:S01]  /*0880*/  LDCU UR13, c[0x0][0x3a4] ;  /* 0x00007480ff0d77ac */ /* 0x000e620008000800 */
[----:B------:R-:W1:Y:S04]  /*0890*/  LDCU UR14, c[0x0][0x3a0] ;  /* 0x00007400ff0e77ac */ /* 0x000e680008000800 */
[----:B0-----:R-:W0:Y:S02]  /*08a0*/  MUFU.RCP R4, R4 ;  /* 0x0000000400047308 */ /* 0x001e240000001000 */
[----:B0-----:R-:W-:-:S06]  /*08b0*/  VIADD R2, R4, 0xffffffe ;  /* 0x0ffffffe04027836 */ /* 0x001fcc0000000000 */
[----:B------:R0:W1:Y:S02]  /*08c0*/  F2I.FTZ.U32.TRUNC.NTZ R3, R2 ;  /* 0x0000000200037305 */ /* 0x000064000021f000 */
[----:B0-----:R-:W-:Y:S02]  /*08d0*/  IMAD.MOV.U32 R2, RZ, RZ, RZ ;  /* 0x000000ffff027224 */ /* 0x001fe400078e00ff */
[----:B-1----:R-:W-:-:S04]  /*08e0*/  IMAD.MOV R7, RZ, RZ, -R3 ;  /* 0x000000ffff077224 */ /* 0x002fc800078e0a03 */
[----:B------:R-:W-:-:S04]  /*08f0*/  IMAD R7, R7, R0, RZ ;  /* 0x0000000007077224 */ /* 0x000fc800078e02ff */
[----:B------:R-:W-:-:S04]  /*0900*/  IMAD.HI.U32 R3, R3, R7, R2 ;  /* 0x0000000703037227 */ /* 0x000fc800078e0002 */
[C---:B---3--:R-:W-:Y:S01]  /*0910*/  VIADD R5, R11.reuse, 0xff ;  /* 0x000000ff0b057836 */ /* 0x048fe20000000000 */
[----:B------:R-:W-:Y:S01]  /*0920*/  IABS R27, R11 ;  /* 0x0000000b001b7213 */ /* 0x000fe20000000000 */
[C---:B------:R-:W-:Y:S02]  /*0930*/  VIADD R8, R11.reuse, 0xfe ;  /* 0x000000fe0b087836 */ /* 0x040fe40000000000 */
[C---:B------:R-:W-:Y:S01]  /*0940*/  VIADD R4, R11.reuse, 0xfd ;  /* 0x000000fd0b047836 */ /* 0x040fe20000000000 */
[----:B------:R-:W-:Y:S01]  /*0950*/  IABS R6, R5 ;  /* 0x0000000500067213 */ /* 0x000fe20000000000 */
[C---:B------:R-:W-:Y:S01]  /*0960*/  VIADD R15, R11.reuse, 0xfb ;  /* 0x000000fb0b0f7836 */ /* 0x040fe20000000000 */
[----:B------:R-:W-:Y:S01]  /*0970*/  ISETP.GE.AND P6, PT, R8, RZ, PT ;  /* 0x000000ff0800720c */ /* 0x000fe20003fc6270 */
[C---:B------:R-:W-:Y:S01]  /*0980*/  VIADD R19, R11.reuse, 0xf1 ;  /* 0x000000f10b137836 */ /* 0x040fe20000000000 */
[----:B------:R-:W-:Y:S01]  /*0990*/  IABS R13, R4 ;  /* 0x00000004000d7213 */ /* 0x000fe20000000000 */
[----:B------:R-:W-:Y:S01]  /*09a0*/  IMAD.MOV.U32 R7, RZ, RZ, R6 ;  /* 0x000000ffff077224 */ /* 0x000fe200078e0006 */
[----:B------:R-:W-:Y:S01]  /*09b0*/  IABS R6, R8 ;  /* 0x0000000800067213 */ /* 0x000fe20000000000 */
[----:B------:R-:W-:Y:S01]  /*09c0*/  VIADD R26, R11, 0x12 ;  /* 0x000000120b1a7836 */ /* 0x000fe20000000000 */
[----:B------:R-:W-:Y:S01]  /*09d0*/  ISETP.GE.AND P3, PT, R5, RZ, PT ;  /* 0x000000ff0500720c */ /* 0x000fe20003f66270 */
[----:B------:R-:W-:Y:S01]  /*09e0*/  IMAD.HI.U32 R9, R3, R7, RZ ;  /* 0x0000000703097227 */ /* 0x000fe200078e00ff */
[----:B------:R-:W-:-:S02]  /*09f0*/  ISETP.GE.AND P5, PT, R4, RZ, PT ;  /* 0x000000ff0400720c */ /* 0x000fc40003fa6270 */
[----:B------:R-:W-:Y:S01]  /*0a00*/  IABS R20, R19 ;  /* 0x0000001300147213 */ /* 0x000fe20000000000 */
[----:B------:R-:W-:Y:S01]  /*0a10*/  IMAD.MOV R2, RZ, RZ, -R9 ;  /* 0x000000ffff027224 */ /* 0x000fe200078e0a09 */
[----:B------:R-:W-:Y:S01]  /*0a20*/  IABS R9, R15 ;  /* 0x0000000f00097213 */ /* 0x000fe20000000000 */
[----:B------:R-:W-:-:S04]  /*0a30*/  IMAD.HI.U32 R14, R3, R6, RZ ;  /* 0x00000006030e7227 */ /* 0x000fc800078e00ff */
[C---:B------:R-:W-:Y:S02]  /*0a40*/  IMAD R7, R0.reuse, R2, R7 ;  /* 0x0000000200077224 */ /* 0x040fe400078e0207 */
[----:B------:R-:W-:Y:S02]  /*0a50*/  IMAD.MOV R14, RZ, RZ, -R14 ;  /* 0x000000ffff0e7224 */ /* 0x000fe400078e0a0e */
[----:B------:R-:W-:Y:S01]  /*0a60*/  VIADD R2, R11, 0xfc ;  /* 0x000000fc0b027836 */ /* 0x000fe20000000000 */
[C---:B------:R-:W-:Y:S01]  /*0a70*/  ISETP.GT.U32.AND P1, PT, R0.reuse, R7, PT ;  /* 0x000000070000720c */ /* 0x040fe20003f24070 */
[C---:B------:R-:W-:Y:S02]  /*0a80*/  IMAD R6, R0.reuse, R14, R6 ;  /* 0x0000000e00067224 */ /* 0x040fe400078e0206 */
[----:B------:R-:W-:Y:S01]  /*0a90*/  IMAD.HI.U32 R12, R3, R13, RZ ;  /* 0x0000000d030c7227 */ /* 0x000fe200078e00ff */
[----:B------:R-:W-:Y:S02]  /*0aa0*/  IABS R16, R2 ;  /* 0x0000000200107213 */ /* 0x000fe40000000000 */
[----:B------:R-:W-:Y:S01]  /*0ab0*/  ISETP.GT.U32.AND P0, PT, R0, R6, PT ;  /* 0x000000060000720c */ /* 0x000fe20003f04070 */
[----:B------:R-:W-:Y:S01]  /*0ac0*/  IMAD.MOV.U32 R8, RZ, RZ, R9 ;  /* 0x000000ffff087224 */ /* 0x000fe200078e0009 */
[----:B------:R-:W-:Y:S01]  /*0ad0*/  ISETP.GE.AND P4, PT, R2, RZ, PT ;  /* 0x000000ff0200720c */ /* 0x000fe20003f86270 */
[----:B------:R-:W-:-:S02]  /*0ae0*/  IMAD.MOV R14, RZ, RZ, -R12 ;  /* 0x000000ffff0e7224 */ /* 0x000fc400078e0a0c */
[----:B------:R-:W-:-:S04]  /*0af0*/  IMAD.HI.U32 R12, R3, R8, RZ ;  /* 0x00000008030c7227 */ /* 0x000fc800078e00ff */
[----:B------:R-:W-:Y:S02]  /*0b00*/  @!P1 IMAD.IADD R7, R7, 0x1, -R0 ;  /* 0x0000000107079824 */ /* 0x000fe400078e0a00 */
[----:B------:R-:W-:Y:S02]  /*0b10*/  IMAD.MOV.U32 R5, RZ, RZ, R16 ;  /* 0x000000ffff057224 */ /* 0x000fe400078e0010 */
[C---:B------:R-:W-:Y:S01]  /*0b20*/  IMAD R13, R0.reuse, R14, R13 ;  /* 0x0000000e000d7224 */ /* 0x040fe200078e020d */
[C---:B------:R-:W-:Y:S01]  /*0b30*/  ISETP.GT.U32.AND P1, PT, R0.reuse, R7, PT ;  /* 0x000000070000720c */ /* 0x040fe20003f24070 */
[----:B------:R-:W-:Y:S02]  /*0b40*/  IMAD.MOV R12, RZ, RZ, -R12 ;  /* 0x000000ffff0c7224 */ /* 0x000fe400078e0a0c */
[----:B------:R-:W-:Y:S01]  /*0b50*/  IMAD.HI.U32 R9, R3, R5, RZ ;  /* 0x0000000503097227 */ /* 0x000fe200078e00ff */
[----:B------:R-:W-:-:S03]  /*0b60*/  ISETP.GT.U32.AND P2, PT, R0, R13, PT ;  /* 0x0000000d0000720c */ /* 0x000fc60003f44070 */
[----:B------:R-:W-:Y:S02]  /*0b70*/  IMAD R4, R0, R12, R8 ;  /* 0x0000000c00047224 */ /* 0x000fe400078e0208 */
[----:B------:R-:W-:Y:S02]  /*0b80*/  IMAD.MOV R9, RZ, RZ, -R9 ;  /* 0x000000ffff097224 */ /* 0x000fe400078e0a09 */
[--C-:B------:R-:W-:Y:S02]  /*0b90*/  @!P0 IMAD.IADD R6, R6, 0x1, -R0.reuse ;  /* 0x0000000106068824 */ /* 0x100fe400078e0a00 */
[----:B------:R-:W-:Y:S02]  /*0ba0*/  @!P1 IMAD.IADD R7, R7, 0x1, -R0 ;  /* 0x0000000107079824 */ /* 0x000fe400078e0a00 */
[C---:B------:R-:W-:Y:S01]  /*0bb0*/  IMAD R5, R0.reuse, R9, R5 ;  /* 0x0000000900057224 */ /* 0x040fe200078e0205 */
[----:B------:R-:W-:Y:S01]  /*0bc0*/  ISETP.GT.U32.AND P0, PT, R0, R6, PT ;  /* 0x000000060000720c */ /* 0x000fe20003f04070 */
[----:B------:R-:W-:-:S02]  /*0bd0*/  IMAD.MOV.U32 R17, RZ, RZ, R7 ;  /* 0x000000ffff117224 */ /* 0x000fc400078e0007 */
[----:B------:R-:W-:Y:S01]  /*0be0*/  VIADD R9, R11, 0xfa ;  /* 0x000000fa0b097836 */ /* 0x000fe20000000000 */
[C---:B------:R-:W-:Y:S01]  /*0bf0*/  ISETP.GT.U32.AND P1, PT, R0.reuse, R5, PT ;  /* 0x000000050000720c */ /* 0x040fe20003f24070 */
[----:B------:R-:W-:Y:S01]  /*0c00*/  @!P3 IMAD.MOV R17, RZ, RZ, -R17 ;  /* 0x000000ffff11b224 */ /* 0x000fe200078e0a11 */
[C---:B------:R-:W-:Y:S01]  /*0c10*/  ISETP.GT.U32.AND P3, PT, R0.reuse, R4, PT ;  /* 0x000000040000720c */ /* 0x040fe20003f64070 */
[----:B------:R-:W-:Y:S01]  /*0c20*/  @!P2 IMAD.IADD R13, R13, 0x1, -R0 ;  /* 0x000000010d0da824 */ /* 0x000fe200078e0a00 */
[----:B------:R-:W-:Y:S01]  /*0c30*/  IABS R2, R9 ;  /* 0x0000000900027213 */ /* 0x000fe20000000000 */
[C---:B------:R-:W-:Y:S01]  /*0c40*/  VIADD R8, R11.reuse, 0xf9 ;  /* 0x000000f90b087836 */ /* 0x040fe20000000000 */
[----:B------:R0:W-:Y:S01]  /*0c50*/  STL [R1+0x3bc], R17 ;  /* 0x0003bc1101007387 */ /* 0x0001e20000100800 */
[----:B------:R-:W-:Y:S01]  /*0c60*/  VIADD R12, R11, 0xf8 ;  /* 0x000000f80b0c7836 */ /* 0x000fe20000000000 */
[----:B------:R-:W-:Y:S01]  /*0c70*/  ISETP.GT.U32.AND P2, PT, R0, R13, PT ;  /* 0x0000000d0000720c */ /* 0x000fe20003f44070 */
[----:B------:R-:W-:Y:S01]  /*0c80*/  IMAD.HI.U32 R16, R3, R2, RZ ;  /* 0x0000000203107227 */ /* 0x000fe200078e00ff */
[----:B------:R-:W-:-:S02]  /*0c90*/  IABS R14, R8 ;  /* 0x00000008000e7213 */ /* 0x000fc40000000000 */
[----:B------:R-:W-:Y:S01]  /*0ca0*/  IABS R7, R12 ;  /* 0x0000000c00077213 */ /* 0x000fe20000000000 */
[--C-:B------:R-:W-:Y:S01]  /*0cb0*/  @!P0 IMAD.IADD R6, R6, 0x1, -R0.reuse ;  /* 0x0000000106068824 */ /* 0x100fe200078e0a00 */
[----:B------:R-:W-:Y:S01]  /*0cc0*/  ISETP.GE.AND P0, PT, R15, RZ, PT ;  /* 0x000000ff0f00720c */ /* 0x000fe20003f06270 */
[----:B------:R-:W-:Y:S02]  /*0cd0*/  @!P3 IMAD.IADD R4, R4, 0x1, -R0 ;  /* 0x000000010404b824 */ /* 0x000fe400078e0a00 */
[----:B------:R-:W-:Y:S02]  /*0ce0*/  IMAD.MOV R16, RZ, RZ, -R16 ;  /* 0x000000ffff107224 */ /* 0x000fe400078e0a10 */
[----:B------:R-:W-:Y:S01]  /*0cf0*/  @!P1 IMAD.IADD R5, R5, 0x1, -R0 ;  /* 0x0000000105059824 */ /* 0x000fe200078e0a00 */
[----:B------:R-:W-:Y:S01]  /*0d00*/  ISETP.GT.U32.AND P3, PT, R0, R4, PT ;  /* 0x000000040000720c */ /* 0x000fe20003f64070 */
[----:B------:R-:W-:-:S03]  /*0d10*/  IMAD.HI.U32 R15, R3, R14, RZ ;  /* 0x0000000e030f7227 */ /* 0x000fc600078e00ff */
[C---:B------:R-:W-:Y:S01]  /*0d20*/  ISETP.GT.U32.AND P1, PT, R0.reuse, R5, PT ;  /* 0x000000050000720c */ /* 0x040fe20003f24070 */
[C---:B------:R-:W-:Y:S02]  /*0d30*/  IMAD R2, R0.reuse, R16, R2 ;  /* 0x0000001000027224 */ /* 0x040fe400078e0202 */
[----:B------:R-:W-:Y:S02]  /*0d40*/  IMAD.MOV R15, RZ, RZ, -R15 ;  /* 0x000000ffff0f7224 */ /* 0x000fe400078e0a0f */
[----:B------:R-:W-:Y:S01]  /*0d50*/  @!P2 IMAD.IADD R13, R13, 0x1, -R0 ;  /* 0x000000010d0da824 */ /* 0x000fe200078e0a00 */
[C---:B------:R-:W-:Y:S01]  /*0d60*/  ISETP.GT.U32.AND P2, PT, R0.reuse, R2, PT ;  /* 0x000000020000720c */ /* 0x040fe20003f44070 */
[----:B------:R-:W-:Y:S02]  /*0d70*/  IMAD R14, R0, R15, R14 ;  /* 0x0000000f000e7224 */ /* 0x000fe400078e020e */
[----:B------:R-:W-:Y:S02]  /*0d80*/  IMAD.MOV.U32 R18, RZ, RZ, R6 ;  /* 0x000000ffff127224 */ /* 0x000fe400078e0006 */
[----:B------:R-:W-:Y:S01]  /*0d90*/  @!P3 IMAD.IADD R4, R4, 0x1, -R0 ;  /* 0x000000010404b824 */ /* 0x000fe200078e0a00 */
[----:B------:R-:W-:Y:S01]  /*0da0*/  ISETP.GT.U32.AND P3, PT, R0, R14, PT ;  /* 0x0000000e0000720c */ /* 0x000fe20003f64070 */
[----:B------:R-:W-:-:S04]  /*0db0*/  IMAD.HI.U32 R6, R3, R7, RZ ;  /* 0x0000000703067227 */ /* 0x000fc800078e00ff */
[----:B0-----:R-:W-:Y:S02]  /*0dc0*/  IMAD.MOV.U32 R17, RZ, RZ, R13 ;  /* 0x000000ffff117224 */ /* 0x001fe400078e000d */
[----:B------:R-:W-:Y:S02]  /*0dd0*/  IMAD.MOV R6, RZ, RZ, -R6 ;  /* 0x000000ffff067224 */ /* 0x000fe400078e0a06 */
[----:B------:R-:W-:Y:S01]  /*0de0*/  @!P1 IMAD.IADD R5, R5, 0x1, -R0 ;  /* 0x0000000105059824 */ /* 0x000fe200078e0a00 */
[----:B------:R-:W-:Y:S01]  /*0df0*/  ISETP.GE.AND P1, PT, R12, RZ, PT ;  /* 0x000000ff0c00720c */ /* 0x000fe20003f26270 */
[----:B------:R-:W-:Y:S01]  /*0e00*/  @!P6 IMAD.MOV R18, RZ, RZ, -R18 ;  /* 0x000000ffff12e224 */ /* 0x000fe200078e0a12 */
[----:B------:R-:W-:Y:S01]  /*0e10*/  ISETP.GE.AND P6, PT, R9, RZ, PT ;  /* 0x000000ff0900720c */ /* 0x000fe20003fc6270 */
[----:B------:R-:W-:Y:S01]  /*0e20*/  @!P5 IMAD.MOV R17, RZ, RZ, -R17 ;  /* 0x000000ffff11d224 */ /* 0x000fe200078e0a11 */
[----:B------:R-:W-:Y:S01]  /*0e30*/  ISETP.GE.AND P5, PT, R8, RZ, PT ;  /* 0x000000ff0800720c */ /* 0x000fe20003fa6270 */
[----:B------:R-:W-:Y:S01]  /*0e40*/  @!P2 IMAD.IADD R2, R2, 0x1, -R0 ;  /* 0x000000010202a824 */ /* 0x000fe200078e0a00 */
[----:B------:R-:W-:Y:S01]  /*0e50*/  STL [R1+0x3b8], R18 ;  /* 0x0003b81201007387 */ /* 0x000fe20000100800 */
[----:B------:R-:W-:-:S02]  /*0e60*/  IMAD R9, R0, R6, R7 ;  /* 0x0000000600097224 */ /* 0x000fc400078e0207 */
[----:B------:R-:W-:Y:S01]  /*0e70*/  IMAD.MOV.U32 R16, RZ, RZ, R5 ;  /* 0x000000ffff107224 */ /* 0x000fe200078e0005 */
[----:B------:R0:W-:Y:S01]  /*0e80*/  STL [R1+0x3b4], R17 ;  /* 0x0003b41101007387 */ /* 0x0001e20000100800 */
[C---:B------:R-:W-:Y:S01]  /*0e90*/  VIADD R6, R11.reuse, 0xf7 ;  /* 0x000000f70b067836 */ /* 0x040fe20000000000 */
[----:B------:R-:W-:Y:S01]  /*0ea0*/  ISETP.GT.U32.AND P2, PT, R0, R2, PT ;  /* 0x000000020000720c */ /* 0x000fe20003f44070 */
[----:B------:R-:W-:Y:S02]  /*0eb0*/  IMAD.MOV.U32 R13, RZ, RZ, R4 ;  /* 0x000000ffff0d7224 */ /* 0x000fe400078e0004 */
[----:B------:R-:W-:Y:S01]  /*0ec0*/  @!P4 IMAD.MOV R16, RZ, RZ, -R16 ;  /* 0x000000ffff10c224 */ /* 0x000fe200078e0a10 */
[----:B------:R-:W-:Y:S01]  /*0ed0*/  ISETP.GE.AND P4, PT, R6, RZ, PT ;  /* 0x000000ff0600720c */ /* 0x000fe20003f86270 */
[C---:B------:R-:W-:Y:S02]  /*0ee0*/  VIADD R5, R11.reuse, 0xf6 ;  /* 0x000000f60b057836 */ /* 0x040fe40000000000 */
[----:B------:R-:W-:Y:S01]  /*0ef0*/  @!P0 IMAD.MOV R13, RZ, RZ, -R13 ;  /* 0x000000ffff0d8224 */ /* 0x000fe200078e0a0d */
[----:B0-----:R-:W-:Y:S01]  /*0f00*/  IABS R17, R6 ;  /* 0x0000000600117213 */ /* 0x001fe20000000000 */
[----:B------:R-:W-:Y:S01]  /*0f10*/  @!P3 IMAD.IADD R14, R14, 0x1, -R0 ;  /* 0x000000010e0eb824 */ /* 0x000fe200078e0a00 */
[----:B------:R-:W-:Y:S01]  /*0f20*/  STL [R1+0x3b0], R16 ;  /* 0x0003b01001007387 */ /* 0x000fe20000100800 */
[----:B------:R-:W-:Y:S01]  /*0f30*/  IABS R4, R5 ;  /* 0x0000000500047213 */ /* 0x000fe20000000000 */
[----:B------:R-:W-:Y:S01]  /*0f40*/  VIADD R6, R11, 0xf4 ;  /* 0x000000f40b067836 */ /* 0x000fe20000000000 */
[----:B------:R-:W-:Y:S01]  /*0f50*/  ISETP.GE.AND P0, PT, R5, RZ, PT ;  /* 0x000000ff0500720c */ /* 0x000fe20003f06270 */
[----:B------:R0:W-:Y:S01]  /*0f60*/  STL [R1+0xa8], R13 ;  /* 0x0000a80d01007387 */ /* 0x0001e20000100800 */
[----:B------:R-:W-:Y:S01]  /*0f70*/  ISETP.GT.U32.AND P3, PT, R0, R14, PT ;  /* 0x0000000e0000720c */ /* 0x000fe20003f64070 */
[----:B------:R-:W-:Y:S01]  /*0f80*/  IMAD.HI.U32 R12, R3, R4, RZ ;  /* 0x00000004030c7227 */ /* 0x000fe200078e00ff */
[----:B------:R-:W-:-:S03]  /*0f90*/  IABS R7, R6 ;  /* 0x0000000600077213 */ /* 0x000fc60000000000 */
[----:B------:R-:W-:Y:S01]  /*0fa0*/  @!P2 IMAD.IADD R2, R2, 0x1, -R0 ;  /* 0x000000010202a824 */ /* 0x000fe200078e0a00 */
[----:B------:R-:W-:Y:S01]  /*0fb0*/  ISETP.GT.U32.AND P2, PT, R0, R9, PT ;  /* 0x000000090000720c */ /* 0x000fe20003f44070 */
[----:B------:R-:W-:Y:S02]  /*0fc0*/  IMAD.MOV R12, RZ, RZ, -R12 ;  /* 0x000000ffff0c7224 */ /* 0x000fe400078e0a0c */
[----:B0-----:R-:W-:-:S04]  /*0fd0*/  IMAD.HI.U32 R13, R3, R17, RZ ;  /* 0x00000011030d7227 */ /* 0x001fc800078e00ff */
[----:B------:R-:W-:Y:S02]  /*0fe0*/  IMAD.MOV R13, RZ, RZ, -R13 ;  /* 0x000000ffff0d7224 */ /* 0x000fe400078e0a0d */
[C---:B------:R-:W-:Y:S02]  /*0ff0*/  IMAD R4, R0.reuse, R12, R4 ;  /* 0x0000000c00047224 */ /* 0x040fe400078e0204 */
[----:B------:R-:W-:Y:S02]  /*1000*/  IMAD R17, R0, R13, R17 ;  /* 0x0000000d00117224 */ /* 0x000fe400078e0211 */
[----:B------:R-:W-:Y:S02]  /*1010*/  @!P3 IMAD.IADD R14, R14, 0x1, -R0 ;  /* 0x000000010e0eb824 */ /* 0x000fe400078e0a00 */
[----:B------:R-:W-:Y:S01]  /*1020*/  IMAD.MOV.U32 R16, RZ, RZ, R2 ;  /* 0x000000ffff107224 */ /* 0x000fe200078e0002 */
[----:B------:R-:W-:Y:S01]  /*1030*/  ISETP.GT.U32.AND P3, PT, R0, R17, PT ;  /* 0x000000110000720c */ /* 0x000fe20003f64070 */
[----:B------:R-:W-:-:S02]  /*1040*/  VIADD R5, R11, 0xf5 ;  /* 0x000000f50b057836 */ /* 0x000fc40000000000 */
[----:B------:R-:W-:Y:S01]  /*1050*/  @!P6 IMAD.MOV R16, RZ, RZ, -R16 ;  /* 0x000000ffff10e224 */ /* 0x000fe200078e0a10 */
[C---:B------:R-:W-:Y:S01]  /*1060*/  ISETP.GT.U32.AND P6, PT, R0.reuse, R4, PT ;  /* 0x000000040000720c */ /* 0x040fe20003fc4070 */
[----:B------:R-:W-:Y:S01]  /*1070*/  @!P2 IMAD.IADD R9, R9, 0x1, -R0 ;  /* 0x000000010909a824 */ /* 0x000fe200078e0a00 */
[----:B------:R-:W-:Y:S01]  /*1080*/  IABS R8, R5 ;  /* 0x0000000500087213 */ /* 0x000fe20000000000 */
[C---:B------:R-:W-:Y:S01]  /*1090*/  IMAD.HI.U32 R13, R3.reuse, R7, RZ ;  /* 0x00000007030d7227 */ /* 0x040fe200078e00ff */
[----:B------:R-:W-:Y:S02]  /*10a0*/  STL [R1+0xac], R16 ;  /* 0x0000ac1001007387 */ /* 0x000fe40000100800 */
[----:B------:R-:W-:Y:S01]  /*10b0*/  ISETP.GT.U32.AND P2, PT, R0, R9, PT ;  /* 0x000000090000720c */ /* 0x000fe20003f44070 */
[----:B------:R-:W-:-:S04]  /*10c0*/  IMAD.HI.U32 R12, R3, R8, RZ ;  /* 0x00000008030c7227 */ /* 0x000fc800078e00ff */
[--C-:B------:R-:W-:Y:S02]  /*10d0*/  @!P3 IMAD.IADD R17, R17, 0x1, -R0.reuse ;  /* 0x000000011111b824 */ /* 0x100fe400078e0a00 */
[----:B------:R-:W-:Y:S02]  /*10e0*/  @!P6 IMAD.IADD R4, R4, 0x1, -R0 ;  /* 0x000000010404e824 */ /* 0x000fe400078e0a00 */
[----:B------:R-:W-:Y:S01]  /*10f0*/  IMAD.MOV R12, RZ, RZ, -R12 ;  /* 0x000000ffff0c7224 */ /* 0x000fe200078e0a0c */
[C---:B------:R-:W-:Y:S01]  /*1100*/  ISETP.GT.U32.AND P3, PT, R0.reuse, R17, PT ;  /* 0x000000110000720c */ /* 0x040fe20003f64070 */
[----:B------:R-:W-:Y:S01]  /*1110*/  IMAD.MOV R13, RZ, RZ, -R13 ;  /* 0x000000ffff0d7224 */ /* 0x000fe200078e0a0d */
[C---:B------:R-:W-:Y:S01]  /*1120*/  ISETP.GT.U32.AND P6, PT, R0.reuse, R4, PT ;  /* 0x000000040000720c */ /* 0x040fe20003fc4070 */
[----:B------:R-:W-:Y:S02]  /*1130*/  IMAD R2, R0, R12, R8 ;  /* 0x0000000c00027224 */ /* 0x000fe400078e0208 */
[----:B------:R-:W-:-:S02]  /*1140*/  VIADD R12, R11, 0xf3 ;  /* 0x000000f30b0c7836 */ /* 0x000fc40000000000 */
[--C-:B------:R-:W-:Y:S01]  /*1150*/  @!P2 IMAD.IADD R9, R9, 0x1, -R0.reuse ;  /* 0x000000010909a824 */ /* 0x100fe200078e0a00 */
[----:B------:R-:W-:Y:S01]  /*1160*/  ISETP.GE.AND P2, PT, R6, RZ, PT ;  /* 0x000000ff0600720c */ /* 0x000fe20003f46270 */
[C---:B------:R-:W-:Y:S01]  /*1170*/  IMAD R7, R0.reuse, R13, R7 ;  /* 0x0000000d00077224 */ /* 0x040fe200078e0207 */
[----:B------:R-:W-:Y:S01]  /*1180*/  IABS R6, R12 ;  /* 0x0000000c00067213 */ /* 0x000fe20000000000 */
[----:B------:R-:W-:Y:S02]  /*1190*/  VIADD R13, R11, 0xf2 ;  /* 0x000000f20b0d7836 */ /* 0x000fe40000000000 */
[----:B------:R-:W-:Y:S01]  /*11a0*/  @!P3 IMAD.IADD R17, R17, 0x1, -R0 ;  /* 0x000000011111b824 */ /* 0x000fe200078e0a00 */
[----:B------:R-:W-:Y:S01]  /*11b0*/  ISETP.GT.U32.AND P3, PT, R0, R2, PT ;  /* 0x000000020000720c */ /* 0x000fe20003f64070 */
[----:B------:R-:W-:Y:S01]  /*11c0*/  IMAD.HI.U32 R8, R3, R6, RZ ;  /* 0x0000000603087227 */ /* 0x000fe200078e00ff */
[----:B------:R-:W-:-:S03]  /*11d0*/  IABS R22, R13 ;  /* 0x0000000d00167213 */ /* 0x000fc60000000000 */
[----:B------:R-:W-:Y:S01]  /*11e0*/  @!P6 IMAD.IADD R4, R4, 0x1, -R0 ;  /* 0x000000010404e824 */ /* 0x000fe200078e0a00 */
[----:B------:R-:W-:Y:S01]  /*11f0*/  ISETP.GT.U32.AND P6, PT, R0, R7, PT ;  /* 0x000000070000720c */ /* 0x000fe20003fc4070 */
[----:B------:R-:W-:Y:S02]  /*1200*/  IMAD.MOV R8, RZ, RZ, -R8 ;  /* 0x000000ffff087224 */ /* 0x000fe400078e0a08 */
[----:B------:R-:W-:-:S04]  /*1210*/  IMAD.HI.U32 R21, R3, R22, RZ ;  /* 0x0000001603157227 */ /* 0x000fc800078e00ff */
[----:B------:R-:W-:Y:S02]  /*1220*/  IMAD.MOV.U32 R15, RZ, RZ, R14 ;  /* 0x000000ffff0f7224 */ /* 0x000fe400078e000e */
[----:B------:R-:W-:Y:S02]  /*1230*/  IMAD R6, R0, R8, R6 ;  /* 0x0000000800067224 */ /* 0x000fe400078e0206 */
[----:B------:R-:W-:Y:S02]  /*1240*/  IMAD.MOV R21, RZ, RZ, -R21 ;  /* 0x000000ffff157224 */ /* 0x000fe400078e0a15 */
[----:B------:R-:W-:Y:S01]  /*1250*/  @!P5 IMAD.MOV R15, RZ, RZ, -R15 ;  /* 0x000000ffff0fd224 */ /* 0x000fe200078e0a0f */
[----:B------:R-:W-:Y:S01]  /*1260*/  ISETP.GE.AND P5, PT, R5, RZ, PT ;  /* 0x000000ff0500720c */ /* 0x000fe20003fa6270 */
[----:B------:R-:W-:Y:S01]  /*1270*/  @!P3 IMAD.IADD R2, R2, 0x1, -R0 ;  /* 0x000000010202b824 */ /* 0x000fe200078e0a00 */
[C---:B------:R-:W-:Y:S01]  /*1280*/  ISETP.GT.U32.AND P3, PT, R0.reuse, R6, PT ;  /* 0x000000060000720c */ /* 0x040fe20003f64070 */
[----:B------:R-:W-:Y:S01]  /*1290*/  IMAD R21, R0, R21, R22 ;  /* 0x0000001500157224 */ /* 0x000fe200078e0216 */
[----:B------:R0:W-:Y:S01]  /*12a0*/  STL [R1+0xb4], R15 ;  /* 0x0000b40f01007387 */ /* 0x0001e20000100800 */
[----:B------:R-:W-:-:S02]  /*12b0*/  @!P6 IMAD.IADD R7, R7, 0x1, -R0 ;  /* 0x000000010707e824 */ /* 0x000fc400078e0a00 */
[----:B------:R-:W-:Y:S01]  /*12c0*/  IMAD.HI.U32 R23, R3, R20, RZ ;  /* 0x0000001403177227 */ /* 0x000fe200078e00ff */
[----:B------:R-:W-:-:S03]  /*12d0*/  ISETP.GT.U32.AND P6, PT, R0, R21, PT ;  /* 0x000000150000720c */ /* 0x000fc60003fc4070 */
[C---:B------:R-:W-:Y:S02]  /*12e0*/  VIADD R14, R11.reuse, 0xef ;  /* 0x000000ef0b0e7836 */ /* 0x040fe40000000000 */
[----:B------:R-:W-:Y:S02]  /*12f0*/  IMAD.MOV R23, RZ, RZ, -R23 ;  /* 0x000000ffff177224 */ /* 0x000fe400078e0a17 */
[----:B0-----:R-:W-:Y:S01]  /*1300*/  VIADD R15, R11, 0xf0 ;  /* 0x000000f00b0f7836 */ /* 0x001fe20000000000 */
[----:B------:R-:W-:Y:S01]  /*1310*/  IABS R5, R14 ;  /* 0x0000000e00057213 */ /* 0x000fe20000000000 */
[----:B------:R-:W-:Y:S01]  /*1320*/  @!P3 IMAD.IADD R6, R6, 0x1, -R0 ;  /* 0x000000010606b824 */ /* 0x000fe200078e0a00 */
[C---:B------:R-:W-:Y:S01]  /*1330*/  ISETP.GT.U32.AND P3, PT, R0.reuse, R2, PT ;  /* 0x000000020000720c */ /* 0x040fe20003f64070 */
[C---:B------:R-:W-:Y:S01]  /*1340*/  IMAD R20, R0.reuse, R23, R20 ;  /* 0x0000001700147224 */ /* 0x040fe200078e0214 */
[----:B------:R-:W-:Y:S01]  /*1350*/  IABS R16, R15 ;  /* 0x0000000f00107213 */ /* 0x000fe20000000000 */
[----:B------:R-:W-:Y:S01]  /*1360*/  @!P6 IMAD.IADD R21, R21, 0x1, -R0 ;  /* 0x000000011515e824 */ /* 0x000fe200078e0a00 */
[----:B------:R-:W-:Y:S01]  /*1370*/  ISETP.GT.U32.AND P6, PT, R0, R6, PT ;  /* 0x000000060000720c */ /* 0x000fe20003fc4070 */
[----:B------:R-:W-:-:S04]  /*1380*/  IMAD.HI.U32 R8, R3, R5, RZ ;  /* 0x0000000503087227 */ /* 0x000fc800078e00ff */
[----:B------:R-:W-:-:S04]  /*1390*/  IMAD.HI.U32 R18, R3, R16, RZ ;  /* 0x0000001003127227 */ /* 0x000fc800078e00ff */
[----:B------:R-:W-:Y:S02]  /*13a0*/  IMAD.MOV R18, RZ, RZ, -R18 ;  /* 0x000000ffff127224 */ /* 0x000fe400078e0a12 */
[----:B------:R-:W-:Y:S02]  /*13b0*/  IMAD.MOV.U32 R24, RZ, RZ, R9 ;  /* 0x000000ffff187224 */ /* 0x000fe400078e0009 */
[----:B------:R-:W-:Y:S01]  /*13c0*/  @!P0 IMAD.MOV R4, RZ, RZ, -R4 ;  /* 0x000000ffff048224 */ /* 0x000fe200078e0a04 */
[C---:B------:R-:W-:Y:S01]  /*13d0*/  ISETP.GT.U32.AND P0, PT, R0.reuse, R20, PT ;  /* 0x000000140000720c */ /* 0x040fe20003f04070 */
[----:B------:R-:W-:Y:S02]  /*13e0*/  IMAD.MOV R8, RZ, RZ, -R8 ;  /* 0x000000ffff087224 */ /* 0x000fe400078e0a08 */
[C---:B------:R-:W-:Y:S02]  /*13f0*/  IMAD R16, R0.reuse, R18, R16 ;  /* 0x0000001200107224 */ /* 0x040fe400078e0210 */
[----:B------:R-:W-:Y:S01]  /*1400*/  @!P1 IMAD.MOV R24, RZ, RZ, -R24 ;  /* 0x000000ffff189224 */ /* 0x000fe200078e0a18 */
[C---:B------:R-:W-:Y:S01]  /*1410*/  ISETP.GT.U32.AND P1, PT, R0.reuse, R7, PT ;  /* 0x000000070000720c */ /* 0x040fe20003f24070 */
[----:B------:R-:W-:-:S02]  /*1420*/  IMAD R5, R0, R8, R5 ;  /* 0x0000000800057224 */ /* 0x000fc400078e0205 */
[----:B------:R-:W-:Y:S01]  /*1430*/  IMAD.MOV.U32 R22, RZ, RZ, R17 ;  /* 0x000000ffff167224 */ /* 0x000fe200078e0011 */
[----:B------:R-:W-:Y:S01]  /*1440*/  STL [R1+0xb8], R24 ;  /* 0x0000b81801007387 */ /* 0x000fe20000100800 */
[----:B------:R-:W-:Y:S01]  /*1450*/  @!P3 IMAD.IADD R2, R2, 0x1, -R0 ;  /* 0x000000010202b824 */ /* 0x000fe200078e0a00 */
[----:B------:R-:W-:Y:S01]  /*1460*/  ISETP.GT.U32.AND P3, PT, R0, R16, PT ;  /* 0x000000100000720c */ /* 0x000fe20003f64070 */
[C---:B------:R-:W-:Y:S02]  /*1470*/  VIADD R18, R11.reuse, 0xee ;  /* 0x000000ee0b127836 */ /* 0x040fe40000000000 */
[----:B------:R-:W-:Y:S02]  /*1480*/  VIADD R8, R11, 0xed ;  /* 0x000000ed0b087836 */ /* 0x000fe40000000000 */
[----:B------:R-:W-:Y:S01]  /*1490*/  @!P4 IMAD.MOV R22, RZ, RZ, -R22 ;  /* 0x000000ffff16c224 */ /* 0x000fe200078e0a16 */
[----:B------:R-:W-:Y:S01]  /*14a0*/  IABS R9, R18 ;  /* 0x0000001200097213 */ /* 0x000fe20000000000 */
[--C-:B------:R-:W-:Y:S01]  /*14b0*/  @!P6 IMAD.IADD R6, R6, 0x1, -R0.reuse ;  /* 0x000000010606e824 */ /* 0x100fe200078e0a00 */
[----:B------:R-:W-:Y:S01]  /*14c0*/  ISETP.GT.U32.AND P6, PT, R0, R5, PT ;  /* 0x000000050000720c */ /* 0x000fe20003fc4070 */
[----:B------:R-:W-:Y:S01]  /*14d0*/  @!P0 IMAD.IADD R20, R20, 0x1, -R0 ;  /* 0x0000000114148824 */ /* 0x000fe200078e0a00 */
[----:B------:R-:W-:Y:S01]  /*14e0*/  ISETP.GT.U32.AND P4, PT, R0, R21, PT ;  /* 0x000000150000720c */ /* 0x000fe20003f84070 */
[----:B------:R-:W-:Y:S01]  /*14f0*/  IMAD.MOV.U32 R23, RZ, RZ, R2 ;  /* 0x000000ffff177224 */ /* 0x000fe200078e0002 */
[----:B------:R-:W-:Y:S01]  /*1500*/  IABS R17, R8 ;  /* 0x0000000800117213 */ /* 0x000fe20000000000 */
[----:B------:R0:W-:Y:S01]  /*1510*/  STL [R1+0xbc], R22 ;  /* 0x0000bc1601007387 */ /* 0x0001e20000100800 */
[--C-:B------:R-:W-:Y:S01]  /*1520*/  @!P1 IMAD.IADD R7, R7, 0x1, -R0.reuse ;  /* 0x0000000107079824 */ /* 0x100fe200078e0a00 */
[----:B------:R-:W-:Y:S01]  /*1530*/  ISETP.GE.AND P1, PT, R12, RZ, PT ;  /* 0x000000ff0c00720c */ /* 0x000fe20003f26270 */
[----:B------:R-:W-:Y:S01]  /*1540*/  @!P5 IMAD.MOV R23, RZ, RZ, -R23 ;  /* 0x000000ffff17d224 */ /* 0x000fe200078e0a17 */
[----:B------:R1:W-:Y:S01]  /*1550*/  STL [R1+0xc0], R4 ;  /* 0x0000c00401007387 */ /* 0x0003e20000100800 */
[----:B------:R-:W-:Y:S01]  /*1560*/  ISETP.GT.U32.AND P5, PT, R0, R20, PT ;  /* 0x000000140000720c */ /* 0x000fe20003fa4070 */
[----:B------:R-:W-:Y:S01]  /*1570*/  IMAD.HI.U32 R12, R3, R17, RZ ;  /* 0x00000011030c7227 */ /* 0x000fe200078e00ff */
[----:B------:R-:W-:Y:S01]  /*1580*/  ISETP.GE.AND P0, PT, R19, RZ, PT ;  /* 0x000000ff1300720c */ /* 0x000fe20003f06270 */
[----:B------:R-:W-:Y:S02]  /*1590*/  STL [R1+0xc4], R23 ;  /* 0x0000c41701007387 */ /* 0x000fe40000100800 */
[----:B------:R-:W-:Y:S01]  /*15a0*/  @!P3 IMAD.IADD R16, R16, 0x1, -R0 ;  /* 0x000000011010b824 */ /* 0x000fe200078e0a00 */
[----:B------:R-:W-:Y:S01]  /*15b0*/  ISETP.GE.AND P3, PT, R15, RZ, PT ;  /* 0x000000ff0f00720c */ /* 0x000fe20003f66270 */
[----:B0-----:R-:W-:-:S02]  /*15c0*/  IMAD.MOV.U32 R22, RZ, RZ, R7 ;  /* 0x000000ffff167224 */ /* 0x001fc400078e0007 */
[----:B-1----:R-:W-:-:S04]  /*15d0*/  IMAD.HI.U32 R4, R3, R9, RZ ;  /* 0x0000000903047227 */ /* 0x002fc800078e00ff */
[----:B------:R-:W-:Y:S02]  /*15e0*/  IMAD.MOV R4, RZ, RZ, -R4 ;  /* 0x000000ffff047224 */ /* 0x000fe400078e0a04 */
[----:B------:R-:W-:Y:S02]  /*15f0*/  IMAD.MOV R12, RZ, RZ, -R12 ;  /* 0x000000ffff0c7224 */ /* 0x000fe400078e0a0c */
[----:B------:R-:W-:Y:S02]  /*1600*/  @!P6 IMAD.IADD R5, R5, 0x1, -R0 ;  /* 0x000000010505e824 */ /* 0x000fe400078e0a00 */
[----:B------:R-:W-:Y:S01]  /*1610*/  @!P2 IMAD.MOV R22, RZ, RZ, -R22 ;  /* 0x000000ffff16a224 */ /* 0x000fe200078e0a16 */
[C---:B------:R-:W-:Y:S01]  /*1620*/  ISETP.GT.U32.AND P2, PT, R0.reuse, R16, PT ;  /* 0x000000100000720c */ /* 0x040fe20003f44070 */
[----:B------:R-:W-:Y:S01]  /*1630*/  @!P4 IMAD.IADD R21, R21, 0x1, -R0 ;  /* 0x000000011515c824 */ /* 0x000fe200078e0a00 */
[----:B------:R-:W-:Y:S01]  /*1640*/  ISETP.GE.AND P4, PT, R13, RZ, PT ;  /* 0x000000ff0d00720c */ /* 0x000fe20003f86270 */
[C---:B------:R-:W-:Y:S01]  /*1650*/  IMAD R4, R0.reuse, R4, R9 ;  /* 0x0000000400047224 */ /* 0x040fe200078e0209 */
[C---:B------:R-:W-:Y:S01]  /*1660*/  ISETP.GT.U32.AND P6, PT, R0.reuse, R5, PT ;  /* 0x000000050000720c */ /* 0x040fe20003fc4070 */
[----:B------:R-:W-:Y:S01]  /*1670*/  IMAD R12, R0, R12, R17 ;  /* 0x0000000c000c7224 */ /* 0x000fe200078e0211 */
[----:B------:R-:W-:Y:S01]  /*1680*/  STL [R1+0xcc], R22 ;  /* 0x0000cc1601007387 */ /* 0x000fe20000100800 */
[----:B------:R-:W-:-:S02]  /*1690*/  IMAD.MOV.U32 R9, RZ, RZ, R6 ;  /* 0x000000ffff097224 */ /* 0x000fc400078e0006 */
[--C-:B------:R-:W-:Y:S01]  /*16a0*/  @!P5 IMAD.IADD R20, R20, 0x1, -R0.reuse ;  /* 0x000000011414d824 */ /* 0x100fe200078e0a00 */
[C---:B------:R-:W-:Y:S01]  /*16b0*/  ISETP.GT.U32.AND P5, PT, R0.reuse, R12, PT ;  /* 0x0000000c0000720c */ /* 0x040fe20003fa4070 */
[----:B------:R-:W-:Y:S01]  /*16c0*/  @!P1 IMAD.MOV R9, RZ, RZ, -R9 ;  /* 0x000000ffff099224 */ /* 0x000fe200078e0a09 */
[----:B------:R-:W-:Y:S01]  /*16d0*/  ISETP.GT.U32.AND P1, PT, R0, R4, PT ;  /* 0x000000040000720c */ /* 0x000fe20003f24070 */
[C---:B------:R-:W-:Y:S02]  /*16e0*/  VIADD R2, R11.reuse, 0xec ;  /* 0x000000ec0b027836 */ /* 0x040fe40000000000 */
[----:B------:R-:W-:Y:S01]  /*16f0*/  IMAD.MOV.U32 R7, RZ, RZ, R21 ;  /* 0x000000ffff077224 */ /* 0x000fe200078e0015 */
[----:B------:R0:W-:Y:S01]  /*1700*/  STL [R1+0xd0], R9 ;  /* 0x0000d00901007387 */ /* 0x0001e20000100800 */
[----:B------:R-:W-:Y:S01]  /*1710*/  @!P2 IMAD.IADD R16, R16, 0x1, -R0 ;  /* 0x000000011010a824 */ /* 0x000fe200078e0a00 */
[----:B------:R-:W-:Y:S01]  /*1720*/  ISETP.GE.AND P2, PT, R18, RZ, PT ;  /* 0x000000ff1200720c */ /* 0x000fe20003f46270 */
[----:B------:R-:W-:Y:S01]  /*1730*/  @!P4 IMAD.MOV R7, RZ, RZ, -R7 ;  /* 0x000000ffff07c224 */ /* 0x000fe200078e0a07 */
[----:B------:R-:W-:Y:S01]  /*1740*/  ISETP.GE.AND P4, PT, R14, RZ, PT ;  /* 0x000000ff0e00720c */ /* 0x000fe20003f86270 */
[----:B------:R-:W-:-:S02]  /*1750*/  VIADD R6, R11, 0xeb ;  /* 0x000000eb0b067836 */ /* 0x000fc40000000000 */
[----:B------:R-:W-:Y:S01]  /*1760*/  IMAD.MOV.U32 R15, RZ, RZ, R20 ;  /* 0x000000ffff0f7224 */ /* 0x000fe200078e0014 */
[----:B------:R1:W-:Y:S01]  /*1770*/  STL [R1+0xd4], R7 ;  /* 0x0000d40701007387 */ /* 0x0003e20000100800 */
[----:B------:R-:W-:Y:S01]  /*1780*/  @!P6 IMAD.IADD R5, R5, 0x1, -R0 ;  /* 0x000000010505e824 */ /* 0x000fe200078e0a00 */
[----:B0-----:R-:W-:Y:S01]  /*1790*/  IABS R9, R2 ;  /* 0x0000000200097213 */ /* 0x001fe20000000000 */
[----:B------:R-:W-:Y:S01]  /*17a0*/  IMAD.MOV.U32 R13, RZ, RZ, R16 ;  /* 0x000000ffff0d7224 */ /* 0x000fe200078e0010 */
[----:B------:R-:W-:Y:S01]  /*17b0*/  ISETP.GE.AND P6, PT, R8, RZ, PT ;  /* 0x000000ff0800720c */ /* 0x000fe20003fc6270 */
[----:B------:R-:W-:Y:S01]  /*17c0*/  @!P1 IMAD.IADD R4, R4, 0x1, -R0 ;  /* 0x0000000104049824 */ /* 0x000fe200078e0a00 */
[----:B------:R-:W-:Y:S01]  /*17d0*/  ISETP.GE.AND P1, PT, R2, RZ, PT ;  /* 0x000000ff0200720c */ /* 0x000fe20003f26270 */
[----:B------:R-:W-:Y:S01]  /*17e0*/  IMAD.HI.U32 R8, R3, R9, RZ ;  /* 0x0000000903087227 */ /* 0x000fe200078e00ff */
[----:B-1----:R-:W-:-:S03]  /*17f0*/  IABS R7, R6 ;  /* 0x0000000600077213 */ /* 0x002fc60000000000 */
[----:B------:R-:W-:Y:S02]  /*1800*/  @!P5 IMAD.IADD R12, R12, 0x1, -R0 ;  /* 0x000000010c0cd824 */ /* 0x000fe400078e0a00 */
[----:B------:R-:W-:Y:S01]  /*1810*/  @!P0 IMAD.MOV R15, RZ, RZ, -R15 ;  /* 0x000000ffff0f8224 */ /* 0x000fe200078e0a0f */
[C---:B------:R-:W-:Y:S01]  /*1820*/  ISETP.GT.U32.AND P0, PT, R0.reuse, R4, PT ;  /* 0x000000040000720c */ /* 0x040fe20003f04070 */
[----:B------:R-:W-:Y:S01]  /*1830*/  @!P3 IMAD.MOV R13, RZ, RZ, -R13 ;  /* 0x000000ffff0db224 */ /* 0x000fe200078e0a0d */
[----:B------:R-:W-:Y:S01]  /*1840*/  ISETP.GT.U32.AND P5, PT, R0, R12, PT ;  /* 0x0000000c0000720c */ /* 0x000fe20003fa4070 */
[----:B------:R-:W-:Y:S01]  /*1850*/  IMAD.MOV R8, RZ, RZ, -R8 ;  /* 0x000000ffff087224 */ /* 0x000fe200078e0a08 */
[----:B------:R-:W-:Y:S01]  /*1860*/  STL [R1+0xe4], R15 ;  /* 0x0000e40f01007387 */ /* 0x000fe20000100800 */
[----:B------:R-:W-:Y:S01]  /*1870*/  IMAD.HI.U32 R2, R3, R7, RZ ;  /* 0x0000000703027227 */ /* 0x000fe200078e00ff */
[----:B------:R-:W-:Y:S02]  /*1880*/  ISETP.GE.AND P3, PT, R6, RZ, PT ;  /* 0x000000ff0600720c */ /* 0x000fe40003f66270 */
[----:B------:R0:W-:Y:S01]  /*1890*/  STL [R1+0xf0], R13 ;  /* 0x0000f00d01007387 */ /* 0x0001e20000100800 */
[----:B------:R-:W-:-:S02]  /*18a0*/  IMAD R9, R0, R8, R9 ;  /* 0x0000000800097224 */ /* 0x000fc400078e0209 */
[----:B------:R-:W-:Y:S02]  /*18b0*/  IMAD.MOV R2, RZ, RZ, -R2 ;  /* 0x000000ffff027224 */ /* 0x000fe400078e0a02 */
[--C-:B------:R-:W-:Y:S02]  /*18c0*/  @!P0 IMAD.IADD R4, R4, 0x1, -R0.reuse ;  /* 0x0000000104048824 */ /* 0x100fe400078e0a00 */
[----:B------:R-:W-:Y:S02]  /*18d0*/  @!P5 IMAD.IADD R12, R12, 0x1, -R0 ;  /* 0x000000010c0cd824 */ /* 0x000fe400078e0a00 */
[----:B------:R-:W-:Y:S02]  /*18e0*/  IMAD.MOV.U32 R14, RZ, RZ, R4 ;  /* 0x000000ffff0e7224 */ /* 0x000fe400078e0004 */
[----:B0-----:R-:W-:Y:S02]  /*18f0*/  IMAD.MOV.U32 R13, RZ, RZ, R5 ;  /* 0x000000ffff0d7224 */ /* 0x001fe400078e0005 */
[----:B------:R-:W-:-:S02]  /*1900*/  IMAD R5, R0, R2, R7 ;  /* 0x0000000200057224 */ /* 0x000fc400078e0207 */
[----:B------:R-:W-:Y:S01]  /*1910*/  @!P4 IMAD.MOV R13, RZ, RZ, -R13 ;  /* 0x000000ffff0dc224 */ /* 0x000fe200078e0a0d */
[C---:B------:R-:W-:Y:S01]  /*1920*/  ISETP.GT.U32.AND P4, PT, R0.reuse, R9, PT ;  /* 0x000000090000720c */ /* 0x040fe20003f84070 */
[C---:B------:R-:W-:Y:S01]  /*1930*/  VIADD R7, R11.reuse, 0xea ;  /* 0x000000ea0b077836 */ /* 0x040fe20000000000 */
[----:B------:R-:W-:Y:S01]  /*1940*/  ISETP.GT.U32.AND P5, PT, R0, R5, PT ;  /* 0x000000050000720c */ /* 0x000fe20003fa4070 */
[----:B------:R-:W-:Y:S01]  /*1950*/  VIADD R6, R11, 0xe8 ;  /* 0x000000e80b067836 */ /* 0x000fe20000000000 */
[----:B------:R0:W-:Y:S01]  /*1960*/  STL [R1+0xf8], R13 ;  /* 0x0000f80d01007387 */ /* 0x0001e20000100800 */
[----:B------:R-:W-:Y:S01]  /*1970*/  @!P2 IMAD.MOV R14, RZ, RZ, -R14 ;  /* 0x000000ffff0ea224 */ /* 0x000fe200078e0a0e */
[----:B------:R-:W-:Y:S01]  /*1980*/  ISETP.GE.AND P0, PT, R7, RZ, PT ;  /* 0x000000ff0700720c */ /* 0x000fe20003f06270 */
[----:B------:R-:W-:Y:S01]  /*1990*/  VIADD R8, R11, 0xe9 ;  /* 0x000000e90b087836 */ /* 0x000fe20000000000 */
[----:B------:R-:W-:Y:S01]  /*19a0*/  IABS R7, R7 ;  /* 0x0000000700077213 */ /* 0x000fe20000000000 */
[----:B------:R-:W-:Y:S01]  /*19b0*/  @!P6 IMAD.MOV R12, RZ, RZ, -R12 ;  /* 0x000000ffff0ce224 */ /* 0x000fe200078e0a0c */
[----:B------:R1:W-:Y:S01]  /*19c0*/  STL [R1+0xfc], R14 ;  /* 0x0000fc0e01007387 */ /* 0x0003e20000100800 */
[----:B------:R-:W-:-:S02]  /*19d0*/  ISETP.GE.AND P6, PT, R6, RZ, PT ;  /* 0x000000ff0600720c */ /* 0x000fc40003fc6270 */
[--C-:B------:R-:W-:Y:S01]  /*19e0*/  @!P4 IMAD.IADD R9, R9, 0x1, -R0.reuse ;  /* 0x000000010909c824 */ /* 0x100fe200078e0a00 */
[----:B0-----:R-:W-:Y:S01]  /*19f0*/  IABS R13, R6 ;  /* 0x00000006000d7213 */ /* 0x001fe20000000000 */
[----:B------:R-:W-:Y:S01]  /*1a00*/  @!P5 IMAD.IADD R5, R5, 0x1, -R0 ;  /* 0x000000010505d824 */ /* 0x000fe200078e0a00 */
[----:B------:R-:W-:Y:S01]  /*1a10*/  IABS R2, R8 ;  /* 0x0000000800027213 */ /* 0x000fe20000000000 */
[----:B------:R-:W-:Y:S01]  /*1a20*/  VIADD R6, R11, 0xe5 ;  /* 0x000000e50b067836 */ /* 0x000fe20000000000 */
[C---:B------:R-:W-:Y:S01]  /*1a30*/  ISETP.GT.U32.AND P4, PT, R0.reuse, R9, PT ;  /* 0x000000090000720c */ /* 0x040fe20003f84070 */
[----:B------:R-:W-:Y:S01]  /*1a40*/  IMAD.MOV.U32 R4, RZ, RZ, R13 ;  /* 0x000000ffff047224 */ /* 0x000fe200078e000d */
[----:B------:R-:W-:Y:S01]  /*1a50*/  ISETP.GT.U32.AND P5, PT, R0, R5, PT ;  /* 0x000000050000720c */ /* 0x000fe20003fa4070 */
[----:B-1----:R-:W-:Y:S01]  /*1a60*/  IMAD.HI.U32 R14, R3, R7, RZ ;  /* 0x00000007030e7227 */ /* 0x002fe200078e00ff */
[----:B------:R-:W-:Y:S01]  /*1a70*/  ISETP.GE.AND P2, PT, R8, RZ, PT ;  /* 0x000000ff0800720c */ /* 0x000fe20003f46270 */
[----:B------:R0:W-:Y:S01]  /*1a80*/  STL [R1+0x110], R12 ;  /* 0x0001100c01007387 */ /* 0x0001e20000100800 */
[----:B------:R-:W-:Y:S01]  /*1a90*/  IABS R17, R6 ;  /* 0x0000000600117213 */ /* 0x000fe20000000000 */
[----:B------:R-:W-:-:S02]  /*1aa0*/  IMAD.MOV R14, RZ, RZ, -R14 ;  /* 0x000000ffff0e7224 */ /* 0x000fc400078e0a0e */
[----:B------:R-:W-:-:S04]  /*1ab0*/  IMAD.HI.U32 R13, R3, R2, RZ ;  /* 0x00000002030d7227 */ /* 0x000fc800078e00ff */
[----:B------:R-:W-:-:S04]  /*1ac0*/  IMAD.HI.U32 R8, R3, R4, RZ ;  /* 0x0000000403087227 */ /* 0x000fc800078e00ff */
[C---:B------:R-:W-:Y:S02]  /*1ad0*/  IMAD R7, R0.reuse, R14, R7 ;  /* 0x0000000e00077224 */ /* 0x040fe400078e0207 */
[----:B------:R-:W-:Y:S02]  /*1ae0*/  IMAD.MOV R13, RZ, RZ, -R13 ;  /* 0x000000ffff0d7224 */ /* 0x000fe400078e0a0d */
[----:B------:R-:W-:Y:S02]  /*1af0*/  IMAD.MOV R8, RZ, RZ, -R8 ;  /* 0x000000ffff087224 */ /* 0x000fe400078e0a08 */
[----:B------:R-:W-:Y:S01]  /*1b00*/  @!P4 IMAD.IADD R9, R9, 0x1, -R0 ;  /* 0x000000010909c824 */ /* 0x000fe200078e0a00 */
[C---:B------:R-:W-:Y:S01]  /*1b10*/  ISETP.GT.U32.AND P4, PT, R0.reuse, R7, PT ;  /* 0x000000070000720c */ /* 0x040fe20003f84070 */
[C---:B------:R-:W-:Y:S02]  /*1b20*/  IMAD R2, R0.reuse, R13, R2 ;  /* 0x0000000d00027224 */ /* 0x040fe400078e0202 */
[----:B------:R-:W-:-:S02]  /*1b30*/  IMAD R4, R0, R8, R4 ;  /* 0x0000000800047224 */ /* 0x000fc400078e0204 */
[----:B------:R-:W-:Y:S02]  /*1b40*/  IMAD.MOV.U32 R18, RZ, RZ, R9 ;  /* 0x000000ffff127224 */ /* 0x000fe400078e0009 */
[----:B------:R-:W-:Y:S01]  /*1b50*/  @!P5 IMAD.IADD R5, R5, 0x1, -R0 ;  /* 0x000000010505d824 */ /* 0x000fe200078e0a00 */
[C---:B------:R-:W-:Y:S01]  /*1b60*/  ISETP.GT.U32.AND P5, PT, R0.reuse, R2, PT ;  /* 0x000000020000720c */ /* 0x040fe20003fa4070 */
[----:B------:R-:W-:Y:S01]  /*1b70*/  @!P1 IMAD.MOV R18, RZ, RZ, -R18 ;  /* 0x000000ffff129224 */ /* 0x000fe200078e0a12 */
[C---:B------:R-:W-:Y:S01]  /*1b80*/  ISETP.GT.U32.AND P1, PT, R0.reuse, R4, PT ;  /* 0x000000040000720c */ /* 0x040fe20003f24070 */
[----:B------:R-:W-:Y:S02]  /*1b90*/  VIADD R14, R11, 0xe7 ;  /* 0x000000e70b0e7836 */ /* 0x000fe40000000000 */
[----:B------:R-:W-:Y:S01]  /*1ba0*/  @!P4 IMAD.IADD R7, R7, 0x1, -R0 ;  /* 0x000000010707c824 */ /* 0x000fe200078e0a00 */
[----:B------:R1:W-:Y:S01]  /*1bb0*/  STL [R1+0x120], R18 ;  /* 0x0001201201007387 */ /* 0x0003e20000100800 */
[C---:B------:R-:W-:Y:S01]  /*1bc0*/  VIADD R13, R11.reuse, 0xe6 ;  /* 0x000000e60b0d7836 */ /* 0x040fe20000000000 */
[----:B------:R-:W-:Y:S01]  /*1bd0*/  IABS R15, R14 ;  /* 0x0000000e000f7213 */ /* 0x000fe20000000000 */
[----:B------:R-:W-:Y:S01]  /*1be0*/  VIADD R8, R11, 0xe4 ;  /* 0x000000e40b087836 */ /* 0x000fe20000000000 */
[----:B------:R-:W-:-:S02]  /*1bf0*/  ISETP.GT.U32.AND P4, PT, R0, R7, PT ;  /* 0x000000070000720c */ /* 0x000fc40003f84070 */
[----:B------:R-:W-:Y:S01]  /*1c00*/  IABS R16, R13 ;  /* 0x0000000d00107213 */ /* 0x000fe20000000000 */
[----:B------:R-:W-:Y:S01]  /*1c10*/  IMAD.HI.U32 R9, R3, R15, RZ ;  /* 0x0000000f03097227 */ /* 0x000fe200078e00ff */
[----:B0-----:R-:W-:-:S03]  /*1c20*/  IABS R12, R8 ;  /* 0x00000008000c7213 */ /* 0x001fc60000000000 */
[--C-:B------:R-:W-:Y:S02]  /*1c30*/  @!P5 IMAD.IADD R2, R2, 0x1, -R0.reuse ;  /* 0x000000010202d824 */ /* 0x100fe400078e0a00 */
[----:B------:R-:W-:Y:S02]  /*1c40*/  @!P1 IMAD.IADD R4, R4, 0x1, -R0 ;  /* 0x0000000104049824 */ /* 0x000fe400078e0a00 */
[----:B-1----:R-:W-:Y:S01]  /*1c50*/  IMAD.MOV.U32 R18, RZ, RZ, R5 ;  /* 0x000000ffff127224 */ /* 0x002fe200078e0005 */
[C---:B------:R-:W-:Y:S01]  /*1c60*/  ISETP.GT.U32.AND P5, PT, R0.reuse, R2, PT ;  /* 0x000000020000720c */ /* 0x040fe20003fa4070 */
[----:B------:R-:W-:Y:S01]  /*1c70*/  IMAD.MOV R5, RZ, RZ, -R9 ;  /* 0x000000ffff057224 */ /* 0x000fe200078e0a09 */
[C---:B------:R-:W-:Y:S01]  /*1c80*/  ISETP.GT.U32.AND P1, PT, R0.reuse, R4, PT ;  /* 0x000000040000720c */ /* 0x040fe20003f24070 */
[----:B------:R-:W-:Y:S02]  /*1c90*/  IMAD.MOV.U32 R9, RZ, RZ, R17 ;  /* 0x000000ffff097224 */ /* 0x000fe400078e0011 */
[----:B------:R-:W-:-:S02]  /*1ca0*/  IMAD R5, R0, R5, R15 ;  /* 0x0000000500057224 */ /* 0x000fc400078e020f */
[----:B------:R-:W-:-:S04]  /*1cb0*/  IMAD.HI.U32 R17, R3, R16, RZ ;  /* 0x0000001003117227 */ /* 0x000fc800078e00ff */
[----:B------:R-:W-:-:S04]  /*1cc0*/  IMAD.HI.U32 R15, R3, R9, RZ ;  /* 0x00000009030f7227 */ /* 0x000fc800078e00ff */
[----:B------:R-:W-:Y:S01]  /*1cd0*/  @!P4 IMAD.IADD R7, R7, 0x1, -R0 ;  /* 0x000000010707c824 */ /* 0x000fe200078e0a00 */
[----:B------:R-:W-:Y:S01]  /*1ce0*/  ISETP.GT.U32.AND P4, PT, R0, R5, PT ;  /* 0x000000050000720c */ /* 0x000fe20003f84070 */
[----:B------:R-:W-:Y:S01]  /*1cf0*/  @!P3 IMAD.MOV R18, RZ, RZ, -R18 ;  /* 0x000000ffff12b224 */ /* 0x000fe200078e0a12 */
[----:B------:R-:W-:Y:S01]  /*1d00*/  ISETP.GE.AND P3, PT, R14, RZ, PT ;  /* 0x000000ff0e00720c */ /* 0x000fe20003f66270 */
[----:B------:R-:W-:-:S03]  /*1d10*/  IMAD.HI.U32 R14, R3, R12, RZ ;  /* 0x0000000c030e7227 */ /* 0x000fc600078e00ff */
[----:B------:R0:W-:Y:S01]  /*1d20*/  STL [R1+0x124], R18 ;  /* 0x0001241201007387 */ /* 0x0001e20000100800 */
[----:B------:R-:W-:Y:S02]  /*1d30*/  IMAD.MOV R17, RZ, RZ, -R17 ;  /* 0x000000ffff117224 */ /* 0x000fe400078e0a11 */
[----:B------:R-:W-:Y:S02]  /*1d40*/  IMAD.MOV R15, RZ, RZ, -R15 ;  /* 0x000000ffff0f7224 */ /* 0x000fe400078e0a0f */
[----:B------:R-:W-:Y:S01]  /*1d50*/  @!P5 IMAD.IADD R2, R2, 0x1, -R0 ;  /* 0x000000010202d824 */ /* 0x000fe200078e0a00 */
[----:B------:R-:W-:Y:S01]  /*1d60*/  ISETP.GE.AND P5, PT, R13, RZ, PT ;  /* 0x000000ff0d00720c */ /* 0x000fe20003fa6270 */
[----:B------:R-:W-:Y:S02]  /*1d70*/  IMAD.MOV R14, RZ, RZ, -R14 ;  /* 0x000000ffff0e7224 */ /* 0x000fe400078e0a0e */
[C---:B------:R-:W-:Y:S02]  /*1d80*/  IMAD R13, R0.reuse, R17, R16 ;  /* 0x00000011000d7224 */ /* 0x040fe400078e0210 */
[----:B------:R-:W-:-:S02]  /*1d90*/  IMAD R9, R0, R15, R9 ;  /* 0x0000000f00097224 */ /* 0x000fc400078e0209 */
[----:B0-----:R-:W-:Y:S02]  /*1da0*/  IMAD.MOV.U32 R18, RZ, RZ, R7 ;  /* 0x000000ffff127224 */ /* 0x001fe400078e0007 */
[----:B------:R-:W-:Y:S01]  /*1db0*/  @!P1 IMAD.IADD R4, R4, 0x1, -R0 ;  /* 0x0000000104049824 */ /* 0x000fe200078e0a00 */
[C---:B------:R-:W-:Y:S01]  /*1dc0*/  ISETP.GT.U32.AND P1, PT, R0.reuse, R9, PT ;  /* 0x000000090000720c */ /* 0x040fe20003f24070 */
[C---:B------:R-:W-:Y:S02]  /*1dd0*/  IMAD R7, R0.reuse, R14, R12 ;  /* 0x0000000e00077224 */ /* 0x040fe400078e020c */
[----:B------:R-:W-:Y:S01]  /*1de0*/  @!P0 IMAD.MOV R18, RZ, RZ, -R18 ;  /* 0x000000ffff128224 */ /* 0x000fe200078e0a12 */
[----:B------:R-:W-:Y:S01]  /*1df0*/  ISETP.GT.U32.AND P0, PT, R0, R13, PT ;  /* 0x0000000d0000720c */ /* 0x000fe20003f04070 */
[----:B------:R-:W-:Y:S02]  /*1e00*/  IMAD.MOV.U32 R16, RZ, RZ, R2 ;  /* 0x000000ffff107224 */ /* 0x000fe400078e0002 */
[----:B------:R-:W-:Y:S01]  /*1e10*/  IMAD.MOV.U32 R14, RZ, RZ, R4 ;  /* 0x000000ffff0e7224 */ /* 0x000fe200078e0004 */
[----:B------:R-:W-:Y:S01]  /*1e20*/  STL [R1+0x128], R18 ;  /* 0x0001281201007387 */ /* 0x000fe20000100800 */
[----:B------:R-:W-:-:S02]  /*1e30*/  @!P4 IMAD.IADD R5, R5, 0x1, -R0 ;  /* 0x000000010505c824 */ /* 0x000fc400078e0a00 */
[----:B------:R-:W-:Y:S01]  /*1e40*/  @!P2 IMAD.MOV R16, RZ, RZ, -R16 ;  /* 0x000000ffff10a224 */ /* 0x000fe200078e0a10 */
[----:B------:R-:W-:Y:S01]  /*1e50*/  ISETP.GE.AND P2, PT, R6, RZ, PT ;  /* 0x000000ff0600720c */ /* 0x000fe20003f46270 */
[----:B------:R-:W-:Y:S01]  /*1e60*/  @!P6 IMAD.MOV R14, RZ, RZ, -R14 ;  /* 0x000000ffff0ee224 */ /* 0x000fe200078e0a0e */
[C---:B------:R-:W-:Y:S01]  /*1e70*/  ISETP.GT.U32.AND P6, PT, R0.reuse, R7, PT ;  /* 0x000000070000720c */ /* 0x040fe20003fc4070 */
[----:B------:R-:W-:Y:S01]  /*1e80*/  VIADD R15, R11, 0xe3 ;  /* 0x000000e30b0f7836 */ /* 0x000fe20000000000 */
[C---:B------:R-:W-:Y:S01]  /*1e90*/  ISETP.GT.U32.AND P4, PT, R0.reuse, R5, PT ;  /* 0x000000050000720c */ /* 0x040fe20003f84070 */
[----:B------:R0:W-:Y:S01]  /*1ea0*/  STL [R1+0x12c], R16 ;  /* 0x00012c1001007387 */ /* 0x0001e20000100800 */
[--C-:B------:R-:W-:Y:S02]  /*1eb0*/  @!P0 IMAD.IADD R13, R13, 0x1, -R0.reuse ;  /* 0x000000010d0d8824 */ /* 0x100fe400078e0a00 */
[----:B------:R-:W-:Y:S01]  /*1ec0*/  IABS R12, R15 ;  /* 0x0000000f000c7213 */ /* 0x000fe20000000000 */
[----:B------:R1:W-:Y:S01]  /*1ed0*/  STL [R1+0x130], R14 ;  /* 0x0001300e01007387 */ /* 0x0003e20000100800 */
[----:B------:R-:W-:Y:S01]  /*1ee0*/  @!P1 IMAD.IADD R9, R9, 0x1, -R0 ;  /* 0x0000000109099824 */ /* 0x000fe200078e0a00 */
[----:B------:R-:W-:-:S02]  /*1ef0*/  ISETP.GT.U32.AND P1, PT, R0, R13, PT ;  /* 0x0000000d0000720c */ /* 0x000fc40003f24070 */
[----:B------:R-:W-:Y:S01]  /*1f00*/  IMAD.MOV.U32 R2, RZ, RZ, R12 ;  /* 0x000000ffff027224 */ /* 0x000fe200078e000c */
[----:B------:R-:W-:Y:S01]  /*1f10*/  ISETP.GE.AND P0, PT, R15, RZ, PT ;  /* 0x000000ff0f00720c */ /* 0x000fe20003f06270 */
[----:B0-----:R-:W-:Y:S02]  /*1f20*/  VIADD R16, R11, 0xe2 ;  /* 0x000000e20b107836 */ /* 0x001fe40000000000 */
[----:B------:R-:W-:Y:S01]  /*1f30*/  @!P6 IMAD.IADD R7, R7, 0x1, -R0 ;  /* 0x000000010707e824 */ /* 0x000fe200078e0a00 */
[----:B------:R-:W-:Y:S01]  /*1f40*/  ISETP.GT.U32.AND P6, PT, R0, R9, PT ;  /* 0x000000090000720c */ /* 0x000fe20003fc4070 */
[----:B------:R-:W-:Y:S01]  /*1f50*/  IMAD.HI.U32 R4, R3, R2, RZ ;  /* 0x0000000203047227 */ /* 0x000fe200078e00ff */
[----:B-1----:R-:W-:-:S03]  /*1f60*/  IABS R14, R16 ;  /* 0x00000010000e7213 */ /* 0x002fc60000000000 */
[----:B------:R-:W-:Y:S01]  /*1f70*/  @!P4 IMAD.IADD R5, R5, 0x1, -R0 ;  /* 0x000000010505c824 */ /* 0x000fe200078e0a00 */
[----:B------:R-:W-:Y:S01]  /*1f80*/  ISETP.GE.AND P4, PT, R8, RZ, PT ;  /* 0x000000ff0800720c */ /* 0x000fe20003f86270 */
[----:B------:R-:W-:-:S04]  /*1f90*/  IMAD.HI.U32 R6, R3, R14, RZ ;  /* 0x0000000e03067227 */ /* 0x000fc800078e00ff */
[----:B------:R-:W-:Y:S02]  /*1fa0*/  IMAD.MOV R4, RZ, RZ, -R4 ;  /* 0x000000ffff047224 */ /* 0x000fe400078e0a04 */
[----:B------:R-:W-:Y:S02]  /*1fb0*/  IMAD.MOV.U32 R12, RZ, RZ, R5 ;  /* 0x000000ffff0c7224 */ /* 0x000fe400078e0005 */
[----:B------:R-:W-:Y:S02]  /*1fc0*/  IMAD.MOV R6, RZ, RZ, -R6 ;  /* 0x000000ffff067224 */ /* 0x000fe400078e0a06 */
[C---:B------:R-:W-:Y:S02]  /*1fd0*/  IMAD R2, R0.reuse, R4, R2 ;  /* 0x0000000400027224 */ /* 0x040fe400078e0202 */
[----:B------:R-:W-:Y:S01]  /*1fe0*/  @!P3 IMAD.MOV R12, RZ, RZ, -R12 ;  /* 0x000000ffff0cb224 */ /* 0x000fe200078e0a0c */
[C---:B------:R-:W-:Y:S01]  /*1ff0*/  ISETP.GT.U32.AND P3, PT, R0.reuse, R7, PT ;  /* 0x000000070000720c */ /* 0x040fe20003f64070 */
[----:B------:R-:W-:-:S02]  /*2000*/  IMAD R14, R0, R6, R14 ;  /* 0x00000006000e7224 */ /* 0x000fc400078e020e */
[--C-:B------:R-:W-:Y:S01]  /*2010*/  @!P1 IMAD.IADD R13, R13, 0x1, -R0.reuse ;  /* 0x000000010d0d9824 */ /* 0x100fe200078e0a00 */
[----:B------:R0:W-:Y:S01]  /*2020*/  STL [R1+0x138], R12 ;  /* 0x0001380c01007387 */ /* 0x0001e20000100800 */
[--C-:B------:R-:W-:Y:S01]  /*2030*/  @!P6 IMAD.IADD R9, R9, 0x1, -R0.reuse ;  /* 0x000000010909e824 */ /* 0x100fe200078e0a00 */
[C---:B------:R-:W-:Y:S01]  /*2040*/  ISETP.GT.U32.AND P1, PT, R0.reuse, R2, PT ;  /* 0x000000020000720c */ /* 0x040fe20003f24070 */
[C---:B------:R-:W-:Y:S01]  /*2050*/  VIADD R5, R11.reuse, 0xe0 ;  /* 0x000000e00b057836 */ /* 0x040fe20000000000 */
[----:B------:R-:W-:Y:S01]  /*2060*/  ISETP.GT.U32.AND P6, PT, R0, R14, PT ;  /* 0x0000000e0000720c */ /* 0x000fe20003fc4070 */
[----:B------:R-:W-:Y:S02]  /*2070*/  VIADD R4, R11, 0xdf ;  /* 0x000000df0b047836 */ /* 0x000fe40000000000 */
[----:B------:R-:W-:Y:S01]  /*2080*/  IMAD.MOV.U32 R18, RZ, RZ, R13 ;  /* 0x000000ffff127224 */ /* 0x000fe200078e000d */
[----:B------:R-:W-:Y:S01]  /*2090*/  IABS R6, R5 ;  /* 0x0000000500067213 */ /* 0x000fe20000000000 */
[----:B------:R-:W-:Y:S01]  /*20a0*/  @!P3 IMAD.IADD R7, R7, 0x1, -R0 ;  /* 0x000000010707b824 */ /* 0x000fe200078e0a00 */
[----:B------:R-:W-:Y:S01]  /*20b0*/  ISETP.GE.AND P3, PT, R16, RZ, PT ;  /* 0x000000ff1000720c */ /* 0x000fe20003f66270 */
[----:B0-----:R-:W-:Y:S01]  /*20c0*/  VIADD R12, R11, 0xe1 ;  /* 0x000000e10b0c7836 */ /* 0x001fe20000000000 */
[----:B------:R-:W-:Y:S01]  /*20d0*/  IABS R8, R4 ;  /* 0x0000000400087213 */ /* 0x000fe20000000000 */
[----:B------:R-:W-:-:S03]  /*20e0*/  IMAD.HI.U32 R17, R3, R6, RZ ;  /* 0x0000000603117227 */ /* 0x000fc600078e00ff */
[----:B------:R-:W-:Y:S01]  /*20f0*/  IABS R15, R12 ;  /* 0x0000000c000f7213 */ /* 0x000fe20000000000 */
[--C-:B------:R-:W-:Y:S01]  /*2100*/  @!P1 IMAD.IADD R2, R2, 0x1, -R0.reuse ;  /* 0x0000000102029824 */ /* 0x100fe200078e0a00 */
[----:B------:R-:W-:Y:S01]  /*2110*/  ISETP.GE.AND P1, PT, R12, RZ, PT ;  /* 0x000000ff0c00720c */ /* 0x000fe20003f26270 */
[----:B------:R-:W-:Y:S02]  /*2120*/  @!P6 IMAD.IADD R14, R14, 0x1, -R0 ;  /* 0x000000010e0ee824 */ /* 0x000fe400078e0a00 */
[----:B------:R-:W-:-:S03]  /*2130*/  IMAD.HI.U32 R16, R3, R15, RZ ;  /* 0x0000000f03107227 */ /* 0x000fc600078e00ff */
[C---:B------:R-:W-:Y:S01]  /*2140*/  ISETP.GT.U32.AND P6, PT, R0.reuse, R14, PT ;  /* 0x0000000e0000720c */ /* 0x040fe20003fc4070 */
[----:B------:R-:W-:Y:S02]  /*2150*/  IMAD.MOV R16, RZ, RZ, -R16 ;  /* 0x000000ffff107224 */ /* 0x000fe400078e0a10 */
[----:B------:R-:W-:Y:S01]  /*2160*/  @!P5 IMAD.MOV R18, RZ, RZ, -R18 ;  /* 0x000000ffff12d224 */ /* 0x000fe200078e0a12 */
[----:B------:R-:W-:Y:S01]  /*2170*/  ISETP.GT.U32.AND P5, PT, R0, R2, PT ;  /* 0x000000020000720c */ /* 0x000fe20003fa4070 */
[----:B------:R-:W-:-:S03]  /*2180*/  IMAD.HI.U32 R12, R3, R8, RZ ;  /* 0x00000008030c7227 */ /* 0x000fc600078e00ff */
[----:B------:R-:W-:Y:S01]  /*2190*/  STL [R1+0x140], R18 ;  /* 0x0001401201007387 */ /* 0x000fe20000100800 */
[----:B------:R-:W-:Y:S02]  /*21a0*/  IMAD.MOV R17, RZ, RZ, -R17 ;  /* 0x000000ffff117224 */ /* 0x000fe400078e0a11 */
[C---:B------:R-:W-:Y:S02]  /*21b0*/  IMAD R15, R0.reuse, R16, R15 ;  /* 0x00000010000f7224 */ /* 0x040fe400078e020f */
[----:B------:R-:W-:Y:S02]  /*21c0*/  IMAD.MOV R12, RZ, RZ, -R12 ;  /* 0x000000ffff0c7224 */ /* 0x000fe400078e0a0c */
[C---:B------:R-:W-:Y:S02]  /*21d0*/  IMAD R6, R0.reuse, R17, R6 ;  /* 0x0000001100067224 */ /* 0x040fe400078e0206 */
[----:B------:R-:W-:Y:S01]  /*21e0*/  @!P2 IMAD.MOV R9, RZ, RZ, -R9 ;  /* 0x000000ffff09a224 */ /* 0x000fe200078e0a09 */
[C---:B------:R-:W-:Y:S01]  /*21f0*/  ISETP.GT.U32.AND P2, PT, R0.reuse, R15, PT ;  /* 0x0000000f0000720c */ /* 0x040fe20003f44070 */
[----:B------:R-:W-:-:S02]  /*2200*/  IMAD R8, R0, R12, R8 ;  /* 0x0000000c00087224 */ /* 0x000fc400078e0208 */
[----:B------:R-:W-:Y:S01]  /*2210*/  @!P4 IMAD.MOV R7, RZ, RZ, -R7 ;  /* 0x000000ffff07c224 */ /* 0x000fe200078e0a07 */
[----:B------:R-:W-:Y:S01]  /*2220*/  ISETP.GT.U32.AND P4, PT, R0, R6, PT ;  /* 0x000000060000720c */ /* 0x000fe20003f84070 */
[--C-:B------:R-:W-:Y:S01]  /*2230*/  @!P5 IMAD.IADD R2, R2, 0x1, -R0.reuse ;  /* 0x000000010202d824 */ /* 0x100fe200078e0a00 */
[----:B------:R-:W-:Y:S01]  /*2240*/  ISETP.GE.AND P5, PT, R5, RZ, PT ;  /* 0x000000ff0500720c */ /* 0x000fe20003fa6270 */
[--C-:B------:R-:W-:Y:S01]  /*2250*/  @!P6 IMAD.IADD R14, R14, 0x1, -R0.reuse ;  /* 0x000000010e0ee824 */ /* 0x100fe200078e0a00 */
[----:B------:R-:W-:Y:S01]  /*2260*/  ISETP.GT.U32.AND P6, PT, R0, R8, PT ;  /* 0x000000080000720c */ /* 0x000fe20003fc4070 */
[C---:B------:R-:W-:Y:S01]  /*2270*/  VIADD R16, R11.reuse, 0xde ;  /* 0x000000de0b107836 */ /* 0x040fe20000000000 */
[----:B------:R0:W-:Y:S01]  /*2280*/  STL [R1+0x144], R9 ;  /* 0x0001440901007387 */ /* 0x0001e20000100800 */
[----:B------:R-:W-:Y:S02]  /*2290*/  VIADD R5, R11, 0xdd ;  /* 0x000000dd0b057836 */ /* 0x000fe40000000000 */
[----:B------:R-:W-:Y:S01]  /*22a0*/  @!P2 IMAD.IADD R15, R15, 0x1, -R0 ;  /* 0x000000010f0fa824 */ /* 0x000fe200078e0a00 */
[----:B------:R1:W-:Y:S01]  /*22b0*/  STL [R1+0x148], R7 ;  /* 0x0001480701007387 */ /* 0x0003e20000100800 */
[----:B------:R-:W-:Y:S01]  /*22c0*/  ISETP.GE.AND P2, PT, R4, RZ, PT ;  /* 0x000000ff0400720c */ /* 0x000fe20003f46270 */
[----:B------:R-:W-:-:S02]  /*22d0*/  IMAD.MOV.U32 R17, RZ, RZ, R2 ;  /* 0x000000ffff117224 */ /* 0x000fc400078e0002 */
[--C-:B------:R-:W-:Y:S01]  /*22e0*/  @!P4 IMAD.IADD R6, R6, 0x1, -R0.reuse ;  /* 0x000000010606c824 */ /* 0x100fe200078e0a00 */
[----:B------:R-:W-:Y:S01]  /*22f0*/  ISETP.GT.U32.AND P4, PT, R0, R15, PT ;  /* 0x0000000f0000720c */ /* 0x000fe20003f84070 */
[----:B------:R-:W-:Y:S01]  /*2300*/  VIADD R12, R11, 0xdc ;  /* 0x000000dc0b0c7836 */ /* 0x000fe20000000000 */
[----:B0-----:R-:W-:Y:S01]  /*2310*/  IABS R9, R5 ;  /* 0x0000000500097213 */ /* 0x001fe20000000000 */
[----:B------:R-:W-:Y:S01]  /*2320*/  @!P6 IMAD.IADD R8, R8, 0x1, -R0 ;  /* 0x000000010808e824 */ /* 0x000fe200078e0a00 */
[C---:B------:R-:W-:Y:S01]  /*2330*/  ISETP.GT.U32.AND P6, PT, R0.reuse, R6, PT ;  /* 0x000000060000720c */ /* 0x040fe20003fc4070 */
[----:B------:R-:W-:Y:S01]  /*2340*/  @!P0 IMAD.MOV R17, RZ, RZ, -R17 ;  /* 0x000000ffff118224 */ /* 0x000fe200078e0a11 */
[----:B-1----:R-:W-:Y:S01]  /*2350*/  IABS R7, R16 ;  /* 0x0000001000077213 */ /* 0x002fe20000000000 */
[----:B------:R-:W-:Y:S01]  /*2360*/  IMAD.MOV.U32 R4, RZ, RZ, R9 ;  /* 0x000000ffff047224 */ /* 0x000fe200078e0009 */
[----:B------:R-:W-:Y:S01]  /*2370*/  IABS R18, R12 ;  /* 0x0000000c00127213 */ /* 0x000fe20000000000 */
[----:B------:R-:W-:Y:S01]  /*2380*/  @!P3 IMAD.MOV R14, RZ, RZ, -R14 ;  /* 0x000000ffff0eb224 */ /* 0x000fe200078e0a0e */
[----:B------:R-:W-:Y:S01]  /*2390*/  ISETP.GT.U32.AND P0, PT, R0, R8, PT ;  /* 0x000000080000720c */ /* 0x000fe20003f04070 */
[C---:B------:R-:W-:Y:S01]  /*23a0*/  IMAD.HI.U32 R13, R3.reuse, R7, RZ ;  /* 0x00000007030d7227 */ /* 0x040fe200078e00ff */
[----:B------:R0:W-:Y:S03]  /*23b0*/  STL [R1+0x174], R17 ;  /* 0x0001741101007387 */ /* 0x0001e60000100800 */
[----:B------:R-:W-:Y:S01]  /*23c0*/  IMAD.MOV R13, RZ, RZ, -R13 ;  /* 0x000000ffff0d7224 */ /* 0x000fe200078e0a0d */
[----:B------:R-:W-:Y:S01]  /*23d0*/  STL [R1+0x178], R14 ;  /* 0x0001780e01007387 */ /* 0x000fe20000100800 */
[----:B------:R-:W-:-:S04]  /*23e0*/  IMAD.HI.U32 R9, R3, R4, RZ ;  /* 0x0000000403097227 */ /* 0x000fc800078e00ff */
[C---:B------:R-:W-:Y:S02]  /*23f0*/  IMAD R2, R0.reuse, R13, R7 ;  /* 0x0000000d00027224 */ /* 0x040fe400078e0207 */
[----:B------:R-:W-:Y:S02]  /*2400*/  IMAD.MOV R9, RZ, RZ, -R9 ;  /* 0x000000ffff097224 */ /* 0x000fe400078e0a09 */
[----:B------:R-:W-:Y:S01]  /*2410*/  @!P4 IMAD.IADD R15, R15, 0x1, -R0 ;  /* 0x000000010f0fc824 */ /* 0x000fe200078e0a00 */
[C---:B------:R-:W-:Y:S01]  /*2420*/  ISETP.GT.U32.AND P4, PT, R0.reuse, R2, PT ;  /* 0x000000020000720c */ /* 0x040fe20003f84070 */
[----:B------:R-:W-:Y:S02]  /*2430*/  IMAD R4, R0, R9, R4 ;  /* 0x0000000900047224 */ /* 0x000fe400078e0204 */
[----:B------:R-:W-:Y:S02]  /*2440*/  @!P6 IMAD.IADD R6, R6, 0x1, -R0 ;  /* 0x000000010606e824 */ /* 0x000fe400078e0a00 */
[----:B------:R-:W-:Y:S01]  /*2450*/  VIADD R7, R11, 0xdb ;  /* 0x000000db0b077836 */ /* 0x000fe20000000000 */
[----:B------:R-:W-:Y:S01]  /*2460*/  ISETP.GT.U32.AND P6, PT, R0, R4, PT ;  /* 0x000000040000720c */ /* 0x000fe20003fc4070 */
[----:B------:R-:W-:-:S03]  /*2470*/  IMAD.HI.U32 R19, R3, R18, RZ ;  /* 0x0000001203137227 */ /* 0x000fc600078e00ff */
[----:B------:R-:W-:Y:S01]  /*2480*/  IABS R9, R7 ;  /* 0x0000000700097213 */ /* 0x000fe20000000000 */
[----:B------:R-:W-:Y:S02]  /*2490*/  IMAD.MOV R19, RZ, RZ, -R19 ;  /* 0x000000ffff137224 */ /* 0x000fe400078e0a13 */
[----:B------:R-:W-:Y:S01]  /*24a0*/  @!P4 IMAD.IADD R2, R2, 0x1, -R0 ;  /* 0x000000010202c824 */ /* 0x000fe200078e0a00 */
[----:B------:R-:W-:Y:S01]  /*24b0*/  ISETP.GE.AND P4, PT, R5, RZ, PT ;  /* 0x000000ff0500720c */ /* 0x000fe20003f86270 */
[----:B0-----:R-:W-:-:S04]  /*24c0*/  IMAD.HI.U32 R17, R3, R9, RZ ;  /* 0x0000000903117227 */ /* 0x001fc800078e00ff */
[----:B------:R-:W-:Y:S01]  /*24d0*/  @!P6 IMAD.IADD R4, R4, 0x1, -R0 ;  /* 0x000000010404e824 */ /* 0x000fe200078e0a00 */
[C---:B------:R-:W-:Y:S01]  /*24e0*/  ISETP.GT.U32.AND P6, PT, R0.reuse, R2, PT ;  /* 0x000000020000720c */ /* 0x040fe20003fc4070 */
[C---:B------:R-:W-:Y:S02]  /*24f0*/  IMAD R5, R0.reuse, R19, R18 ;  /* 0x0000001300057224 */ /* 0x040fe400078e0212 */
[----:B------:R-:W-:Y:S02]  /*2500*/  IMAD.MOV R17, RZ, RZ, -R17 ;  /* 0x000000ffff117224 */ /* 0x000fe400078e0a11 */
[----:B------:R-:W-:Y:S01]  /*2510*/  IMAD.MOV.U32 R20, RZ, RZ, R15 ;  /* 0x000000ffff147224 */ /* 0x000fe200078e000f */
[C---:B------:R-:W-:Y:S01]  /*2520*/  ISETP.GT.U32.AND P3, PT, R0.reuse, R5, PT ;  /* 0x000000050000720c */ /* 0x040fe20003f64070 */
[----:B------:R-:W-:Y:S02]  /*2530*/  VIADD R13, R11, 0xda ;  /* 0x000000da0b0d7836 */ /* 0x000fe40000000000 */
[----:B------:R-:W-:Y:S01]  /*2540*/  @!P1 IMAD.MOV R20, RZ, RZ, -R20 ;  /* 0x000000ffff149224 */ /* 0x000fe200078e0a14 */
[C---:B------:R-:W-:Y:S01]  /*2550*/  ISETP.GT.U32.AND P1, PT, R0.reuse, R4, PT ;  /* 0x000000040000720c */ /* 0x040fe20003f24070 */
[----:B------:R-:W-:-:S02]  /*2560*/  IMAD R9, R0, R17, R9 ;  /* 0x0000001100097224 */ /* 0x000fc400078e0209 */
[----:B------:R-:W-:Y:S01]  /*2570*/  @!P0 IMAD.IADD R8, R8, 0x1, -R0 ;  /* 0x0000000108088824 */ /* 0x000fe200078e0a00 */
[----:B------:R-:W-:Y:S01]  /*2580*/  ISETP.GE.AND P0, PT, R16, RZ, PT ;  /* 0x000000ff1000720c */ /* 0x000fe20003f06270 */
[----:B------:R-:W-:Y:S01]  /*2590*/  @!P5 IMAD.MOV R6, RZ, RZ, -R6 ;  /* 0x000000ffff06d224 */ /* 0x000fe200078e0a06 */
[----:B------:R-:W-:Y:S01]  /*25a0*/  IABS R16, R13 ;  /* 0x0000000d00107213 */ /* 0x000fe20000000000 */
[----:B------:R-:W-:Y:S01]  /*25b0*/  @!P6 IMAD.IADD R2, R2, 0x1, -R0 ;  /* 0x000000010202e824 */ /* 0x000fe200078e0a00 */
[----:B------:R-:W-:Y:S01]  /*25c0*/  ISETP.GT.U32.AND P6, PT, R0, R9, PT ;  /* 0x000000090000720c */ /* 0x000fe20003fc4070 */
[----:B------:R-:W-:Y:S01]  /*25d0*/  STL [R1+0x188], R20 ;  /* 0x0001881401007387 */ /* 0x000fe20000100800 */
[----:B------:R-:W-:Y:S01]  /*25e0*/  @!P2 IMAD.MOV R8, RZ, RZ, -R8 ;  /* 0x000000ffff08a224 */ /* 0x000fe200078e0a08 */
[----:B------:R-:W-:Y:S01]  /*25f0*/  ISETP.GE.AND P2, PT, R7, RZ, PT ;  /* 0x000000ff0700720c */ /* 0x000fe20003f46270 */
[----:B------:R-:W-:Y:S01]  /*2600*/  VIADD R7, R11, 0xd9 ;  /* 0x000000d90b077836 */ /* 0x000fe20000000000 */
[----:B------:R0:W-:Y:S01]  /*2610*/  STL [R1+0x190], R6 ;  /* 0x0001900601007387 */ /* 0x0001e20000100800 */
[--C-:B------:R-:W-:Y:S01]  /*2620*/  @!P1 IMAD.IADD R4, R4, 0x1, -R0.reuse ;  /* 0x0000000104049824 */ /* 0x100fe200078e0a00 */
[----:B------:R-:W-:Y:S01]  /*2630*/  ISETP.GE.AND P1, PT, R13, RZ, PT ;  /* 0x000000ff0d00720c */ /* 0x000fe20003f26270 */
[----:B------:R-:W-:Y:S01]  /*2640*/  @!P3 IMAD.IADD R5, R5, 0x1, -R0 ;  /* 0x000000010505b824 */ /* 0x000fe200078e0a00 */
[----:B------:R-:W-:Y:S01]  /*2650*/  ISETP.GE.AND P5, PT, R12, RZ, PT ;  /* 0x000000ff0c00720c */ /* 0x000fe20003fa6270 */
[----:B------:R-:W-:Y:S01]  /*2660*/  IMAD.MOV.U32 R15, RZ, RZ, R4 ;  /* 0x000000ffff0f7224 */ /* 0x000fe200078e0004 */
[----:B------:R1:W-:Y:S01]  /*2670*/  STL [R1+0x194], R8 ;  /* 0x0001940801007387 */ /* 0x0003e20000100800 */
[----:B------:R-:W-:Y:S01]  /*2680*/  IMAD.MOV.U32 R12, RZ, RZ, R2 ;  /* 0x000000ffff0c7224 */ /* 0x000fe200078e0002 */
[----:B------:R-:W-:Y:S01]  /*2690*/  ISETP.GE.AND P3, PT, R7, RZ, PT ;  /* 0x000000ff0700720c */ /* 0x000fe20003f66270 */
[----:B------:R-:W-:Y:S01]  /*26a0*/  @!P6 IMAD.IADD R9, R9, 0x1, -R0 ;  /* 0x000000010909e824 */ /* 0x000fe200078e0a00 */
[----:B------:R-:W-:Y:S01]  /*26b0*/  ISETP.GT.U32.AND P6, PT, R0, R5, PT ;  /* 0x000000050000720c */ /* 0x000fe20003fc4070 */
[----:B0-----:R-:W-:-:S04]  /*26c0*/  IMAD.HI.U32 R6, R3, R16, RZ ;  /* 0x0000001003067227 */ /* 0x001fc800078e00ff */
[----:B------:R-:W-:Y:S01]  /*26d0*/  IMAD.MOV R14, RZ, RZ, -R6 ;  /* 0x000000ffff0e7224 */ /* 0x000fe200078e0a06 */
[----:B------:R-:W-:Y:S01]  /*26e0*/  IABS R6, R7 ;  /* 0x0000000700067213 */ /* 0x000fe20000000000 */
[----:B------:R-:W-:Y:S02]  /*26f0*/  @!P4 IMAD.MOV R15, RZ, RZ, -R15 ;  /* 0x000000ffff0fc224 */ /* 0x000fe400078e0a0f */
[----:B------:R-:W-:Y:S02]  /*2700*/  IMAD R14, R0, R14, R16 ;  /* 0x0000000e000e7224 */ /* 0x000fe400078e0210 */
[----:B------:R-:W-:-:S03]  /*2710*/  IMAD.HI.U32 R13, R3, R6, RZ ;  /* 0x00000006030d7227 */ /* 0x000fc600078e00ff */
[C---:B------:R-:W-:Y:S01]  /*2720*/  ISETP.GT.U32.AND P4, PT, R0.reuse, R14, PT ;  /* 0x0000000e0000720c */ /* 0x040fe20003f84070 */
[----:B------:R-:W-:Y:S02]  /*2730*/  IMAD.MOV R4, RZ, RZ, -R13 ;  /* 0x000000ffff047224 */ /* 0x000fe400078e0a0d */
[C---:B-1----:R-:W-:Y:S02]  /*2740*/  VIADD R8, R11.reuse, 0xd8 ;  /* 0x000000d80b087836 */ /* 0x042fe40000000000 */
[----:B------:R-:W-:Y:S01]  /*2750*/  @!P0 IMAD.MOV R12, RZ, RZ, -R12 ;  /* 0x000000ffff0c8224 */ /* 0x000fe200078e0a0c */
[C---:B------:R-:W-:Y:S01]  /*2760*/  ISETP.GT.U32.AND P0, PT, R0.reuse, R9, PT ;  /* 0x000000090000720c */ /* 0x040fe20003f04070 */
[----:B------:R-:W-:Y:S01]  /*2770*/  IMAD R4, R0, R4, R6 ;  /* 0x0000000400047224 */ /* 0x000fe200078e0206 */
[----:B------:R-:W-:Y:S01]  /*2780*/  IABS R2, R8 ;  /* 0x0000000800027213 */ /* 0x000fe20000000000 */
[C---:B------:R-:W-:Y:S01]  /*2790*/  VIADD R17, R11.reuse, 0xd6 ;  /* 0x000000d60b117836 */ /* 0x040fe20000000000 */
[----:B------:R0:W-:Y:S01]  /*27a0*/  STL [R1+0x198], R12 ;  /* 0x0001980c01007387 */ /* 0x0001e20000100800 */
[----:B------:R-:W-:-:S02]  /*27b0*/  VIADD R7, R11, 0xd7 ;  /* 0x000000d70b077836 */ /* 0x000fc40000000000 */
[--C-:B------:R-:W-:Y:S01]  /*27c0*/  @!P6 IMAD.IADD R5, R5, 0x1, -R0.reuse ;  /* 0x000000010505e824 */ /* 0x100fe200078e0a00 */
[----:B------:R-:W-:Y:S01]  /*27d0*/  ISETP.GT.U32.AND P6, PT, R0, R4, PT ;  /* 0x000000040000720c */ /* 0x000fe20003fc4070 */
[--C-:B------:R-:W-:Y:S01]  /*27e0*/  @!P4 IMAD.IADD R14, R14, 0x1, -R0.reuse ;  /* 0x000000010e0ec824 */ /* 0x100fe200078e0a00 */
[----:B------:R-:W-:Y:S01]  /*27f0*/  IABS R13, R17 ;  /* 0x00000011000d7213 */ /* 0x000fe20000000000 */
[----:B------:R-:W-:Y:S01]  /*2800*/  IMAD.MOV.U32 R16, RZ, RZ, R5 ;  /* 0x000000ffff107224 */ /* 0x000fe200078e0005 */
[----:B------:R1:W-:Y:S01]  /*2810*/  STL [R1+0x19c], R15 ;  /* 0x00019c0f01007387 */ /* 0x0003e20000100800 */
[----:B------:R-:W-:Y:S01]  /*2820*/  @!P0 IMAD.IADD R9, R9, 0x1, -R0 ;  /* 0x0000000109098824 */ /* 0x000fe200078e0a00 */
[----:B0-----:R-:W-:Y:S01]  /*2830*/  IABS R12, R7 ;  /* 0x00000007000c7213 */ /* 0x001fe20000000000 */
[----:B------:R-:W-:Y:S01]  /*2840*/  @!P5 IMAD.MOV R16, RZ, RZ, -R16 ;  /* 0x000000ffff10d224 */ /* 0x000fe200078e0a10 */
[----:B------:R-:W-:Y:S01]  /*2850*/  ISETP.GT.U32.AND P5, PT, R0, R14, PT ;  /* 0x0000000e0000720c */ /* 0x000fe20003fa4070 */
[----:B------:R-:W-:Y:S01]  /*2860*/  IMAD.MOV.U32 R6, RZ, RZ, R13 ;  /* 0x000000ffff067224 */ /* 0x000fe200078e000d */
[----:B------:R-:W-:Y:S01]  /*2870*/  ISETP.GE.AND P4, PT, R7, RZ, PT ;  /* 0x000000ff0700720c */ /* 0x000fe20003f86270 */
[C---:B------:R-:W-:Y:S01]  /*2880*/  IMAD.HI.U32 R13, R3.reuse, R12, RZ ;  /* 0x0000000c030d7227 */ /* 0x040fe200078e00ff */
[----:B------:R-:W-:Y:S01]  /*2890*/  ISETP.GE.AND P0, PT, R8, RZ, PT ;  /* 0x000000ff0800720c */ /* 0x000fe20003f06270 */
[----:B------:R-:W-:Y:S02]  /*28a0*/  STL [R1+0x1a0], R16 ;  /* 0x0001a01001007387 */ /* 0x000fe40000100800 */
[----:B-1----:R-:W-:-:S04]  /*28b0*/  IMAD.HI.U32 R15, R3, R2, RZ ;  /* 0x00000002030f7227 */ /* 0x002fc800078e00ff */
[----:B------:R-:W-:Y:S02]  /*28c0*/  IMAD.MOV R15, RZ, RZ, -R15 ;  /* 0x000000ffff0f7224 */ /* 0x000fe400078e0a0f */
[----:B------:R-:W-:Y:S02]  /*28d0*/  IMAD.MOV R13, RZ, RZ, -R13 ;  /* 0x000000ffff0d7224 */ /* 0x000fe400078e0a0d */
[----:B------:R-:W-:Y:S02]  /*28e0*/  IMAD R2, R0, R15, R2 ;  /* 0x0000000f00027224 */ /* 0x000fe400078e0202 */
[----:B------:R-:W-:Y:S02]  /*28f0*/  IMAD.MOV.U32 R5, RZ, RZ, R9 ;  /* 0x000000ffff057224 */ /* 0x000fe400078e0009 */
[----:B------:R-:W-:Y:S02]  /*2900*/  @!P6 IMAD.IADD R4, R4, 0x1, -R0 ;  /* 0x000000010404e824 */ /* 0x000fe400078e0a00 */
[----:B------:R-:W-:-:S02]  /*2910*/  IMAD R7, R0, R13, R12 ;  /* 0x0000000d00077224 */ /* 0x000fc400078e020c */
[----:B------:R-:W-:Y:S01]  /*2920*/  @!P2 IMAD.MOV R5, RZ, RZ, -R5 ;  /* 0x000000ffff05a224 */ /* 0x000fe200078e0a05 */
[C---:B------:R-:W-:Y:S01]  /*2930*/  ISETP.GT.U32.AND P2, PT, R0.reuse, R2, PT ;  /* 0x000000020000720c */ /* 0x040fe20003f44070 */
[----:B------:R-:W-:Y:S01]  /*2940*/  IMAD.HI.U32 R8, R3, R6, RZ ;  /* 0x0000000603087227 */ /* 0x000fe200078e00ff */
[----:B------:R-:W-:Y:S02]  /*2950*/  ISETP.GT.U32.AND P6, PT, R0, R4, PT ;  /* 0x000000040000720c */ /* 0x000fe40003fc4070 */
[----:B------:R0:W-:Y:S01]  /*2960*/  STL [R1+0x1a4], R5 ;  /* 0x0001a40501007387 */ /* 0x0001e20000100800 */
[----:B------:R-:W-:Y:S01]  /*2970*/  @!P5 IMAD.IADD R14, R14, 0x1, -R0 ;  /* 0x000000010e0ed824 */ /* 0x000fe200078e0a00 */
[----:B------:R-:W-:Y:S01]  /*2980*/  ISETP.GT.U32.AND P5, PT, R0, R7, PT ;  /* 0x000000070000720c */ /* 0x000fe20003fa4070 */
[----:B------:R-:W-:Y:S02]  /*2990*/  IMAD.MOV R8, RZ, RZ, -R8 ;  /* 0x000000ffff087224 */ /* 0x000fe400078e0a08 */
[----:B------:R-:W-:-:S02]  /*29a0*/  VIADD R12, R11, 0xd5 ;  /* 0x000000d50b0c7836 */ /* 0x000fc40000000000 */
[----:B------:R-:W-:Y:S02]  /*29b0*/  IMAD R6, R0, R8, R6 ;  /* 0x0000000800067224 */ /* 0x000fe400078e0206 */
[--C-:B------:R-:W-:Y:S01]  /*29c0*/  @!P2 IMAD.IADD R2, R2, 0x1, -R0.reuse ;  /* 0x000000010202a824 */ /* 0x100fe200078e0a00 */
[----:B0-----:R-:W-:Y:S01]  /*29d0*/  IABS R5, R12 ;  /* 0x0000000c00057213 */ /* 0x001fe20000000000 */
[--C-:B------:R-:W-:Y:S01]  /*29e0*/  @!P6 IMAD.IADD R4, R4, 0x1, -R0.reuse ;  /* 0x000000010404e824 */ /* 0x100fe200078e0a00 */
[C---:B------:R-:W-:Y:S01]  /*29f0*/  ISETP.GT.U32.AND P6, PT, R0.reuse, R6, PT ;  /* 0x000000060000720c */ /* 0x040fe20003fc4070 */
[----:B------:R-:W-:Y:S01]  /*2a00*/  VIADD R9, R11, 0xd3 ;  /* 0x000000d30b097836 */ /* 0x000fe20000000000 */
[----:B------:R-:W-:Y:S01]  /*2a10*/  ISETP.GE.AND P2, PT, R17, RZ, PT ;  /* 0x000000ff1100720c */ /* 0x000fe20003f46270 */
[----:B------:R-:W-:Y:S01]  /*2a20*/  @!P5 IMAD.IADD R7, R7, 0x1, -R0 ;  /* 0x000000010707d824 */ /* 0x000fe200078e0a00 */
[----:B------:R-:W-:Y:S01]  /*2a30*/  ISETP.GT.U32.AND P5, PT, R0, R2, PT ;  /* 0x000000020000720c */ /* 0x000fe20003fa4070 */
[----:B------:R-:W-:Y:S01]  /*2a40*/  IMAD.HI.U32 R16, R3, R5, RZ ;  /* 0x0000000503107227 */ /* 0x000fe200078e00ff */
[----:B------:R-:W-:-:S03]  /*2a50*/  IABS R19, R9 ;  /* 0x0000000900137213 */ /* 0x000fc60000000000 */
[C---:B------:R-:W-:Y:S02]  /*2a60*/  VIADD R13, R11.reuse, 0xd4 ;  /* 0x000000d40b0d7836 */ /* 0x040fe40000000000 */
[----:B------:R-:W-:Y:S02]  /*2a70*/  IMAD.MOV R16, RZ, RZ, -R16 ;  /* 0x000000ffff107224 */ /* 0x000fe400078e0a10 */
[----:B------:R-:W-:Y:S01]  /*2a80*/  @!P6 IMAD.IADD R6, R6, 0x1, -R0 ;  /* 0x000000010606e824 */ /* 0x000fe200078e0a00 */
[----:B------:R-:W-:Y:S01]  /*2a90*/  IABS R15, R13 ;  /* 0x0000000d000f7213 */ /* 0x000fe20000000000 */
[C---:B------:R-:W-:Y:S01]  /*2aa0*/  IMAD R5, R0.reuse, R16, R5 ;  /* 0x0000001000057224 */ /* 0x040fe200078e0205 */
[----:B------:R-:W-:Y:S01]  /*2ab0*/  ISETP.GT.U32.AND P6, PT, R0, R7, PT ;  /* 0x000000070000720c */ /* 0x000fe20003fc4070 */
[----:B------:R-:W-:Y:S02]  /*2ac0*/  IMAD.MOV.U32 R17, RZ, RZ, R19 ;  /* 0x000000ffff117224 */ /* 0x000fe400078e0013 */
[----:B------:R-:W-:-:S02]  /*2ad0*/  VIADD R8, R11, 0xd2 ;  /* 0x000000d20b087836 */ /* 0x000fc40000000000 */
[----:B------:R-:W-:-:S03]  /*2ae0*/  IMAD.HI.U32 R19, R3, R15, RZ ;  /* 0x0000000f03137227 */ /* 0x000fc600078e00ff */
[----:B------:R-:W-:Y:S01]  /*2af0*/  IABS R18, R8 ;  /* 0x0000000800127213 */ /* 0x000fe20000000000 */
[----:B------:R-:W-:Y:S01]  /*2b00*/  @!P5 IMAD.IADD R2, R2, 0x1, -R0 ;  /* 0x000000010202d824 */ /* 0x000fe200078e0a00 */
[C---:B------:R-:W-:Y:S01]  /*2b10*/  ISETP.GT.U32.AND P5, PT, R0.reuse, R5, PT ;  /* 0x000000050000720c */ /* 0x040fe20003fa4070 */
[----:B------:R-:W-:Y:S02]  /*2b20*/  IMAD.MOV.U32 R21, RZ, RZ, R14 ;  /* 0x000000ffff157224 */ /* 0x000fe400078e000e */
[----:B------:R-:W-:Y:S02]  /*2b30*/  IMAD.MOV R19, RZ, RZ, -R19 ;  /* 0x000000ffff137224 */ /* 0x000fe400078e0a13 */
[----:B------:R-:W-:Y:S02]  /*2b40*/  IMAD.MOV.U32 R20, RZ, RZ, R4 ;  /* 0x000000ffff147224 */ /* 0x000fe400078e0004 */
[----:B------:R-:W-:Y:S01]  /*2b50*/  @!P1 IMAD.MOV R21, RZ, RZ, -R21 ;  /* 0x000000ffff159224 */ /* 0x000fe200078e0a15 */
[----:B------:R-:W-:Y:S01]  /*2b60*/  ISETP.GT.U32.AND P1, PT, R0, R6, PT ;  /* 0x000000060000720c */ /* 0x000fe20003f24070 */
[----:B------:R-:W-:Y:S01]  /*2b70*/  @!P3 IMAD.MOV R20, RZ, RZ, -R20 ;  /* 0x000000ffff14b224 */ /* 0x000fe200078e0a14 */
[----:B------:R-:W-:Y:S01]  /*2b80*/  ISETP.GE.AND P3, PT, R12, RZ, PT ;  /* 0x000000ff0c00720c */ /* 0x000fe20003f66270 */
[----:B------:R-:W-:Y:S01]  /*2b90*/  IMAD R15, R0, R19, R15 ;  /* 0x00000013000f7224 */ /* 0x000fe200078e020f */
[----:B------:R-:W-:Y:S01]  /*2ba0*/  STL [R1+0x1ac], R21 ;  /* 0x0001ac1501007387 */ /* 0x000fe20000100800 */
[----:B------:R-:W-:-:S03]  /*2bb0*/  IMAD.HI.U32 R14, R3, R18, RZ ;  /* 0x00000012030e7227 */ /* 0x000fc600078e00ff */
[----:B------:R0:W-:Y:S01]  /*2bc0*/  STL [R1+0x1b0], R20 ;  /* 0x0001b01401007387 */ /* 0x0001e20000100800 */
[----:B------:R-:W-:Y:S01]  /*2bd0*/  @!P6 IMAD.IADD R7, R7, 0x1, -R0 ;  /* 0x000000010707e824 */ /* 0x000fe200078e0a00 */
[C---:B------:R-:W-:Y:S01]  /*2be0*/  ISETP.GT.U32.AND P6, PT, R0.reuse, R15, PT ;  /* 0x0000000f0000720c */ /* 0x040fe20003fc4070 */
[----:B------:R-:W-:Y:S02]  /*2bf0*/  IMAD.MOV R14, RZ, RZ, -R14 ;  /* 0x000000ffff0e7224 */ /* 0x000fe400078e0a0e */
[----:B------:R-:W-:Y:S02]  /*2c00*/  @!P5 IMAD.IADD R5, R5, 0x1, -R0 ;  /* 0x000000010505d824 */ /* 0x000fe400078e0a00 */
[----:B------:R-:W-:Y:S02]  /*2c10*/  IMAD R14, R0, R14, R18 ;  /* 0x0000000e000e7224 */ /* 0x000fe400078e0212 */
[----:B------:R-:W-:-:S04]  /*2c20*/  IMAD.HI.U32 R12, R3, R17, RZ ;  /* 0x00000011030c7227 */ /* 0x000fc800078e00ff */
[----:B0-----:R-:W-:Y:S02]  /*2c30*/  IMAD.MOV.U32 R20, RZ, RZ, R2 ;  /* 0x000000ffff147224 */ /* 0x001fe400078e0002 */
[----:B------:R-:W-:Y:S02]  /*2c40*/  VIADD R4, R11, 0xd1 ;  /* 0x000000d10b047836 */ /* 0x000fe40000000000 */
[----:B------:R-:W-:Y:S01]  /*2c50*/  @!P0 IMAD.MOV R20, RZ, RZ, -R20 ;  /* 0x000000ffff148224 */ /* 0x000fe200078e0a14 */
[C---:B------:R-:W-:Y:S01]  /*2c60*/  ISETP.GT.U32.AND P0, PT, R0.reuse, R5, PT ;  /* 0x000000050000720c */ /* 0x040fe20003f04070 */
[----:B------:R-:W-:Y:S01]  /*2c70*/  @!P4 IMAD.MOV R7, RZ, RZ, -R7 ;  /* 0x000000ffff07c224 */ /* 0x000fe200078e0a07 */
[----:B------:R-:W-:Y:S01]  /*2c80*/  ISETP.GT.U32.AND P4, PT, R0, R14, PT ;  /* 0x0000000e0000720c */ /* 0x000fe20003f84070 */
[----:B------:R-:W-:Y:S01]  /*2c90*/  IMAD.MOV R12, RZ, RZ, -R12 ;  /* 0x000000ffff0c7224 */ /* 0x000fe200078e0a0c */
[----:B------:R-:W-:Y:S01]  /*2ca0*/  STL [R1+0x1b4], R20 ;  /* 0x0001b41401007387 */ /* 0x000fe20000100800 */
[--C-:B------:R-:W-:Y:S01]  /*2cb0*/  @!P1 IMAD.IADD R6, R6, 0x1, -R0.reuse ;  /* 0x0000000106069824 */ /* 0x100fe200078e0a00 */
[----:B------:R-:W-:Y:S01]  /*2cc0*/  ISETP.GE.AND P1, PT, R13, RZ, PT ;  /* 0x000000ff0d00720c */ /* 0x000fe20003f26270 */
[----:B------:R-:W-:Y:S01]  /*2cd0*/  @!P6 IMAD.IADD R15, R15, 0x1, -R0 ;  /* 0x000000010f0fe824 */ /* 0x000fe200078e0a00 */
[----:B------:R-:W-:Y:S01]  /*2ce0*/  IABS R13, R4 ;  /* 0x00000004000d7213 */ /* 0x000fe20000000000 */
[C---:B------:R-:W-:Y:S01]  /*2cf0*/  IMAD R12, R0.reuse, R12, R17 ;  /* 0x0000000c000c7224 */ /* 0x040fe200078e0211 */
[----:B------:R0:W-:Y:S01]  /*2d00*/  STL [R1+0x1b8], R7 ;  /* 0x0001b80701007387 */ /* 0x0001e20000100800 */
[----:B------:R-:W-:Y:S01]  /*2d10*/  VIADD R16, R11, 0xd0 ;  /* 0x000000d00b107836 */ /* 0x000fe20000000000 */
[C---:B------:R-:W-:Y:S01]  /*2d20*/  ISETP.GT.U32.AND P6, PT, R0.reuse, R15, PT ;  /* 0x0000000f0000720c */ /* 0x040fe20003fc4070 */
[----:B------:R-:W-:Y:S01]  /*2d30*/  IMAD.HI.U32 R17, R3, R13, RZ ;  /* 0x0000000d03117227 */ /* 0x000fe200078e00ff */
[----:B------:R-:W-:-:S02]  /*2d40*/  ISETP.GT.U32.AND P5, PT, R0, R12, PT ;  /* 0x0000000c0000720c */ /* 0x000fc40003fa4070 */
[----:B------:R-:W-:Y:S01]  /*2d50*/  IABS R2, R16 ;  /* 0x0000001000027213 */ /* 0x000fe20000000000 */
[----:B------:R-:W-:Y:S01]  /*2d60*/  @!P0 IMAD.IADD R5, R5, 0x1, -R0 ;  /* 0x0000000105058824 */ /* 0x000fe200078e0a00 */
[----:B------:R-:W-:Y:S01]  /*2d70*/  ISETP.GE.AND P0, PT, R8, RZ, PT ;  /* 0x000000ff0800720c */ /* 0x000fe20003f06270 */
[----:B------:R-:W-:Y:S02]  /*2d80*/  IMAD.MOV R17, RZ, RZ, -R17 ;  /* 0x000000ffff117224 */ /* 0x000fe400078e0a11 */
[----:B------:R-:W-:Y:S01]  /*2d90*/  @!P2 IMAD.MOV R6, RZ, RZ, -R6 ;  /* 0x000000ffff06a224 */ /* 0x000fe200078e0a06 */
[----:B------:R-:W-:Y:S01]  /*2da0*/  ISETP.GE.AND P2, PT, R9, RZ, PT ;  /* 0x000000ff0900720c */ /* 0x000fe20003f46270 */
[----:B0-----:R-:W-:Y:S02]  /*2db0*/  IMAD.MOV.U32 R7, RZ, RZ, R5 ;  /* 0x000000ffff077224 */ /* 0x001fe400078e0005 */
[--C-:B------:R-:W-:Y:S01]  /*2dc0*/  @!P4 IMAD.IADD R14, R14, 0x1, -R0.reuse ;  /* 0x000000010e0ec824 */ /* 0x100fe200078e0a00 */
[----:B------:R0:W-:Y:S01]  /*2dd0*/  STL [R1+0x1bc], R6 ;  /* 0x0001bc0601007387 */ /* 0x0001e20000100800 */
[----:B------:R-:W-:Y:S01]  /*2de0*/  IMAD R13, R0, R17, R13 ;  /* 0x00000011000d7224 */ /* 0x000fe200078e020d */
[----:B------:R-:W-:Y:S01]  /*2df0*/  ISETP.GE.AND P4, PT, R4, RZ, PT ;  /* 0x000000ff0400720c */ /* 0x000fe20003f86270 */
[----:B------:R-:W-:Y:S01]  /*2e00*/  @!P3 IMAD.MOV R7, RZ, RZ, -R7 ;  /* 0x000000ffff07b224 */ /* 0x000fe200078e0a07 */
[C---:B------:R-:W-:Y:S01]  /*2e10*/  ISETP.GT.U32.AND P3, PT, R0.reuse, R14, PT ;  /* 0x0000000e0000720c */ /* 0x040fe20003f64070 */
[--C-:B------:R-:W-:Y:S01]  /*2e20*/  @!P6 IMAD.IADD R15, R15, 0x1, -R0.reuse ;  /* 0x000000010f0fe824 */ /* 0x100fe200078e0a00 */
[----:B------:R-:W-:Y:S01]  /*2e30*/  ISETP.GT.U32.AND P6, PT, R0, R13, PT ;  /* 0x0000000d0000720c */ /* 0x000fe20003fc4070 */
[----:B------:R-:W-:Y:S01]  /*2e40*/  @!P5 IMAD.IADD R12, R12, 0x1, -R0 ;  /* 0x000000010c0cd824 */ /* 0x000fe200078e0a00 */
[----:B------:R1:W-:Y:S01]  /*2e50*/  STL [R1+0x1c0], R7 ;  /* 0x0001c00701007387 */ /* 0x0003e20000100800 */
[----:B------:R-:W-:-:S02]  /*2e60*/  IMAD.MOV.U32 R8, RZ, RZ, R15 ;  /* 0x000000ffff087224 */ /* 0x000fc400078e000f */
[----:B0-----:R-:W-:Y:S01]  /*2e70*/  IMAD.HI.U32 R6, R3, R2, RZ ;  /* 0x0000000203067227 */ /* 0x001fe200078e00ff */
[----:B------:R-:W-:-:S03]  /*2e80*/  ISETP.GT.U32.AND P5, PT, R0, R12, PT ;  /* 0x0000000c0000720c */ /* 0x000fc60003fa4070 */
[----:B------:R-:W-:Y:S02]  /*2e90*/  IMAD.MOV R6, RZ, RZ, -R6 ;  /* 0x000000ffff067224 */ /* 0x000fe400078e0a06 */
[----:B------:R-:W-:Y:S02]  /*2ea0*/  @!P3 IMAD.IADD R14, R14, 0x1, -R0 ;  /* 0x000000010e0eb824 */ /* 0x000fe400078e0a00 */
[C---:B------:R-:W-:Y:S02]  /*2eb0*/  IMAD R2, R0.reuse, R6, R2 ;  /* 0x0000000600027224 */ /* 0x040fe400078e0202 */
[--C-:B------:R-:W-:Y:S02]  /*2ec0*/  @!P6 IMAD.IADD R13, R13, 0x1, -R0.reuse ;  /* 0x000000010d0de824 */ /* 0x100fe400078e0a00 */
[C---:B-1----:R-:W-:Y:S01]  /*2ed0*/  VIADD R7, R11.reuse, 0xcf ;  /* 0x000000cf0b077836 */ /* 0x042fe20000000000 */
[----:B------:R-:W-:Y:S01]  /*2ee0*/  ISETP.GT.U32.AND P3, PT, R0, R2, PT ;  /* 0x000000020000720c */ /* 0x000fe20003f64070 */
[----:B------:R-:W-:Y:S01]  /*2ef0*/  @!P5 IMAD.IADD R12, R12, 0x1, -R0 ;  /* 0x000000010c0cd824 */ /* 0x000fe200078e0a00 */
[----:B------:R-:W-:Y:S01]  /*2f00*/  ISETP.GT.U32.AND P6, PT, R0, R13, PT ;  /* 0x0000000d0000720c */ /* 0x000fe20003fc4070 */
[----:B------:R-:W-:Y:S01]  /*2f10*/  @!P1 IMAD.MOV R8, RZ, RZ, -R8 ;  /* 0x000000ffff089224 */ /* 0x000fe200078e0a08 */
[----:B------:R-:W-:Y:S01]  /*2f20*/  IABS R18, R7 ;  /* 0x0000000700127213 */ /* 0x000fe20000000000 */
[C---:B------:R-:W-:Y:S01]  /*2f30*/  VIADD R6, R11.reuse, 0xce ;  /* 0x000000ce0b067836 */ /* 0x040fe20000000000 */
[----:B------:R-:W-:Y:S01]  /*2f40*/  ISETP.GE.AND P5, PT, R16, RZ, PT ;  /* 0x000000ff1000720c */ /* 0x000fe20003fa6270 */
[----:B------:R-:W-:Y:S01]  /*2f50*/  IMAD.MOV.U32 R9, RZ, RZ, R12 ;  /* 0x000000ffff097224 */ /* 0x000fe200078e000c */
[----:B------:R0:W-:Y:S01]  /*2f60*/  STL [R1+0x1c4], R8 ;  /* 0x0001c40801007387 */ /* 0x0001e20000100800 */
[C---:B------:R-:W-:Y:S01]  /*2f70*/  VIADD R5, R11.reuse, 0xcd ;  /* 0x000000cd0b057836 */ /* 0x040fe20000000000 */
[----:B------:R-:W-:Y:S01]  /*2f80*/  IABS R12, R6 ;  /* 0x00000006000c7213 */ /* 0x000fe20000000000 */
[----:B------:R-:W-:Y:S01]  /*2f90*/  VIADD R4, R11, 0xcc ;  /* 0x000000cc0b047836 */ /* 0x000fe20000000000 */
[----:B------:R-:W-:Y:S01]  /*2fa0*/  ISETP.GE.AND P1, PT, R7, RZ, PT ;  /* 0x000000ff0700720c */ /* 0x000fe20003f26270 */
[----:B------:R-:W-:-:S02]  /*2fb0*/  @!P3 IMAD.IADD R2, R2, 0x1, -R0 ;  /* 0x000000010202b824 */ /* 0x000fc400078e0a00 */
[----:B------:R-:W-:Y:S01]  /*2fc0*/  @!P2 IMAD.MOV R9, RZ, RZ, -R9 ;  /* 0x000000ffff09a224 */ /* 0x000fe200078e0a09 */
[----:B------:R-:W-:Y:S01]  /*2fd0*/  ISETP.GE.AND P2, PT, R6, RZ, PT ;  /* 0x000000ff0600720c */ /* 0x000fe20003f46270 */
[----:B------:R-:W-:Y:S01]  /*2fe0*/  IMAD.HI.U32 R6, R3, R18, RZ ;  /* 0x0000001203067227 */ /* 0x000fe200078e00ff */
[----:B------:R-:W-:Y:S02]  /*2ff0*/  ISETP.GT.U32.AND P3, PT, R0, R2, PT ;  /* 0x000000020000720c */ /* 0x000fe40003f64070 */
[----:B------:R-:W-:Y:S01]  /*3000*/  STL [R1+0x1c8], R9 ;  /* 0x0001c80901007387 */ /* 0x000fe20000100800 */
[----:B0-----:R-:W-:Y:S01]  /*3010*/  IMAD.MOV.U32 R8, RZ, RZ, R14 ;  /* 0x000000ffff087224 */ /* 0x001fe200078e000e */
[----:B------:R-:W-:Y:S01]  /*3020*/  IABS R14, R4 ;  /* 0x00000004000e7213 */ /* 0x000fe20000000000 */
[----:B------:R-:W-:Y:S01]  /*3030*/  @!P6 IMAD.IADD R13, R13, 0x1, -R0 ;  /* 0x000000010d0de824 */ /* 0x000fe200078e0a00 */
[----:B------:R-:W-:Y:S01]  /*3040*/  ISETP.GE.AND P6, PT, R4, RZ, PT ;  /* 0x000000ff0400720c */ /* 0x000fe20003fc6270 */
[----:B------:R-:W-:Y:S01]  /*3050*/  @!P0 IMAD.MOV R8, RZ, RZ, -R8 ;  /* 0x000000ffff088224 */ /* 0x000fe200078e0a08 */
[----:B------:R-:W-:Y:S01]  /*3060*/  ISETP.GE.AND P0, PT, R5, RZ, PT ;  /* 0x000000ff0500720c */ /* 0x000fe20003f06270 */
[----:B------:R-:W-:Y:S01]  /*3070*/  IMAD.MOV R4, RZ, RZ, -R6 ;  /* 0x000000ffff047224 */ /* 0x000fe200078e0a06 */
[----:B------:R-:W-:Y:S01]  /*3080*/  IABS R5, R5 ;  /* 0x0000000500057213 */ /* 0x000fe20000000000 */
[C---:B------:R-:W-:Y:S01]  /*3090*/  IMAD.HI.U32 R7, R3.reuse, R12, RZ ;  /* 0x0000000c03077227 */ /* 0x040fe200078e00ff */
[----:B------:R0:W-:Y:S03]  /*30a0*/  STL [R1+0x1cc], R8 ;  /* 0x0001cc0801007387 */ /* 0x0001e60000100800 */
[----:B------:R-:W-:-:S04]  /*30b0*/  IMAD.HI.U32 R6, R3, R5, RZ ;  /* 0x0000000503067227 */ /* 0x000fc800078e00ff */
[----:B------:R-:W-:Y:S02]  /*30c0*/  IMAD R18, R0, R4, R18 ;  /* 0x0000000400127224 */ /* 0x000fe400078e0212 */
[----:B------:R-:W-:Y:S02]  /*30d0*/  IMAD.MOV R6, RZ, RZ, -R6 ;  /* 0x000000ffff067224 */ /* 0x000fe400078e0a06 */
[----:B0-----:R-:W-:Y:S02]  /*30e0*/  IMAD.MOV.U32 R8, RZ, RZ, R13 ;  /* 0x000000ffff087224 */ /* 0x001fe400078e000d */
[----:B------:R-:W-:Y:S02]  /*30f0*/  @!P3 IMAD.IADD R2, R2, 0x1, -R0 ;  /* 0x000000010202b824 */ /* 0x000fe400078e0a00 */
[----:B------:R-:W-:Y:S01]  /*3100*/  @!P4 IMAD.MOV R8, RZ, RZ, -R8 ;  /* 0x000000ffff08c224 */ /* 0x000fe200078e0a08 */
[C---:B------:R-:W-:Y:S01]  /*3110*/  ISETP.GT.U32.AND P4, PT, R0.reuse, R18, PT ;  /* 0x000000120000720c */ /* 0x040fe20003f84070 */
[----:B------:R-:W-:-:S02]  /*3120*/  IMAD R5, R0, R6, R5 ;  /* 0x0000000600057224 */ /* 0x000fc400078e0205 */
[----:B------:R-:W-:Y:S01]  /*3130*/  IMAD.MOV R7, RZ, RZ, -R7 ;  /* 0x000000ffff077224 */ /* 0x000fe200078e0a07 */
[----:B------:R0:W-:Y:S01]  /*3140*/  STL [R1+0x1d0], R8 ;  /* 0x0001d00801007387 */ /* 0x0001e20000100800 */
[----:B------:R-:W-:Y:S02]  /*3150*/  VIADD R15, R11, 0xca ;  /* 0x000000ca0b0f7836 */ /* 0x000fe40000000000 */
[----:B------:R-:W-:Y:S02]  /*3160*/  IMAD R12, R0, R7, R12 ;  /* 0x00000007000c7224 */ /* 0x000fe400078e020c */
[----:B------:R-:W-:-:S03]  /*3170*/  IMAD.HI.U32 R4, R3, R14, RZ ;  /* 0x0000000e03047227 */ /* 0x000fc600078e00ff */
[----:B------:R-:W-:Y:S01]  /*3180*/  ISETP.GT.U32.AND P3, PT, R0, R12, PT ;  /* 0x0000000c0000720c */ /* 0x000fe20003f64070 */
[----:B------:R-:W-:Y:S02]  /*3190*/  @!P4 IMAD.IADD R18, R18, 0x1, -R0 ;  /* 0x000000011212c824 */ /* 0x000fe400078e0a00 */
[----:B0-----:R-:W-:Y:S01]  /*31a0*/  IMAD.MOV.U32 R8, RZ, RZ, R2 ;  /* 0x000000ffff087224 */ /* 0x001fe200078e0002 */
[----:B------:R-:W-:Y:S01]  /*31b0*/  IABS R2, R15 ;  /* 0x0000000f00027213 */ /* 0x000fe20000000000 */
[----:B------:R-:W-:Y:S01]  /*31c0*/  IMAD.MOV R4, RZ, RZ, -R4 ;  /* 0x000000ffff047224 */ /* 0x000fe200078e0a04 */
[C---:B------:R-:W-:Y:S01]  /*31d0*/  ISETP.GT.U32.AND P4, PT, R0.reuse, R18, PT ;  /* 0x000000120000720c */ /* 0x040fe20003f84070 */
[----:B------:R-:W-:Y:S01]  /*31e0*/  @!P5 IMAD.MOV R8, RZ, RZ, -R8 ;  /* 0x000000ffff08d224 */ /* 0x000fe200078e0a08 */
[C---:B------:R-:W-:Y:S01]  /*31f0*/  ISETP.GT.U32.AND P5, PT, R0.reuse, R5, PT ;  /* 0x000000050000720c */ /* 0x040fe20003fa4070 */
[----:B------:R-:W-:Y:S02]  /*3200*/  VIADD R19, R11, 0xcb ;  /* 0x000000cb0b137836 */ /* 0x000fe40000000000 */
[----:B------:R-:W-:Y:S01]  /*3210*/  IMAD R14, R0, R4, R14 ;  /* 0x00000004000e7224 */ /* 0x000fe200078e020e */
[----:B------:R0:W-:Y:S01]  /*3220*/  STL [R1+0x1d4], R8 ;  /* 0x0001d40801007387 */ /* 0x0001e20000100800 */
[----:B------:R-:W-:Y:S01]  /*3230*/  IMAD.HI.U32 R9, R3, R2, RZ ;  /* 0x0000000203097227 */ /* 0x000fe200078e00ff */
[----:B------:R-:W-:-:S03]  /*3240*/  IABS R4, R19 ;  /* 0x0000001300047213 */ /* 0x000fc60000000000 */
[--C-:B------:R-:W-:Y:S02]  /*3250*/  @!P3 IMAD.IADD R12, R12, 0x1, -R0.reuse ;  /* 0x000000010c0cb824 */ /* 0x100fe400078e0a00 */
[----:B------:R-:W-:Y:S02]  /*3260*/  IMAD.MOV R9, RZ, RZ, -R9 ;  /* 0x000000ffff097224 */ /* 0x000fe400078e0a09 */
[--C-:B------:R-:W-:Y:S01]  /*3270*/  @!P5 IMAD.IADD R5, R5, 0x1, -R0.reuse ;  /* 0x000000010505d824 */ /* 0x100fe200078e0a00 */
[----:B------:R-:W-:Y:S01]  /*3280*/  ISETP.GT.U32.AND P3, PT, R0, R12, PT ;  /* 0x0000000c0000720c */ /* 0x000fe20003f64070 */
[----:B------:R-:W-:Y:S01]  /*3290*/  @!P4 IMAD.IADD R18, R18, 0x1, -R0 ;  /* 0x000000011212c824 */ /* 0x000fe200078e0a00 */
[C---:B------:R-:W-:Y:S01]  /*32a0*/  ISETP.GT.U32.AND P4, PT, R0.reuse, R14, PT ;  /* 0x0000000e0000720c */ /* 0x040fe20003f84070 */
[----:B------:R-:W-:Y:S01]  /*32b0*/  IMAD.HI.U32 R16, R3, R4, RZ ;  /* 0x0000000403107227 */ /* 0x000fe200078e00ff */
[----:B------:R-:W-:-:S03]  /*32c0*/  ISETP.GT.U32.AND P5, PT, R0, R5, PT ;  /* 0x000000050000720c */ /* 0x000fc60003fa4070 */
[C---:B------:R-:W-:Y:S02]  /*32d0*/  IMAD R2, R0.reuse, R9, R2 ;  /* 0x0000000900027224 */ /* 0x040fe400078e0202 */
[----:B------:R-:W-:Y:S02]  /*32e0*/  IMAD.MOV R16, RZ, RZ, -R16 ;  /* 0x000000ffff107224 */ /* 0x000fe400078e0a10 */
[----:B------:R-:W-:Y:S02]  /*32f0*/  VIADD R6, R11, 0xc9 ;  /* 0x000000c90b067836 */ /* 0x000fe40000000000 */
[C---:B------:R-:W-:Y:S02]  /*3300*/  IMAD R4, R0.reuse, R16, R4 ;  /* 0x0000001000047224 */ /* 0x040fe400078e0204 */
[----:B------:R-:W-:Y:S01]  /*3310*/  IMAD.MOV.U32 R20, RZ, RZ, R18 ;  /* 0x000000ffff147224 */ /* 0x000fe200078e0012 */
[----:B------:R-:W-:Y:S01]  /*3320*/  IABS R7, R6 ;  /* 0x0000000600077213 */ /* 0x000fe20000000000 */
[--C-:B------:R-:W-:Y:S01]  /*3330*/  @!P5 IMAD.IADD R5, R5, 0x1, -R0.reuse ;  /* 0x000000010505d824 */ /* 0x100fe200078e0a00 */
[----:B------:R-:W-:Y:S01]  /*3340*/  ISETP.GT.U32.AND P5, PT, R0, R2, PT ;  /* 0x000000020000720c */ /* 0x000fe20003fa4070 */
[--C-:B------:R-:W-:Y:S01]  /*3350*/  @!P4 IMAD.IADD R14, R14, 0x1, -R0.reuse ;  /* 0x000000010e0ec824 */ /* 0x100fe200078e0a00 */
[----:B------:R-:W-:Y:S01]  /*3360*/  ISETP.GE.AND P4, PT, R19, RZ, PT ;  /* 0x000000ff1300720c */ /* 0x000fe20003f86270 */
[----:B------:R-:W-:Y:S01]  /*3370*/  @!P3 IMAD.IADD R12, R12, 0x1, -R0 ;  /* 0x000000010c0cb824 */ /* 0x000fe200078e0a00 */
[----:B------:R-:W-:Y:S01]  /*3380*/  ISETP.GT.U32.AND P3, PT, R0, R4, PT ;  /* 0x000000040000720c */ /* 0x000fe20003f64070 */
[----:B------:R-:W-:-:S02]  /*3390*/  VIADD R13, R11, 0xc8 ;  /* 0x000000c80b0d7836 */ /* 0x000fc40000000000 */
[----:B------:R-:W-:Y:S02]  /*33a0*/  VIADD R9, R11, 0xc7 ;  /* 0x000000c70b097836 */ /* 0x000fe40000000000 */
[----:B------:R-:W-:Y:S01]  /*33b0*/  @!P1 IMAD.MOV R20, RZ, RZ, -R20 ;  /* 0x000000ffff149224 */ /* 0x000fe200078e0a14 */
[----:B------:R-:W-:Y:S01]  /*33c0*/  ISETP.GT.U32.AND P1, PT, R0, R14, PT ;  /* 0x0000000e0000720c */ /* 0x000fe20003f24070 */
[C---:B------:R-:W-:Y:S01]  /*33d0*/  IMAD.HI.U32 R17, R3.reuse, R7, RZ ;  /* 0x0000000703117227 */ /* 0x040fe200078e00ff */
[----:B0-----:R-:W-:Y:S02]  /*33e0*/  IABS R8, R13 ;  /* 0x0000000d00087213 */ /* 0x001fe40000000000 */
[----:B------:R-:W-:Y:S01]  /*33f0*/  IABS R18, R9 ;  /* 0x0000000900127213 */ /* 0x000fe20000000000 */
[----:B------:R-:W-:Y:S01]  /*3400*/  @!P5 IMAD.IADD R2, R2, 0x1, -R0 ;  /* 0x000000010202d824 */ /* 0x000fe200078e0a00 */
[----:B------:R0:W-:Y:S01]  /*3410*/  STL [R1+0x1d8], R20 ;  /* 0x0001d81401007387 */ /* 0x0001e20000100800 */
[----:B------:R-:W-:-:S03]  /*3420*/  IMAD.HI.U32 R16, R3, R8, RZ ;  /* 0x0000000803107227 */ /* 0x000fc600078e00ff */
[----:B------:R-:W-:Y:S01]  /*3430*/  ISETP.GT.U32.AND P5, PT, R0, R2, PT ;  /* 0x000000020000720c */ /* 0x000fe20003fa4070 */
[----:B------:R-:W-:Y:S02]  /*3440*/  IMAD.MOV R17, RZ, RZ, -R17 ;  /* 0x000000ffff117224 */ /* 0x000fe400078e0a11 */
[----:B------:R-:W-:Y:S01]  /*3450*/  @!P3 IMAD.IADD R4, R4, 0x1, -R0 ;  /* 0x000000010404b824 */ /* 0x000fe200078e0a00 */
[----:B------:R-:W-:Y:S01]  /*3460*/  ISETP.GE.AND P3, PT, R15, RZ, PT ;  /* 0x000000ff0f00720c */ /* 0x000fe20003f66270 */
[----:B------:R-:W-:Y:S02]  /*3470*/  IMAD.MOV R16, RZ, RZ, -R16 ;  /* 0x000000ffff107224 */ /* 0x000fe400078e0a10 */
[----:B0-----:R-:W-:Y:S02]  /*3480*/  IMAD.MOV.U32 R20, RZ, RZ, R12 ;  /* 0x000000ffff147224 */ /* 0x001fe400078e000c */
[----:B------:R-:W-:-:S04]  /*3490*/  IMAD.HI.U32 R12, R3, R18, RZ ;  /* 0x00000012030c7227 */ /* 0x000fc800078e00ff */
[----:B------:R-:W-:Y:S02]  /*34a0*/  IMAD R7, R0, R17, R7 ;  /* 0x0000001100077224 */ /* 0x000fe400078e0207 */
[----:B------:R-:W-:Y:S02]  /*34b0*/  @!P1 IMAD.IADD R14, R14, 0x1, -R0 ;  /* 0x000000010e0e9824 */ /* 0x000fe400078e0a00 */
[----:B------:R-:W-:Y:S01]  /*34c0*/  IMAD.MOV R12, RZ, RZ, -R12 ;  /* 0x000000ffff0c7224 */ /* 0x000fe200078e0a0c */
[C---:B------:R-:W-:Y:S01]  /*34d0*/  ISETP.GT.U32.AND P1, PT, R0.reuse, R7, PT ;  /* 0x000000070000720c */ /* 0x040fe20003f24070 */
[----:B------:R-:W-:Y:S01]  /*34e0*/  @!P2 IMAD.MOV R20, RZ, RZ, -R20 ;  /* 0x000000ffff14a224 */ /* 0x000fe200078e0a14 */
[C---:B------:R-:W-:Y:S01]  /*34f0*/  ISETP.GT.U32.AND P2, PT, R0.reuse, R4, PT ;  /* 0x000000040000720c */ /* 0x040fe20003f44070 */
[C---:B------:R-:W-:Y:S02]  /*3500*/  IMAD R8, R0.reuse, R16, R8 ;  /* 0x0000001000087224 */ /* 0x040fe400078e0208 */
[----:B------:R-:W-:Y:S01]  /*3510*/  IMAD.MOV.U32 R15, RZ, RZ, R14 ;  /* 0x000000ffff0f7224 */ /* 0x000fe200078e000e */
[----:B------:R-:W-:Y:S01]  /*3520*/  STL [R1+0x1dc], R20 ;  /* 0x0001dc1401007387 */ /* 0x000fe20000100800 */
[----:B------:R-:W-:-:S02]  /*3530*/  IMAD R18, R0, R12, R18 ;  /* 0x0000000c00127224 */ /* 0x000fc400078e0212 */
[----:B------:R-:W-:Y:S01]  /*3540*/  @!P6 IMAD.MOV R15, RZ, RZ, -R15 ;  /* 0x000000ffff0fe224 */ /* 0x000fe200078e0a0f */
[----:B------:R-:W-:Y:S01]  /*3550*/  ISETP.GT.U32.AND P6, PT, R0, R8, PT ;  /* 0x000000080000720c */ /* 0x000fe20003fc4070 */
[--C-:B------:R-:W-:Y:S01]  /*3560*/  @!P5 IMAD.IADD R2, R2, 0x1, -R0.reuse ;  /* 0x000000010202d824 */ /* 0x100fe200078e0a00 */
[----:B------:R-:W-:Y:S01]  /*3570*/  ISETP.GT.U32.AND P5, PT, R0, R18, PT ;  /* 0x000000120000720c */ /* 0x000fe20003fa4070 */
[----:B------:R-:W-:Y:S02]  /*3580*/  VIADD R14, R11, 0xc6 ;  /* 0x000000c60b0e7836 */ /* 0x000fe40000000000 */
[--C-:B------:R-:W-:Y:S01]  /*3590*/  @!P2 IMAD.IADD R4, R4, 0x1, -R0.reuse ;  /* 0x000000010404a824 */ /* 0x100fe200078e0a00 */
[----:B------:R-:W-:Y:S01]  /*35a0*/  ISETP.GE.AND P2, PT, R13, RZ, PT ;  /* 0x000000ff0d00720c */ /* 0x000fe20003f46270 */
[----:B------:R-:W-:Y:S01]  /*35b0*/  VIADD R13, R11, 0xc5 ;  /* 0x000000c50b0d7836 */ /* 0x000fe20000000000 */
[----:B------:R-:W-:Y:S01]  /*35c0*/  IABS R16, R14 ;  /* 0x0000000e00107213 */ /* 0x000fe20000000000 */
[--C-:B------:R-:W-:Y:S01]  /*35d0*/  @!P1 IMAD.IADD R7, R7, 0x1, -R0.reuse ;  /* 0x0000000107079824 */ /* 0x100fe200078e0a00 */
[----:B------:R-:W-:Y:S01]  /*35e0*/  ISETP.GE.AND P1, PT, R9, RZ, PT ;  /* 0x000000ff0900720c */ /* 0x000fe20003f26270 */
[----:B------:R-:W-:Y:S01]  /*35f0*/  @!P0 IMAD.MOV R5, RZ, RZ, -R5 ;  /* 0x000000ffff058224 */ /* 0x000fe200078e0a05 */
[----:B------:R-:W-:Y:S01]  /*3600*/  ISETP.GE.AND P0, PT, R6, RZ, PT ;  /* 0x000000ff0600720c */ /* 0x000fe20003f06270 */
[----:B------:R-:W-:Y:S01]  /*3610*/  @!P6 IMAD.IADD R8, R8, 0x1, -R0 ;  /* 0x000000010808e824 */ /* 0x000fe200078e0a00 */
[----:B------:R-:W-:Y:S01]  /*3620*/  IABS R12, R13 ;  /* 0x0000000d000c7213 */ /* 0x000fe20000000000 */
[----:B------:R-:W-:Y:S01]  /*3630*/  IMAD.MOV.U32 R6, RZ, RZ, R4 ;  /* 0x000000ffff067224 */ /* 0x000fe200078e0004 */
[----:B------:R-:W-:Y:S01]  /*3640*/  ISETP.GT.U32.AND P6, PT, R0, R7, PT ;  /* 0x000000070000720c */ /* 0x000fe20003fc4070 */
[----:B------:R-:W-:Y:S01]  /*3650*/  @!P5 IMAD.IADD R18, R18, 0x1, -R0 ;  /* 0x000000011212d824 */ /* 0x000fe200078e0a00 */
[----:B------:R-:W-:Y:S01]  /*3660*/  STL [R1+0x1e0], R5 ;  /* 0x0001e00501007387 */ /* 0x000fe20000100800 */
[----:B------:R-:W-:Y:S01]  /*3670*/  IMAD.HI.U32 R9, R3, R16, RZ ;  /* 0x0000001003097227 */ /* 0x000fe200078e00ff */
[----:B------:R-:W-:-:S02]  /*3680*/  ISETP.GT.U32.AND P5, PT, R0, R8, PT ;  /* 0x000000080000720c */ /* 0x000fc40003fa4070 */
[----:B------:R0:W-:Y:S01]  /*3690*/  STL [R1+0x1e4], R15 ;  /* 0x0001e40f01007387 */ /* 0x0001e20000100800 */
[----:B------:R-:W-:Y:S01]  /*36a0*/  @!P4 IMAD.MOV R6, RZ, RZ, -R6 ;  /* 0x000000ffff06c224 */ /* 0x000fe200078e0a06 */
[C---:B------:R-:W-:Y:S01]  /*36b0*/  ISETP.GT.U32.AND P4, PT, R0.reuse, R18, PT ;  /* 0x000000120000720c */ /* 0x040fe20003f84070 */
[----:B------:R-:W-:Y:S02]  /*36c0*/  IMAD.MOV R9, RZ, RZ, -R9 ;  /* 0x000000ffff097224 */ /* 0x000fe400078e0a09 */
[----:B------:R-:W-:Y:S01]  /*36d0*/  @!P3 IMAD.MOV R2, RZ, RZ, -R2 ;  /* 0x000000ffff02b224 */ /* 0x000fe200078e0a02 */
[----:B------:R1:W-:Y:S01]  /*36e0*/  STL [R1+0x1f0], R6 ;  /* 0x0001f00601007387 */ /* 0x0003e20000100800 */
[C---:B------:R-:W-:Y:S02]  /*36f0*/  IMAD R9, R0.reuse, R9, R16 ;  /* 0x0000000900097224 */ /* 0x040fe400078e0210 */
[----:B------:R-:W-:Y:S01]  /*3700*/  @!P6 IMAD.IADD R7, R7, 0x1, -R0 ;  /* 0x000000010707e824 */ /* 0x000fe200078e0a00 */
[----:B------:R3:W-:Y:S01]  /*3710*/  STL [R1+0x1fc], R2 ;  /* 0x0001fc0201007387 */ /* 0x0007e20000100800 */
[----:B0-----:R-:W-:Y:S01]  /*3720*/  IMAD.HI.U32 R15, R3, R12, RZ ;  /* 0x0000000c030f7227 */ /* 0x001fe200078e00ff */
[----:B------:R-:W-:-:S03]  /*3730*/  ISETP.GT.U32.AND P6, PT, R0, R9, PT ;  /* 0x000000090000720c */ /* 0x000fc60003fc4070 */
[----:B------:R-:W-:Y:S02]  /*3740*/  IMAD.MOV R15, RZ, RZ, -R15 ;  /* 0x000000ffff0f7224 */ /* 0x000fe400078e0a0f */
[C---:B------:R-:W-:Y:S02]  /*3750*/  VIADD R5, R11.reuse, 0xc4 ;  /* 0x000000c40b057836 */ /* 0x040fe40000000000 */
[----:B------:R-:W-:Y:S02]  /*3760*/  IMAD R12, R0, R15, R12 ;  /* 0x0000000f000c7224 */ /* 0x000fe400078e020c */
[--C-:B------:R-:W-:Y:S01]  /*3770*/  @!P4 IMAD.IADD R18, R18, 0x1, -R0.reuse ;  /* 0x000000011212c824 */ /* 0x100fe200078e0a00 */
[----:B------:R-:W-:Y:S01]  /*3780*/  IABS R4, R5 ;  /* 0x0000000500047213 */ /* 0x000fe20000000000 */
[----:B-1----:R-:W-:Y:S01]  /*3790*/  VIADD R6, R11, 0xc3 ;  /* 0x000000c30b067836 */ /* 0x002fe20000000000 */
[----:B------:R-:W-:Y:S01]  /*37a0*/  ISETP.GT.U32.AND P4, PT, R0, R12, PT ;  /* 0x0000000c0000720c */ /* 0x000fe20003f84070 */
[----:B------:R-:W-:Y:S01]  /*37b0*/  @!P6 IMAD.IADD R9, R9, 0x1, -R0 ;  /* 0x000000010909e824 */ /* 0x000fe200078e0a00 */
[----:B------:R-:W-:Y:S01]  /*37c0*/  ISETP.GE.AND P6, PT, R13, RZ, PT ;  /* 0x000000ff0d00720c */ /* 0x000fe20003fc6270 */
[----:B------:R-:W-:Y:S01]  /*37d0*/  IMAD.HI.U32 R16, R3, R4, RZ ;  /* 0x0000000403107227 */ /* 0x000fe200078e00ff */
[----:B------:R-:W-:-:S02]  /*37e0*/  IABS R19, R6 ;  /* 0x0000000600137213 */ /* 0x000fc40000000000 */
[----:B------:R-:W-:Y:S01]  /*37f0*/  ISETP.GT.U32.AND P3, PT, R0, R9, PT ;  /* 0x000000090000720c */ /* 0x000fe20003f64070 */
[----:B------:R-:W-:Y:S01]  /*3800*/  @!P5 IMAD.IADD R8, R8, 0x1, -R0 ;  /* 0x000000010808d824 */ /* 0x000fe200078e0a00 */
[----:B------:R-:W-:Y:S01]  /*3810*/  ISETP.GE.AND P5, PT, R14, RZ, PT ;  /* 0x000000ff0e00720c */ /* 0x000fe20003fa6270 */
[----:B------:R-:W-:-:S04]  /*3820*/  IMAD.HI.U32 R15, R3, R19, RZ ;  /* 0x00000013030f7227 */ /* 0x000fc800078e00ff */
[C---:B------:R-:W-:Y:S02]  /*3830*/  VIADD R14, R11.reuse, 0xc2 ;  /* 0x000000c20b0e7836 */ /* 0x040fe40000000000 */
[----:B------:R-:W-:Y:S02]  /*3840*/  IMAD.MOV R16, RZ, RZ, -R16 ;  /* 0x000000ffff107224 */ /* 0x000fe400078e0a10 */
[----:B------:R-:W-:Y:S02]  /*3850*/  @!P4 IMAD.IADD R12, R12, 0x1, -R0 ;  /* 0x000000010c0cc824 */ /* 0x000fe400078e0a00 */
[----:B------:R-:W-:Y:S02]  /*3860*/  IMAD.MOV.U32 R17, RZ, RZ, R7 ;  /* 0x000000ffff117224 */ /* 0x000fe400078e0007 */
[----:B------:R-:W-:Y:S01]  /*3870*/  IMAD.MOV R15, RZ, RZ, -R15 ;  /* 0x000000ffff0f7224 */ /* 0x000fe200078e0a0f */
[----:B------:R-:W-:Y:S01]  /*3880*/  ISETP.GT.U32.AND P4, PT, R0, R12, PT ;  /* 0x0000000c0000720c */ /* 0x000fe20003f84070 */
[----:B------:R-:W-:-:S02]  /*3890*/  VIADD R13, R11, 0xc1 ;  /* 0x000000c10b0d7836 */ /* 0x000fc40000000000 */
[C---:B------:R-:W-:Y:S01]  /*38a0*/  IMAD R4, R0.reuse, R16, R4 ;  /* 0x0000001000047224 */ /* 0x040fe200078e0204 */
[----:B------:R-:W-:Y:S01]  /*38b0*/  IABS R16, R14 ;  /* 0x0000000e00107213 */ /* 0x000fe20000000000 */
[----:B------:R-:W-:Y:S02]  /*38c0*/  @!P0 IMAD.MOV R17, RZ, RZ, -R17 ;  /* 0x000000ffff118224 */ /* 0x000fe400078e0a11 */
[C---:B------:R-:W-:Y:S01]  /*38d0*/  IMAD R19, R0.reuse, R15, R19 ;  /* 0x0000000f00137224 */ /* 0x040fe200078e0213 */
[----:B------:R-:W-:Y:S01]  /*38e0*/  IABS R15, R13 ;  /* 0x0000000d000f7213 */ /* 0x000fe20000000000 */
[C---:B---3--:R-:W-:Y:S01]  /*38f0*/  IMAD.HI.U32 R2, R3.reuse, R16, RZ ;  /* 0x0000001003027227 */ /* 0x048fe200078e00ff */
[C---:B------:R-:W-:Y:S01]  /*3900*/  ISETP.GT.U32.AND P0, PT, R0.reuse, R4, PT ;  /* 0x000000040000720c */ /* 0x040fe20003f04070 */
[----:B------:R0:W-:Y:S02]  /*3910*/  STL [R1+0x200], R17 ;  /* 0x0002001101007387 */ /* 0x0001e40000100800 */
[----:B------:R-:W-:Y:S01]  /*3920*/  @!P2 IMAD.MOV R8, RZ, RZ, -R8 ;  /* 0x000000ffff08a224 */ /* 0x000fe200078e0a08 */
[----:B------:R-:W-:Y:S01]  /*3930*/  ISETP.GT.U32.AND P2, PT, R0, R19, PT ;  /* 0x000000130000720c */ /* 0x000fe20003f44070 */
[----:B------:R-:W-:-:S03]  /*3940*/  IMAD.HI.U32 R7, R3, R15, RZ ;  /* 0x0000000f03077227 */ /* 0x000fc600078e00ff */
[----:B------:R1:W-:Y:S01]  /*3950*/  STL [R1+0x208], R8 ;  /* 0x0002080801007387 */ /* 0x0003e20000100800 */
[----:B------:R-:W-:Y:S01]  /*3960*/  @!P3 IMAD.IADD R9, R9, 0x1, -R0 ;  /* 0x000000010909b824 */ /* 0x000fe200078e0a00 */
[----:B------:R-:W-:Y:S01]  /*3970*/  ISETP.GE.AND P3, PT, R6, RZ, PT ;  /* 0x000000ff0600720c */ /* 0x000fe20003f66270 */
[----:B0-----:R-:W-:Y:S02]  /*3980*/  IMAD.MOV.U32 R17, RZ, RZ, R18 ;  /* 0x000000ffff117224 */ /* 0x001fe400078e0012 */
[----:B------:R-:W-:Y:S02]  /*3990*/  IMAD.MOV R2, RZ, RZ, -R2 ;  /* 0x000000ffff027224 */ /* 0x000fe400078e0a02 */
[----:B------:R-:W-:Y:S01]  /*39a0*/  @!P1 IMAD.MOV R17, RZ, RZ, -R17 ;  /* 0x000000ffff119224 */ /* 0x000fe200078e0a11 */
[----:B------:R-:W-:Y:S01]  /*39b0*/  ISETP.GE.AND P1, PT, R5, RZ, PT ;  /* 0x000000ff0500720c */ /* 0x000fe20003f26270 */
[----:B------:R-:W-:Y:S02]  /*39c0*/  IMAD.MOV R7, RZ, RZ, -R7 ;  /* 0x000000ffff077224 */ /* 0x000fe400078e0a07 */
[----:B------:R-:W-:Y:S01]  /*39d0*/  @!P4 IMAD.IADD R12, R12, 0x1, -R0 ;  /* 0x000000010c0cc824 */ /* 0x000fe200078e0a00 */
[----:B------:R0:W-:Y:S01]  /*39e0*/  STL [R1+0x20c], R17 ;  /* 0x00020c1101007387 */ /* 0x0001e20000100800 */
[----:B------:R-:W-:Y:S01]  /*39f0*/  IMAD R5, R0, R2, R16 ;  /* 0x0000000200057224 */ /* 0x000fe200078e0210 */
[----:B------:R-:W-:Y:S01]  /*3a00*/  ISETP.GE.AND P4, PT, R14, RZ, PT ;  /* 0x000000ff0e00720c */ /* 0x000fe20003f86270 */
[----:B-1----:R-:W-:-:S02]  /*3a10*/  IMAD.MOV.U32 R8, RZ, RZ, R9 ;  /* 0x000000ffff087224 */ /* 0x002fc400078e0009 */
[----:B------:R-:W-:Y:S02]  /*3a20*/  @!P0 IMAD.IADD R4, R4, 0x1, -R0 ;  /* 0x0000000104048824 */ /* 0x000fe400078e0a00 */
[C---:B------:R-:W-:Y:S02]  /*3a30*/  IMAD R6, R0.reuse, R7, R15 ;  /* 0x0000000700067224 */ /* 0x040fe400078e020f */
[----:B------:R-:W-:Y:S01]  /*3a40*/  @!P5 IMAD.MOV R8, RZ, RZ, -R8 ;  /* 0x000000ffff08d224 */ /* 0x000fe200078e0a08 */
[C---:B------:R-:W-:Y:S01]  /*3a50*/  ISETP.GT.U32.AND P5, PT, R0.reuse, R5, PT ;  /* 0x000000050000720c */ /* 0x040fe20003fa4070 */
[----:B0-----:R-:W-:Y:S01]  /*3a60*/  IMAD.MOV.U32 R17, RZ, RZ, R12 ;  /* 0x000000ffff117224 */ /* 0x001fe200078e000c */
[C---:B------:R-:W-:Y:S01]  /*3a70*/  ISETP.GT.U32.AND P0, PT, R0.reuse, R4, PT ;  /* 0x000000040000720c */ /* 0x040fe20003f04070 */
[--C-:B------:R-:W-:Y:S01]  /*3a80*/  @!P2 IMAD.IADD R19, R19, 0x1, -R0.reuse ;  /* 0x000000011313a824 */ /* 0x100fe200078e0a00 */
[----:B------:R0:W-:Y:S01]  /*3a90*/  STL [R1+0x210], R8 ;  /* 0x0002100801007387 */ /* 0x0001e20000100800 */
[----:B------:R-:W-:Y:S01]  /*3aa0*/  @!P6 IMAD.MOV R17, RZ, RZ, -R17 ;  /* 0x000000ffff11e224 */ /* 0x000fe200078e0a11 */
[C---:B------:R-:W-:Y:S01]  /*3ab0*/  ISETP.GT.U32.AND P6, PT, R0.reuse, R6, PT ;  /* 0x000000060000720c */ /* 0x040fe20003fc4070 */
[C---:B------:R-:W-:Y:S01]  /*3ac0*/  VIADD R7, R11.reuse, 0xc0 ;  /* 0x000000c00b077836 */ /* 0x040fe20000000000 */
[----:B------:R-:W-:Y:S01]  /*3ad0*/  ISETP.GT.U32.AND P2, PT, R0, R19, PT ;  /* 0x000000130000720c */ /* 0x000fe20003f44070 */
[C---:B------:R-:W-:Y:S01]  /*3ae0*/  VIADD R2, R11.reuse, 0xbf ;  /* 0x000000bf0b027836 */ /* 0x040fe20000000000 */
[----:B------:R1:W-:Y:S01]  /*3af0*/  STL [R1+0x218], R17 ;  /* 0x0002181101007387 */ /* 0x0003e20000100800 */
[----:B------:R-:W-:Y:S01]  /*3b00*/  VIADD R15, R11, 0xbe ;  /* 0x000000be0b0f7836 */ /* 0x000fe20000000000 */
[----:B------:R-:W-:Y:S01]  /*3b10*/  IABS R9, R7 ;  /* 0x0000000700097213 */ /* 0x000fe20000000000 */
[--C-:B------:R-:W-:Y:S01]  /*3b20*/  @!P5 IMAD.IADD R5, R5, 0x1, -R0.reuse ;  /* 0x000000010505d824 */ /* 0x100fe200078e0a00 */
[----:B0-----:R-:W-:Y:S01]  /*3b30*/  IABS R8, R2 ;  /* 0x0000000200087213 */ /* 0x001fe20000000000 */
[--C-:B------:R-:W-:Y:S01]  /*3b40*/  @!P0 IMAD.IADD R4, R4, 0x1, -R0.reuse ;  /* 0x0000000104048824 */ /* 0x100fe200078e0a00 */
[----:B------:R-:W-:Y:S01]  /*3b50*/  ISETP.GE.AND P0, PT, R13, RZ, PT ;  /* 0x000000ff0d00720c */ /* 0x000fe20003f06270 */
[----:B------:R-:W-:Y:S01]  /*3b60*/  IMAD.MOV.U32 R12, RZ, RZ, R9 ;  /* 0x000000ffff0c7224 */ /* 0x000fe200078e0009 */
[----:B------:R-:W-:Y:S01]  /*3b70*/  ISETP.GT.U32.AND P5, PT, R0, R5, PT ;  /* 0x000000050000720c */ /* 0x000fe20003fa4070 */
[----:B------:R-:W-:Y:S01]  /*3b80*/  @!P6 IMAD.IADD R6, R6, 0x1, -R0 ;  /* 0x000000010606e824 */ /* 0x000fe200078e0a00 */
[----:B------:R-:W-:Y:S01]  /*3b90*/  IABS R9, R15 ;  /* 0x0000000f00097213 */ /* 0x000fe20000000000 */
[----:B------:R-:W-:-:S03]  /*3ba0*/  IMAD.HI.U32 R13, R3, R12, RZ ;  /* 0x0000000c030d7227 */ /* 0x000fc600078e00ff */
[----:B------:R-:W-:Y:S01]  /*3bb0*/  ISETP.GT.U32.AND P6, PT, R0, R6, PT ;  /* 0x000000060000720c */ /* 0x000fe20003fc4070 */
[----:B------:R-:W-:Y:S01]  /*3bc0*/  @!P2 IMAD.IADD R19, R19, 0x1, -R0 ;  /* 0x000000011313a824 */ /* 0x000fe200078e0a00 */
[----:B------:R-:W-:Y:S01]  /*3bd0*/  ISETP.GE.AND P2, PT, R7, RZ, PT ;  /* 0x000000ff0700720c */ /* 0x000fe20003f46270 */
[----:B------:R-:W-:-:S04]  /*3be0*/  IMAD.HI.U32 R7, R3, R8, RZ ;  /* 0x0000000803077227 */ /* 0x000fc800078e00ff */
[----:B------:R-:W-:Y:S02]  /*3bf0*/  IMAD.MOV R13, RZ, RZ, -R13 ;  /* 0x000000ffff0d7224 */ /* 0x000fe400078e0a0d */
[----:B------:R-:W-:Y:S02]  /*3c00*/  IMAD.MOV R7, RZ, RZ, -R7 ;  /* 0x000000ffff077224 */ /* 0x000fe400078e0a07 */
[C---:B------:R-:W-:Y:S02]  /*3c10*/  IMAD R12, R0.reuse, R13, R12 ;  /* 0x0000000d000c7224 */ /* 0x040fe400078e020c */
[----:B------:R-:W-:Y:S02]  /*3c20*/  IMAD.MOV.U32 R14, RZ, RZ, R4 ;  /* 0x000000ffff0e7224 */ /* 0x000fe400078e0004 */
[C---:B------:R-:W-:Y:S02]  /*3c30*/  IMAD R4, R0.reuse, R7, R8 ;  /* 0x0000000700047224 */ /* 0x040fe400078e0208 */
[--C-:B------:R-:W-:Y:S01]  /*3c40*/  @!P5 IMAD.IADD R5, R5, 0x1, -R0.reuse ;  /* 0x000000010505d824 */ /* 0x100fe200078e0a00 */
[----:B------:R-:W-:Y:S01]  /*3c50*/  ISETP.GT.U32.AND P5, PT, R0, R12, PT ;  /* 0x0000000c0000720c */ /* 0x000fe20003fa4070 */
[----:B------:R-:W-:Y:S01]  /*3c60*/  @!P6 IMAD.IADD R6, R6, 0x1, -R0 ;  /* 0x000000010606e824 */ /* 0x000fe200078e0a00 */
[----:B------:R-:W-:Y:S01]  /*3c70*/  ISETP.GT.U32.AND P6, PT, R0, R4, PT ;  /* 0x000000040000720c */ /* 0x000fe20003fc4070 */
[----:B------:R-:W-:-:S02]  /*3c80*/  VIADD R13, R11, 0xbd ;  /* 0x000000bd0b0d7836 */ /* 0x000fc40000000000 */
[----:B------:R-:W-:Y:S01]  /*3c90*/  @!P1 IMAD.MOV R14, RZ, RZ, -R14 ;  /* 0x000000ffff0e9224 */ /* 0x000fe200078e0a0e */
[----:B------:R-:W-:Y:S01]  /*3ca0*/  ISETP.GE.AND P1, PT, R2, RZ, PT ;  /* 0x000000ff0200720c */ /* 0x000fe20003f26270 */
[----:B------:R-:W-:Y:S01]  /*3cb0*/  IMAD.HI.U32 R7, R3, R9, RZ ;  /* 0x0000000903077227 */ /* 0x000fe200078e00ff */
[----:B-1----:R-:W-:Y:S02]  /*3cc0*/  IABS R17, R13 ;  /* 0x0000000d00117213 */ /* 0x002fe40000000000 */
[----:B------:R0:W-:Y:S01]  /*3cd0*/  STL [R1+0x21c], R14 ;  /* 0x00021c0e01007387 */ /* 0x0001e20000100800 */
[----:B------:R-:W-:Y:S02]  /*3ce0*/  IMAD.MOV R7, RZ, RZ, -R7 ;  /* 0x000000ffff077224 */ /* 0x000fe400078e0a07 */
[--C-:B------:R-:W-:Y:S02]  /*3cf0*/  @!P5 IMAD.IADD R12, R12, 0x1, -R0.reuse ;  /* 0x000000010c0cd824 */ /* 0x100fe400078e0a00 */
[----:B------:R-:W-:-:S02]  /*3d00*/  @!P6 IMAD.IADD R4, R4, 0x1, -R0 ;  /* 0x000000010404e824 */ /* 0x000fc400078e0a00 */
[----:B------:R-:W-:Y:S01]  /*3d10*/  VIADD R2, R11, 0xbb ;  /* 0x000000bb0b027836 */ /* 0x000fe20000000000 */
[----:B------:R-:W-:Y:S01]  /*3d20*/  ISETP.GT.U32.AND P6, PT, R0, R12, PT ;  /* 0x0000000c0000720c */ /* 0x000fe20003fc4070 */
[----:B------:R-:W-:-:S04]  /*3d30*/  IMAD.HI.U32 R20, R3, R17, RZ ;  /* 0x0000001103147227 */ /* 0x000fc800078e00ff */
[----:B0-----:R-:W-:Y:S02]  /*3d40*/  VIADD R14, R11, 0xbc ;  /* 0x000000bc0b0e7836 */ /* 0x001fe40000000000 */
[C---:B------:R-:W-:Y:S01]  /*3d50*/  IMAD R9, R0.reuse, R7, R9 ;  /* 0x0000000700097224 */ /* 0x040fe200078e0209 */
[----:B------:R-:W-:Y:S01]  /*3d60*/  IABS R7, R2 ;  /* 0x0000000200077213 */ /* 0x000fe20000000000 */
[----:B------:R-:W-:Y:S01]  /*3d70*/  IMAD.MOV R20, RZ, RZ, -R20 ;  /* 0x000000ffff147224 */ /* 0x000fe200078e0a14 */
[----:B------:R-:W-:Y:S01]  /*3d80*/  IABS R16, R14 ;  /* 0x0000000e00107213 */ /* 0x000fe20000000000 */
[----:B------:R-:W-:Y:S01]  /*3d90*/  @!P3 IMAD.MOV R19, RZ, RZ, -R19 ;  /* 0x000000ffff13b224 */ /* 0x000fe200078e0a13 */
[C---:B------:R-:W-:Y:S01]  /*3da0*/  ISETP.GT.U32.AND P5, PT, R0.reuse, R9, PT ;  /* 0x000000090000720c */ /* 0x040fe20003fa4070 */
[----:B------:R-:W-:Y:S01]  /*3db0*/  IMAD.MOV.U32 R21, RZ, RZ, R5 ;  /* 0x000000ffff157224 */ /* 0x000fe200078e0005 */
[----:B------:R-:W-:Y:S01]  /*3dc0*/  ISETP.GE.AND P3, PT, R15, RZ, PT ;  /* 0x000000ff0f00720c */ /* 0x000fe20003f66270 */
[----:B------:R-:W-:Y:S01]  /*3dd0*/  IMAD.HI.U32 R18, R3, R16, RZ ;  /* 0x0000001003127227 */ /* 0x000fe200078e00ff */
[----:B------:R0:W-:Y:S03]  /*3de0*/  STL [R1+0x220], R19 ;  /* 0x0002201301007387 */ /* 0x0001e60000100800 */
[----:B------:R-:W-:-:S02]  /*3df0*/  IMAD R15, R0, R20, R17 ;  /* 0x00000014000f7224 */ /* 0x000fc400078e0211 */
[----:B------:R-:W-:Y:S02]  /*3e00*/  IMAD.MOV R18, RZ, RZ, -R18 ;  /* 0x000000ffff127224 */ /* 0x000fe400078e0a12 */
[----:B------:R-:W-:Y:S01]  /*3e10*/  @!P6 IMAD.IADD R12, R12, 0x1, -R0 ;  /* 0x000000010c0ce824 */ /* 0x000fe200078e0a00 */
[C---:B------:R-:W-:Y:S01]  /*3e20*/  ISETP.GT.U32.AND P6, PT, R0.reuse, R15, PT ;  /* 0x0000000f0000720c */ /* 0x040fe20003fc4070 */
[----:B------:R-:W-:Y:S01]  /*3e30*/  @!P4 IMAD.MOV R21, RZ, RZ, -R21 ;  /* 0x000000ffff15c224 */ /* 0x000fe200078e0a15 */
[C---:B------:R-:W-:Y:S01]  /*3e40*/  ISETP.GT.U32.AND P4, PT, R0.reuse, R4, PT ;  /* 0x000000040000720c */ /* 0x040fe20003f84070 */
[----:B0-----:R-:W-:Y:S02]  /*3e50*/  IMAD.MOV.U32 R19, RZ, RZ, R7 ;  /* 0x000000ffff137224 */ /* 0x001fe400078e0007 */
[----:B------:R-:W-:Y:S01]  /*3e60*/  IMAD R7, R0, R18, R16 ;  /* 0x0000001200077224 */ /* 0x000fe200078e0210 */
[----:B------:R-:W-:Y:S01]  /*3e70*/  STL [R1+0x224], R21 ;  /* 0x0002241501007387 */ /* 0x000fe20000100800 */
[----:B------:R-:W-:-:S04]  /*3e80*/  IMAD.HI.U32 R5, R3, R19, RZ ;  /* 0x0000001303057227 */ /* 0x000fc800078e00ff */
[----:B------:R-:W-:Y:S02]  /*3e90*/  IMAD.MOV.U32 R16, RZ, RZ, R12 ;  /* 0x000000ffff107224 */ /* 0x000fe400078e000c */
[----:B------:R-:W-:Y:S02]  /*3ea0*/  IMAD.MOV R5, RZ, RZ, -R5 ;  /* 0x000000ffff057224 */ /* 0x000fe400078e0a05 */
[----:B------:R-:W-:Y:S02]  /*3eb0*/  @!P5 IMAD.IADD R9, R9, 0x1, -R0 ;  /* 0x000000010909d824 */ /* 0x000fe400078e0a00 */
[----:B------:R-:W-:Y:S01]  /*3ec0*/  @!P2 IMAD.MOV R16, RZ, RZ, -R16 ;  /* 0x000000ffff10a224 */ /* 0x000fe200078e0a10 */
[C---:B------:R-:W-:Y:S01]  /*3ed0*/  ISETP.GT.U32.AND P2, PT, R0.reuse, R7, PT ;  /* 0x000000070000720c */ /* 0x040fe20003f44070 */
[----:B------:R-:W-:Y:S01]  /*3ee0*/  VIADD R8, R11, 0xba ;  /* 0x000000ba0b087836 */ /* 0x000fe20000000000 */
[C---:B------:R-:W-:Y:S01]  /*3ef0*/  ISETP.GT.U32.AND P5, PT, R0.reuse, R9, PT ;  /* 0x000000090000720c */ /* 0x040fe20003fa4070 */
[----:B------:R-:W-:-:S02]  /*3f00*/  IMAD R12, R0, R5, R19 ;  /* 0x00000005000c7224 */ /* 0x000fc400078e0213 */
[----:B------:R-:W-:Y:S01]  /*3f10*/  IMAD.MOV.U32 R18, RZ, RZ, R6 ;  /* 0x000000ffff127224 */ /* 0x000fe200078e0006 */
[----:B------:R-:W-:Y:S01]  /*3f20*/  IABS R17, R8 ;  /* 0x0000000800117213 */ /* 0x000fe20000000000 */
[----:B------:R-:W-:Y:S01]  /*3f30*/  @!P6 IMAD.IADD R15, R15, 0x1, -R0 ;  /* 0x000000010f0fe824 */ /* 0x000fe200078e0a00 */
[----:B------:R-:W-:Y:S01]  /*3f40*/  ISETP.GT.U32.AND P6, PT, R0, R12, PT ;  /* 0x0000000c0000720c */ /* 0x000fe20003fc4070 */
[----:B------:R-:W-:Y:S01]  /*3f50*/  @!P0 IMAD.MOV R18, RZ, RZ, -R18 ;  /* 0x000000ffff128224 */ /* 0x000fe200078e0a12 */
[----:B------:R-:W-:Y:S01]  /*3f60*/  ISETP.GE.AND P0, PT, R13, RZ, PT ;  /* 0x000000ff0d00720c */ /* 0x000fe20003f06270 */
[----:B------:R-:W-:Y:S01]  /*3f70*/  @!P4 IMAD.IADD R4, R4, 0x1, -R0 ;  /* 0x000000010404c824 */ /* 0x000fe200078e0a00 */
[----:B------:R-:W-:Y:S01]  /*3f80*/  ISETP.GE.AND P4, PT, R14, RZ, PT ;  /* 0x000000ff0e00720c */ /* 0x000fe20003f86270 */
[----:B------:R-:W-:Y:S01]  /*3f90*/  IMAD.HI.U32 R6, R3, R17, RZ ;  /* 0x0000001103067227 */ /* 0x000fe200078e00ff */
[----:B------:R-:W-:Y:S03]  /*3fa0*/  STL [R1+0x22c], R18 ;  /* 0x00022c1201007387 */ /* 0x000fe60000100800 */
[----:B------:R-:W-:Y:S01]  /*3fb0*/  IMAD.MOV.U32 R13, RZ, RZ, R4 ;  /* 0x000000ffff0d7224 */ /* 0x000fe200078e0004 */
[----:B------:R0:W-:Y:S01]  /*3fc0*/  STL [R1+0x230], R16 ;  /* 0x0002301001007387 */ /* 0x0001e20000100800 */
[----:B------:R-:W-:Y:S01]  /*3fd0*/  @!P2 IMAD.IADD R7, R7, 0x1, -R0 ;  /* 0x000000010707a824 */ /* 0x000fe200078e0a00 */
[----:B------:R-:W-:Y:S01]  /*3fe0*/  ISETP.GT.U32.AND P2, PT, R0, R15, PT ;  /* 0x0000000f0000720c */ /* 0x000fe20003f44070 */
[----:B------:R-:W-:-:S02]  /*3ff0*/  IMAD.MOV R6, RZ, RZ, -R6 ;  /* 0x000000ffff067224 */ /* 0x000fc400078e0a06 */
[--C-:B------:R-:W-:Y:S01]  /*4000*/  @!P5 IMAD.IADD R9, R9, 0x1, -R0.reuse ;  /* 0x000000010909d824 */ /* 0x100fe200078e0a00 */
[----:B------:R-:W-:Y:S01]  /*4010*/  ISETP.GE.AND P5, PT, R2, RZ, PT ;  /* 0x000000ff0200720c */ /* 0x000fe20003fa6270 */
[----:B------:R-:W-:Y:S01]  /*4020*/  @!P1 IMAD.MOV R13, RZ, RZ, -R13 ;  /* 0x000000ffff0d9224 */ /* 0x000fe200078e0a0d */
[C---:B------:R-:W-:Y:S01]  /*4030*/  ISETP.GT.U32.AND P1, PT, R0.reuse, R7, PT ;  /* 0x000000070000720c */ /* 0x040fe20003f24070 */
[----:B------:R-:W-:Y:S02]  /*4040*/  IMAD R2, R0, R6, R17 ;  /* 0x0000000600027224 */ /* 0x000fe400078e0211 */
[----:B0-----:R-:W-:Y:S01]  /*4050*/  VIADD R16, R11, 0xb9 ;  /* 0x000000b90b107836 */ /* 0x001fe20000000000 */
[----:B------:R0:W-:Y:S01]  /*4060*/  STL [R1+0x234], R13 ;  /* 0x0002340d01007387 */ /* 0x0001e20000100800 */
[--C-:B------:R-:W-:Y:S02]  /*4070*/  @!P6 IMAD.IADD R12, R12, 0x1, -R0.reuse ;  /* 0x000000010c0ce824 */ /* 0x100fe400078e0a00 */
[----:B------:R-:W-:Y:S01]  /*4080*/  @!P2 IMAD.IADD R15, R15, 0x1, -R0 ;  /* 0x000000010f0fa824 */ /* 0x000fe200078e0a00 */
[----:B------:R-:W-:Y:S01]  /*4090*/  IABS R17, R16 ;  /* 0x0000001000117213 */ /* 0x000fe20000000000 */
[C---:B------:R-:W-:Y:S01]  /*40a0*/  VIADD R6, R11.reuse, 0xb8 ;  /* 0x000000b80b067836 */ /* 0x040fe20000000000 */
[C---:B------:R-:W-:Y:S01]  /*40b0*/  ISETP.GT.U32.AND P6, PT, R0.reuse, R12, PT ;  /* 0x0000000c0000720c */ /* 0x040fe20003fc4070 */
[----:B------:R-:W-:Y:S01]  /*40c0*/  VIADD R5, R11, 0xb7 ;  /* 0x000000b70b057836 */ /* 0x000fe20000000000 */
[----:B------:R-:W-:Y:S01]  /*40d0*/  ISETP.GT.U32.AND P2, PT, R0, R2, PT ;  /* 0x000000020000720c */ /* 0x000fe20003f44070 */
[----:B------:R-:W-:Y:S01]  /*40e0*/  IMAD.HI.U32 R19, R3, R17, RZ ;  /* 0x0000001103137227 */ /* 0x000fe200078e00ff */
[----:B------:R-:W-:-:S02]  /*40f0*/  IABS R18, R6 ;  /* 0x0000000600127213 */ /* 0x000fc40000000000 */
[----:B------:R-:W-:Y:S01]  /*4100*/  IABS R14, R5 ;  /* 0x00000005000e7213 */ /* 0x000fe20000000000 */
[----:B------:R-:W-:Y:S02]  /*4110*/  IMAD.MOV R19, RZ, RZ, -R19 ;  /* 0x000000ffff137224 */ /* 0x000fe400078e0a13 */
[--C-:B------:R-:W-:Y:S01]  /*4120*/  @!P1 IMAD.IADD R7, R7, 0x1, -R0.reuse ;  /* 0x0000000107079824 */ /* 0x100fe200078e0a00 */
[----:B------:R-:W-:Y:S01]  /*4130*/  ISETP.GE.AND P1, PT, R8, RZ, PT ;  /* 0x000000ff0800720c */ /* 0x000fe20003f26270 */
[----:B------:R-:W-:Y:S02]  /*4140*/  IMAD R8, R0, R19, R17 ;  /* 0x0000001300087224 */ /* 0x000fe400078e0211 */
[--C-:B------:R-:W-:Y:S02]  /*4150*/  @!P6 IMAD.IADD R12, R12, 0x1, -R0.reuse ;  /* 0x000000010c0ce824 */ /* 0x100fe400078e0a00 */
[----:B------:R-:W-:Y:S01]  /*4160*/  VIADD R4, R11, 0xb6 ;  /* 0x000000b60b047836 */ /* 0x000fe20000000000 */
[----:B------:R-:W-:Y:S01]  /*4170*/  ISETP.GT.U32.AND P6, PT, R0, R8, PT ;  /* 0x000000080000720c */ /* 0x000fe20003fc4070 */
[----:B------:R-:W-:Y:S01]  /*4180*/  @!P2 IMAD.IADD R2, R2, 0x1, -R0 ;  /* 0x000000010202a824 */ /* 0x000fe200078e0a00 */
[----:B------:R-:W-:Y:S01]  /*4190*/  ISETP.GE.AND P2, PT, R16, RZ, PT ;  /* 0x000000ff1000720c */ /* 0x000fe20003f46270 */
[----:B------:R-:W-:Y:S01]  /*41a0*/  IMAD.HI.U32 R17, R3, R18, RZ ;  /* 0x0000001203117227 */ /* 0x000fe200078e00ff */
[----:B0-----:R-:W-:-:S03]  /*41b0*/  IABS R13, R4 ;  /* 0x00000004000d7213 */ /* 0x001fc60000000000 */
[----:B------:R-:W-:-:S04]  /*41c0*/  IMAD.HI.U32 R20, R3, R14, RZ ;  /* 0x0000000e03147227 */ /* 0x000fc800078e00ff */
[----:B------:R-:W-:Y:S02]  /*41d0*/  IMAD.MOV R17, RZ, RZ, -R17 ;  /* 0x000000ffff117224 */ /* 0x000fe400078e0a11 */
[----:B------:R-:W-:Y:S01]  /*41e0*/  @!P6 IMAD.IADD R8, R8, 0x1, -R0 ;  /* 0x000000010808e824 */ /* 0x000fe200078e0a00 */
[----:B------:R-:W-:Y:S01]  /*41f0*/  ISETP.GT.U32.AND P6, PT, R0, R2, PT ;  /* 0x000000020000720c */ /* 0x000fe20003fc4070 */
[----:B------:R-:W-:-:S04]  /*4200*/  IMAD.HI.U32 R19, R3, R13, RZ ;  /* 0x0000000d03137227 */ /* 0x000fc800078e00ff */
[----:B------:R-:W-:Y:S02]  /*4210*/  IMAD.MOV R20, RZ, RZ, -R20 ;  /* 0x000000ffff147224 */ /* 0x000fe400078e0a14 */
[C---:B------:R-:W-:Y:S02]  /*4220*/  IMAD R17, R0.reuse, R17, R18 ;  /* 0x0000001100117224 */ /* 0x040fe400078e0212 */
[----:B------:R-:W-:Y:S02]  /*4230*/  IMAD.MOV R19, RZ, RZ, -R19 ;  /* 0x000000ffff137224 */ /* 0x000fe400078e0a13 */
[C---:B------:R-:W-:Y:S02]  /*4240*/  IMAD R14, R0.reuse, R20, R14 ;  /* 0x00000014000e7224 */ /* 0x040fe400078e020e */
[----:B------:R-:W-:Y:S02]  /*4250*/  IMAD.MOV.U32 R18, RZ, RZ, R7 ;  /* 0x000000ffff127224 */ /* 0x000fe400078e0007 */
[----:B------:R-:W-:-:S02]  /*4260*/  IMAD R19, R0, R19, R13 ;  /* 0x0000001300137224 */ /* 0x000fc400078e020d */
[----:B------:R-:W-:Y:S02]  /*4270*/  IMAD.MOV.U32 R22, RZ, RZ, R9 ;  /* 0x000000ffff167224 */ /* 0x000fe400078e0009 */
[----:B------:R-:W-:Y:S01]  /*4280*/  @!P4 IMAD.MOV R18, RZ, RZ, -R18 ;  /* 0x000000ffff12c224 */ /* 0x000fe200078e0a12 */
[C---:B------:R-:W-:Y:S01]  /*4290*/  ISETP.GT.U32.AND P4, PT, R0.reuse, R14, PT ;  /* 0x0000000e0000720c */ /* 0x040fe20003f84070 */
[----:B------:R-:W-:Y:S02]  /*42a0*/  IMAD.MOV.U32 R21, RZ, RZ, R15 ;  /* 0x000000ffff157224 */ /* 0x000fe400078e000f */
[----:B------:R-:W-:Y:S01]  /*42b0*/  @!P3 IMAD.MOV R22, RZ, RZ, -R22 ;  /* 0x000000ffff16b224 */ /* 0x000fe200078e0a16 */
[----:B------:R-:W-:Y:S01]  /*42c0*/  ISETP.GT.U32.AND P3, PT, R0, R17, PT ;  /* 0x000000110000720c */ /* 0x000fe20003f64070 */
[--C-:B------:R-:W-:Y:S01]  /*42d0*/  @!P6 IMAD.IADD R2, R2, 0x1, -R0.reuse ;  /* 0x000000010202e824 */ /* 0x100fe200078e0a00 */
[C---:B------:R-:W-:Y:S01]  /*42e0*/  ISETP.GT.U32.AND P6, PT, R0.reuse, R19, PT ;  /* 0x000000130000720c */ /* 0x040fe20003fc4070 */
[C---:B------:R-:W-:Y:S01]  /*42f0*/  VIADD R16, R11.reuse, 0xb5 ;  /* 0x000000b50b107836 */ /* 0x040fe20000000000 */
[----:B------:R-:W-:Y:S01]  /*4300*/  STL [R1+0x238], R22 ;  /* 0x0002381601007387 */ /* 0x000fe20000100800 */
[----:B------:R-:W-:Y:S01]  /*4310*/  @!P0 IMAD.MOV R21, RZ, RZ, -R21 ;  /* 0x000000ffff158224 */ /* 0x000fe200078e0a15 */
[----:B------:R-:W-:Y:S01]  /*4320*/  ISETP.GT.U32.AND P0, PT, R0, R8, PT ;  /* 0x000000080000720c */ /* 0x000fe20003f04070 */
[----:B------:R-:W-:Y:S01]  /*4330*/  VIADD R13, R11, 0xb4 ;  /* 0x000000b40b0d7836 */ /* 0x000fe20000000000 */
[----:B------:R-:W-:Y:S01]  /*4340*/  IABS R9, R16 ;  /* 0x0000001000097213 */ /* 0x000fe20000000000 */
[----:B------:R-:W-:Y:S01]  /*4350*/  @!P4 IMAD.IADD R14, R14, 0x1, -R0 ;  /* 0x000000010e0ec824 */ /* 0x000fe200078e0a00 */
[----:B------:R-:W-:Y:S01]  /*4360*/  STL [R1+0x26c], R21 ;  /* 0x00026c1501007387 */ /* 0x000fe20000100800 */
[----:B------:R-:W-:Y:S01]  /*4370*/  @!P5 IMAD.MOV R12, RZ, RZ, -R12 ;  /* 0x000000ffff0cd224 */ /* 0x000fe200078e0a0c */
[----:B------:R-:W-:Y:S01]  /*4380*/  IABS R15, R13 ;  /* 0x0000000d000f7213 */ /* 0x000fe20000000000 */
[----:B------:R-:W-:Y:S01]  /*4390*/  IMAD.HI.U32 R7, R3, R9, RZ ;  /* 0x0000000903077227 */ /* 0x000fe200078e00ff */
[----:B------:R-:W-:Y:S01]  /*43a0*/  ISETP.GE.AND P5, PT, R6, RZ, PT ;  /* 0x000000ff0600720c */ /* 0x000fe20003fa6270 */
[----:B------:R-:W-:Y:S02]  /*43b0*/  STL [R1+0x274], R18 ;  /* 0x0002741201007387 */ /* 0x000fe40000100800 */
[--C-:B------:R-:W-:Y:S01]  /*43c0*/  @!P3 IMAD.IADD R17, R17, 0x1, -R0.reuse ;  /* 0x000000011111b824 */ /* 0x100fe200078e0a00 */
[----:B------:R-:W-:Y:S01]  /*43d0*/  ISETP.GE.AND P3, PT, R4, RZ, PT ;  /* 0x000000ff0400720c */ /* 0x000fe20003f66270 */
[----:B------:R-:W-:Y:S01]  /*43e0*/  @!P6 IMAD.IADD R19, R19, 0x1, -R0 ;  /* 0x000000011313e824 */ /* 0x000fe200078e0a00 */
[C---:B------:R-:W-:Y:S01]  /*43f0*/  ISETP.GT.U32.AND P6, PT, R0.reuse, R14, PT ;  /* 0x0000000e0000720c */ /* 0x040fe20003fc4070 */
[----:B------:R-:W-:Y:S01]  /*4400*/  IMAD.HI.U32 R4, R3, R15, RZ ;  /* 0x0000000f03047227 */ /* 0x000fe200078e00ff */
[----:B------:R-:W-:Y:S01]  /*4410*/  ISETP.GT.U32.AND P4, PT, R0, R17, PT ;  /* 0x000000110000720c */ /* 0x000fe20003f84070 */
[----:B------:R0:W-:Y:S02]  /*4420*/  STL [R1+0x298], R12 ;  /* 0x0002980c01007387 */ /* 0x0001e40000100800 */
[----:B------:R-:W-:-:S02]  /*4430*/  IMAD.MOV R7, RZ, RZ, -R7 ;  /* 0x000000ffff077224 */ /* 0x000fc400078e0a07 */
[----:B------:R-:W-:Y:S01]  /*4440*/  @!P0 IMAD.IADD R8, R8, 0x1, -R0 ;  /* 0x0000000108088824 */ /* 0x000fe200078e0a00 */
[----:B------:R-:W-:Y:S01]  /*4450*/  ISETP.GE.AND P0, PT, R5, RZ, PT ;  /* 0x000000ff0500720c */ /* 0x000fe20003f06270 */
[----:B------:R-:W-:Y:S02]  /*4460*/  IMAD.MOV R4, RZ, RZ, -R4 ;  /* 0x000000ffff047224 */ /* 0x000fe400078e0a04 */
[C---:B------:R-:W-:Y:S02]  /*4470*/  IMAD R9, R0.reuse, R7, R9 ;  /* 0x0000000700097224 */ /* 0x040fe400078e0209 */
[----:B------:R-:W-:Y:S02]  /*4480*/  IMAD.MOV.U32 R6, RZ, RZ, R8 ;  /* 0x000000ffff067224 */ /* 0x000fe400078e0008 */
[C---:B------:R-:W-:Y:S02]  /*4490*/  IMAD R15, R0.reuse, R4, R15 ;  /* 0x00000004000f7224 */ /* 0x040fe400078e020f */
[----:B------:R-:W-:Y:S01]  /*44a0*/  @!P2 IMAD.MOV R6, RZ, RZ, -R6 ;  /* 0x000000ffff06a224 */ /* 0x000fe200078e0a06 */
[----:B------:R-:W-:Y:S01]  /*44b0*/  ISETP.GT.U32.AND P2, PT, R0, R9, PT ;  /* 0x000000090000720c */ /* 0x000fe20003f44070 */
[----:B------:R-:W-:Y:S01]  /*44c0*/  @!P6 IMAD.IADD R14, R14, 0x1, -R0 ;  /* 0x000000010e0ee824 */ /* 0x000fe200078e0a00 */
[----:B------:R-:W-:Y:S01]  /*44d0*/  ISETP.GT.U32.AND P6, PT, R0, R15, PT ;  /* 0x0000000f0000720c */ /* 0x000fe20003fc4070 */
[----:B0-----:R-:W-:-:S02]  /*44e0*/  IMAD.MOV.U32 R12, RZ, RZ, R2 ;  /* 0x000000ffff0c7224 */ /* 0x001fc400078e0002 */
[----:B------:R-:W-:Y:S02]  /*44f0*/  VIADD R2, R11, 0xb3 ;  /* 0x000000b30b027836 */ /* 0x000fe40000000000 */
[----:B------:R-:W-:Y:S01]  /*4500*/  @!P4 IMAD.IADD R17, R17, 0x1, -R0 ;  /* 0x000000011111c824 */ /* 0x000fe200078e0a00 */
[----:B------:R-:W-:Y:S01]  /*4510*/  ISETP.GE.AND P4, PT, R16, RZ, PT ;  /* 0x000000ff1000720c */ /* 0x000fe20003f86270 */
[----:B------:R-:W-:Y:S01]  /*4520*/  @!P1 IMAD.MOV R12, RZ, RZ, -R12 ;  /* 0x000000ffff0c9224 */ /* 0x000fe200078e0a0c */
[----:B------:R-:W-:Y:S01]  /*4530*/  IABS R5, R2 ;  /* 0x0000000200057213 */ /* 0x000fe20000000000 */
[----:B------:R-:W-:Y:S01]  /*4540*/  IMAD.MOV.U32 R18, RZ, RZ, R17 ;  /* 0x000000ffff127224 */ /* 0x000fe200078e0011 */
[----:B------:R-:W-:Y:S01]  /*4550*/  ISETP.GT.U32.AND P1, PT, R0, R19, PT ;  /* 0x000000130000720c */ /* 0x000fe20003f24070 */
[--C-:B------:R-:W-:Y:S01]  /*4560*/  @!P2 IMAD.IADD R9, R9, 0x1, -R0.reuse ;  /* 0x000000010909a824 */ /* 0x100fe200078e0a00 */
[----:B------:R0:W-:Y:S01]  /*4570*/  STL [R1+0x29c], R12 ;  /* 0x00029c0c01007387 */ /* 0x0001e20000100800 */
[----:B------:R-:W-:Y:S01]  /*4580*/  @!P6 IMAD.IADD R15, R15, 0x1, -R0 ;  /* 0x000000010f0fe824 */ /* 0x000fe200078e0a00 */
[----:B------:R-:W-:Y:S01]  /*4590*/  ISETP.GE.AND P2, PT, R2, RZ, PT ;  /* 0x000000ff0200720c */ /* 0x000fe20003f46270 */
[C---:B------:R-:W-:Y:S01]  /*45a0*/  VIADD R7, R11.reuse, 0xb1 ;  /* 0x000000b10b077836 */ /* 0x040fe20000000000 */
[----:B------:R1:W-:Y:S01]  /*45b0*/  STL [R1+0x294], R6 ;  /* 0x0002940601007387 */ /* 0x0003e20000100800 */
[----:B------:R-:W-:Y:S01]  /*45c0*/  @!P5 IMAD.MOV R18, RZ, RZ, -R18 ;  /* 0x000000ffff12d224 */ /* 0x000fe200078e0a12 */
[C---:B------:R-:W-:Y:S01]  /*45d0*/  ISETP.GT.U32.AND P5, PT, R0.reuse, R9, PT ;  /* 0x000000090000720c */ /* 0x040fe20003fa4070 */
[----:B------:R-:W-:Y:S01]  /*45e0*/  VIADD R4, R11, 0xb2 ;  /* 0x000000b20b047836 */ /* 0x000fe20000000000 */
[----:B------:R-:W-:Y:S01]  /*45f0*/  ISETP.GT.U32.AND P6, PT, R0, R15, PT ;  /* 0x0000000f0000720c */ /* 0x000fe20003fc4070 */
[----:B------:R-:W-:Y:S01]  /*4600*/  @!P0 IMAD.MOV R14, RZ, RZ, -R14 ;  /* 0x000000ffff0e8224 */ /* 0x000fe200078e0a0e */
[----:B------:R-:W-:Y:S01]  /*4610*/  IABS R2, R7 ;  /* 0x0000000700027213 */ /* 0x000fe20000000000 */
[----:B0-----:R-:W-:Y:S01]  /*4620*/  IMAD.HI.U32 R12, R3, R5, RZ ;  /* 0x00000005030c7227 */ /* 0x001fe200078e00ff */
[----:B------:R-:W-:Y:S01]  /*4630*/  STL [R1+0x290], R18 ;  /* 0x0002901201007387 */ /* 0x000fe20000100800 */
[----:B-1----:R-:W-:-:S02]  /*4640*/  IABS R6, R4 ;  /* 0x0000000400067213 */ /* 0x002fc40000000000 */
[----:B------:R-:W-:Y:S01]  /*4650*/  IMAD.MOV R12, RZ, RZ, -R12 ;  /* 0x000000ffff0c7224 */ /* 0x000fe200078e0a0c */
[----:B------:R0:W-:Y:S01]  /*4660*/  STL [R1+0x28c], R14 ;  /* 0x00028c0e01007387 */ /* 0x0001e20000100800 */
[----:B------:R-:W-:Y:S01]  /*4670*/  @!P1 IMAD.IADD R19, R19, 0x1, -R0 ;  /* 0x0000000113139824 */ /* 0x000fe200078e0a00 */
[----:B------:R-:W-:Y:S01]  /*4680*/  ISETP.GE.AND P1, PT, R13, RZ, PT ;  /* 0x000000ff0d00720c */ /* 0x000fe20003f26270 */
[----:B------:R-:W-:Y:S02]  /*4690*/  IMAD R5, R0, R12, R5 ;  /* 0x0000000c00057224 */ /* 0x000fe400078e0205 */
[----:B------:R-:W-:-:S03]  /*46a0*/  IMAD.HI.U32 R12, R3, R2, RZ ;  /* 0x00000002030c7227 */ /* 0x000fc600078e00ff */
[----:B------:R-:W-:Y:S01]  /*46b0*/  ISETP.GT.U32.AND P0, PT, R0, R5, PT ;  /* 0x000000050000720c */ /* 0x000fe20003f04070 */
[----:B------:R-:W-:Y:S02]  /*46c0*/  IMAD.MOV R12, RZ, RZ, -R12 ;  /* 0x000000ffff0c7224 */ /* 0x000fe400078e0a0c */
[----:B------:R-:W-:Y:S02]  /*46d0*/  @!P5 IMAD.IADD R9, R9, 0x1, -R0 ;  /* 0x000000010909d824 */ /* 0x000fe400078e0a00 */
[----:B------:R-:W-:-:S04]  /*46e0*/  IMAD.HI.U32 R8, R3, R6, RZ ;  /* 0x0000000603087227 */ /* 0x000fc800078e00ff */
[----:B------:R-:W-:Y:S01]  /*46f0*/  @!P6 IMAD.IADD R15, R15, 0x1, -R0 ;  /* 0x000000010f0fe824 */ /* 0x000fe200078e0a00 */
[----:B------:R-:W-:Y:S01]  /*4700*/  ISETP.GE.AND P6, PT, R7, RZ, PT ;  /* 0x000000ff0700720c */ /* 0x000fe20003fc6270 */
[C---:B------:R-:W-:Y:S02]  /*4710*/  IMAD R7, R0.reuse, R12, R2 ;  /* 0x0000000c00077224 */ /* 0x040fe400078e0202 */
[----:B0-----:R-:W-:Y:S02]  /*4720*/  IMAD.MOV.U32 R14, RZ, RZ, R9 ;  /* 0x000000ffff0e7224 */ /* 0x001fe400078e0009 */
[----:B------:R-:W-:Y:S02]  /*4730*/  IMAD.MOV R8, RZ, RZ, -R8 ;  /* 0x000000ffff087224 */ /* 0x000fe400078e0a08 */
[----:B------:R-:W-:Y:S02]  /*4740*/  IMAD.MOV.U32 R13, RZ, RZ, R19 ;  /* 0x000000ffff0d7224 */ /* 0x000fe400078e0013 */
[----:B------:R-:W-:Y:S01]  /*4750*/  @!P4 IMAD.MOV R14, RZ, RZ, -R14 ;  /* 0x000000ffff0ec224 */ /* 0x000fe200078e0a0e */
[C---:B------:R-:W-:Y:S01]  /*4760*/  ISETP.GT.U32.AND P4, PT, R0.reuse, R7, PT ;  /* 0x000000070000720c */ /* 0x040fe20003f84070 */
[----:B------:R-:W-:-:S02]  /*4770*/  IMAD R6, R0, R8, R6 ;  /* 0x0000000800067224 */ /* 0x000fc400078e0206 */
[----:B------:R-:W-:Y:S01]  /*4780*/  @!P3 IMAD.MOV R13, RZ, RZ, -R13 ;  /* 0x000000ffff0db224 */ /* 0x000fe200078e0a0d */
[----:B------:R-:W-:Y:S01]  /*4790*/  ISETP.GE.AND P3, PT, R4, RZ, PT ;  /* 0x000000ff0400720c */ /* 0x000fe20003f66270 */
[--C-:B------:R-:W-:Y:S01]  /*47a0*/  @!P0 IMAD.IADD R5, R5, 0x1, -R0.reuse ;  /* 0x0000000105058824 */ /* 0x100fe200078e0a00 */
[C---:B------:R-:W-:Y:S01]  /*47b0*/  ISETP.GT.U32.AND P5, PT, R0.reuse, R6, PT ;  /* 0x000000060000720c */ /* 0x040fe20003fa4070 */
[C---:B------:R-:W-:Y:S01]  /*47c0*/  VIADD R8, R11.reuse, 0xaf ;  /* 0x000000af0b087836 */ /* 0x040fe20000000000 */
[----:B------:R0:W-:Y:S01]  /*47d0*/  STL [R1+0x2b4], R13 ;  /* 0x0002b40d01007387 */ /* 0x0001e20000100800 */
[C---:B------:R-:W-:Y:S01]  /*47e0*/  VIADD R4, R11.reuse, 0xb0 ;  /* 0x000000b00b047836 */ /* 0x040fe20000000000 */
[C---:B------:R-:W-:Y:S01]  /*47f0*/  ISETP.GT.U32.AND P0, PT, R0.reuse, R5, PT ;  /* 0x000000050000720c */ /* 0x040fe20003f04070 */
[----:B------:R-:W-:Y:S01]  /*4800*/  VIADD R12, R11, 0xae ;  /* 0x000000ae0b0c7836 */ /* 0x000fe20000000000 */
[----:B------:R-:W-:Y:S01]  /*4810*/  IABS R21, R8 ;  /* 0x0000000800157213 */ /* 0x000fe20000000000 */
[--C-:B------:R-:W-:Y:S01]  /*4820*/  @!P4 IMAD.IADD R7, R7, 0x1, -R0.reuse ;  /* 0x000000010707c824 */ /* 0x100fe200078e0a00 */
[----:B------:R-:W-:Y:S01]  /*4830*/  STL [R1+0x2b0], R14 ;  /* 0x0002b00e01007387 */ /* 0x000fe20000100800 */
[----:B------:R-:W-:Y:S01]  /*4840*/  IABS R20, R4 ;  /* 0x0000000400147213 */ /* 0x000fe20000000000 */
[----:B------:R-:W-:Y:S01]  /*4850*/  VIADD R17, R11, 0xab ;  /* 0x000000ab0b117836 */ /* 0x000fe20000000000 */
[----:B------:R-:W-:Y:S01]  /*4860*/  IABS R2, R12 ;  /* 0x0000000c00027213 */ /* 0x000fe20000000000 */
[----:B0-----:R-:W-:Y:S01]  /*4870*/  IMAD.MOV.U32 R13, RZ, RZ, R15 ;  /* 0x000000ffff0d7224 */ /* 0x001fe200078e000f */
[----:B------:R-:W-:Y:S01]  /*4880*/  ISETP.GT.U32.AND P4, PT, R0, R7, PT ;  /* 0x000000070000720c */ /* 0x000fe20003f84070 */
[----:B------:R-:W-:-:S02]  /*4890*/  @!P5 IMAD.IADD R6, R6, 0x1, -R0 ;  /* 0x000000010606d824 */ /* 0x000fc400078e0a00 */
[----:B------:R-:W-:Y:S01]  /*48a0*/  @!P1 IMAD.MOV R13, RZ, RZ, -R13 ;  /* 0x000000ffff0d9224 */ /* 0x000fe200078e0a0d */
[----:B------:R-:W-:Y:S01]  /*48b0*/  ISETP.GE.AND P1, PT, R4, RZ, PT ;  /* 0x000000ff0400720c */ /* 0x000fe20003f26270 */
[--C-:B------:R-:W-:Y:S01]  /*48c0*/  @!P0 IMAD.IADD R5, R5, 0x1, -R0.reuse ;  /* 0x0000000105058824 */ /* 0x100fe200078e0a00 */
[----:B------:R-:W-:Y:S01]  /*48d0*/  ISETP.GE.AND P0, PT, R8, RZ, PT ;  /* 0x000000ff0800720c */ /* 0x000fe20003f06270 */
[----:B------:R-:W-:Y:S01]  /*48e0*/  IMAD.HI.U32 R9, R3, R20, RZ ;  /* 0x0000001403097227 */ /* 0x000fe200078e00ff */
[----:B------:R0:W-:Y:S01]  /*48f0*/  STL [R1+0x2d4], R13 ;  /* 0x0002d40d01007387 */ /* 0x0001e20000100800 */
[----:B------:R-:W-:Y:S02]  /*4900*/  ISETP.GT.U32.AND P5, PT, R0, R6, PT ;  /* 0x000000060000720c */ /* 0x000fe40003fa4070 */
[----:B------:R-:W-:Y:S02]  /*4910*/  IMAD.MOV R9, RZ, RZ, -R9 ;  /* 0x000000ffff097224 */ /* 0x000fe400078e0a09 */
[----:B------:R-:W-:-:S02]  /*4920*/  @!P4 IMAD.IADD R7, R7, 0x1, -R0 ;  /* 0x000000010707c824 */ /* 0x000fc400078e0a00 */
[----:B------:R-:W-:Y:S02]  /*4930*/  IMAD R20, R0, R9, R20 ;  /* 0x0000000900147224 */ /* 0x000fe400078e0214 */
[----:B------:R-:W-:Y:S02]  /*4940*/  IMAD.MOV.U32 R16, RZ, RZ, R5 ;  /* 0x000000ffff107224 */ /* 0x000fe400078e0005 */
[----:B0-----:R-:W-:-:S04]  /*4950*/  IMAD.HI.U32 R13, R3, R21, RZ ;  /* 0x00000015030d7227 */ /* 0x001fc800078e00ff */
[----:B------:R-:W-:Y:S02]  /*4960*/  IMAD.MOV R8, RZ, RZ, -R13 ;  /* 0x000000ffff087224 */ /* 0x000fe400078e0a0d */
[----:B------:R-:W-:Y:S01]  /*4970*/  @!P5 IMAD.IADD R6, R6, 0x1, -R0 ;  /* 0x000000010606d824 */ /* 0x000fe200078e0a00 */
[----:B------:R-:W-:Y:S01]  /*4980*/  ISETP.GE.AND P5, PT, R12, RZ, PT ;  /* 0x000000ff0c00720c */ /* 0x000fe20003fa6270 */
[C---:B------:R-:W-:Y:S02]  /*4990*/  IMAD R21, R0.reuse, R8, R21 ;  /* 0x0000000800157224 */ /* 0x040fe400078e0215 */
[----:B------:R-:W-:Y:S02]  /*49a0*/  VIADD R15, R11, 0xad ;  /* 0x000000ad0b0f7836 */ /* 0x000fe40000000000 */
[----:B------:R-:W-:Y:S01]  /*49b0*/  IMAD.MOV.U32 R14, RZ, RZ, R6 ;  /* 0x000000ffff0e7224 */ /* 0x000fe200078e0006 */
[----:B------:R-:W-:Y:S01]  /*49c0*/  ISETP.GT.U32.AND P4, PT, R0, R21, PT ;  /* 0x000000150000720c */ /* 0x000fe20003f84070 */
[----:B------:R-:W-:-:S04]  /*49d0*/  IMAD.HI.U32 R4, R3, R2, RZ ;  /* 0x0000000203047227 */ /* 0x000fc800078e00ff */
[----:B------:R-:W-:Y:S01]  /*49e0*/  @!P2 IMAD.MOV R16, RZ, RZ, -R16 ;  /* 0x000000ffff10a224 */ /* 0x000fe200078e0a10 */
[C---:B------:R-:W-:Y:S01]  /*49f0*/  ISETP.GT.U32.AND P2, PT, R0.reuse, R20, PT ;  /* 0x000000140000720c */ /* 0x040fe20003f44070 */
[----:B------:R-:W-:Y:S01]  /*4a00*/  @!P3 IMAD.MOV R14, RZ, RZ, -R14 ;  /* 0x000000ffff0eb224 */ /* 0x000fe200078e0a0e */
[----:B------:R-:W-:Y:S01]  /*4a10*/  ISETP.GE.AND P3, PT, R15, RZ, PT ;  /* 0x000000ff0f00720c */ /* 0x000fe20003f66270 */
[----:B------:R-:W-:Y:S01]  /*4a20*/  IMAD.MOV R4, RZ, RZ, -R4 ;  /* 0x000000ffff047224 */ /* 0x000fe200078e0a04 */
[----:B------:R-:W-:Y:S01]  /*4a30*/  IABS R15, R15 ;  /* 0x0000000f000f7213 */ /* 0x000fe20000000000 */
[----:B------:R-:W-:Y:S01]  /*4a40*/  VIADD R9, R11, 0xac ;  /* 0x000000ac0b097836 */ /* 0x000fe20000000000 */
[----:B------:R-:W-:Y:S01]  /*4a50*/  STL [R1+0x2d0], R16 ;  /* 0x0002d01001007387 */ /* 0x000fe20000100800 */
[----:B------:R-:W-:Y:S02]  /*4a60*/  @!P4 IMAD.IADD R21, R21, 0x1, -R0 ;  /* 0x000000011515c824 */ /* 0x000fe400078e0a00 */
[C---:B------:R-:W-:Y:S01]  /*4a70*/  IMAD R2, R0.reuse, R4, R2 ;  /* 0x0000000400027224 */ /* 0x040fe200078e0202 */
[----:B------:R-:W-:Y:S01]  /*4a80*/  IABS R5, R9 ;  /* 0x0000000900057213 */ /* 0x000fe20000000000 */
[----:B------:R-:W-:Y:S01]  /*4a90*/  IMAD.MOV.U32 R18, RZ, RZ, R7 ;  /* 0x000000ffff127224 */ /* 0x000fe200078e0007 */
[C---:B------:R-:W-:Y:S01]  /*4aa0*/  ISETP.GT.U32.AND P4, PT, R0.reuse, R21, PT ;  /* 0x000000150000720c */ /* 0x040fe20003f84070 */
[----:B------:R-:W-:Y:S01]  /*4ab0*/  IMAD.HI.U32 R12, R3, R15, RZ ;  /* 0x0000000f030c7227 */ /* 0x000fe200078e00ff */
[----:B------:R0:W-:Y:S03]  /*4ac0*/  STL [R1+0x2dc], R14 ;  /* 0x0002dc0e01007387 */ /* 0x0001e60000100800 */
[----:B------:R-:W-:Y:S01]  /*4ad0*/  @!P6 IMAD.MOV R18, RZ, RZ, -R18 ;  /* 0x000000ffff12e224 */ /* 0x000fe200078e0a12 */
[----:B------:R-:W-:Y:S01]  /*4ae0*/  ISETP.GT.U32.AND P6, PT, R0, R2, PT ;  /* 0x000000020000720c */ /* 0x000fe20003fc4070 */
[----:B------:R-:W-:-:S02]  /*4af0*/  @!P2 IMAD.IADD R20, R20, 0x1, -R0 ;  /* 0x000000011414a824 */ /* 0x000fc400078e0a00 */
[----:B------:R-:W-:Y:S01]  /*4b00*/  IMAD.HI.U32 R8, R3, R5, RZ ;  /* 0x0000000503087227 */ /* 0x000fe200078e00ff */
[----:B------:R1:W-:Y:S02]  /*4b10*/  STL [R1+0x320], R18 ;  /* 0x0003201201007387 */ /* 0x0003e40000100800 */
[C---:B------:R-:W-:Y:S01]  /*4b20*/  ISETP.GT.U32.AND P2, PT, R0.reuse, R20, PT ;  /* 0x000000140000720c */ /* 0x040fe20003f44070 */
[----:B------:R-:W-:Y:S01]  /*4b30*/  IMAD.MOV R12, RZ, RZ, -R12 ;  /* 0x000000ffff0c7224 */ /* 0x000fe200078e0a0c */
[----:B0-----:R-:W-:Y:S01]  /*4b40*/  IABS R14, R17 ;  /* 0x00000011000e7213 */ /* 0x001fe20000000000 */
[----:B------:R-:W-:Y:S02]  /*4b50*/  IMAD.MOV R8, RZ, RZ, -R8 ;  /* 0x000000ffff087224 */ /* 0x000fe400078e0a08 */
[C---:B------:R-:W-:Y:S02]  /*4b60*/  IMAD R15, R0.reuse, R12, R15 ;  /* 0x0000000c000f7224 */ /* 0x040fe400078e020f */
[----:B------:R-:W-:-:S02]  /*4b70*/  IMAD R5, R0, R8, R5 ;  /* 0x0000000800057224 */ /* 0x000fc400078e0205 */
[--C-:B------:R-:W-:Y:S01]  /*4b80*/  @!P4 IMAD.IADD R21, R21, 0x1, -R0.reuse ;  /* 0x000000011515c824 */ /* 0x100fe200078e0a00 */
[----:B------:R-:W-:Y:S01]  /*4b90*/  ISETP.GT.U32.AND P4, PT, R0, R15, PT ;  /* 0x0000000f0000720c */ /* 0x000fe20003f84070 */
[----:B------:R-:W-:Y:S01]  /*4ba0*/  @!P6 IMAD.IADD R2, R2, 0x1, -R0 ;  /* 0x000000010202e824 */ /* 0x000fe200078e0a00 */
[----:B------:R-:W-:Y:S01]  /*4bb0*/  ISETP.GT.U32.AND P6, PT, R0, R5, PT ;  /* 0x000000050000720c */ /* 0x000fe20003fc4070 */
[----:B------:R-:W-:-:S04]  /*4bc0*/  IMAD.HI.U32 R13, R3, R14, RZ ;  /* 0x0000000e030d7227 */ /* 0x000fc800078e00ff */
[C---:B------:R-:W-:Y:S02]  /*4bd0*/  VIADD R4, R11.reuse, 0xaa ;  /* 0x000000aa0b047836 */ /* 0x040fe40000000000 */
[----:B------:R-:W-:Y:S02]  /*4be0*/  IMAD.MOV R7, RZ, RZ, -R13 ;  /* 0x000000ffff077224 */ /* 0x000fe400078e0a0d */
[--C-:B------:R-:W-:Y:S01]  /*4bf0*/  @!P2 IMAD.IADD R20, R20, 0x1, -R0.reuse ;  /* 0x000000011414a824 */ /* 0x100fe200078e0a00 */
[----:B------:R-:W-:Y:S01]  /*4c00*/  IABS R16, R4 ;  /* 0x0000000400107213 */ /* 0x000fe20000000000 */
[----:B------:R-:W-:Y:S01]  /*4c10*/  VIADD R13, R11, 0xa9 ;  /* 0x000000a90b0d7836 */ /* 0x000fe20000000000 */
[----:B------:R-:W-:Y:S01]  /*4c20*/  ISETP.GE.AND P2, PT, R9, RZ, PT ;  /* 0x000000ff0900720c */ /* 0x000fe20003f46270 */
[----:B------:R-:W-:Y:S02]  /*4c30*/  VIADD R8, R11, 0xa8 ;  /* 0x000000a80b087836 */ /* 0x000fe40000000000 */
[----:B------:R-:W-:Y:S01]  /*4c40*/  @!P4 IMAD.IADD R15, R15, 0x1, -R0 ;  /* 0x000000010f0fc824 */ /* 0x000fe200078e0a00 */
[----:B------:R-:W-:Y:S01]  /*4c50*/  IABS R9, R13 ;  /* 0x0000000d00097213 */ /* 0x000fe20000000000 */
[----:B------:R-:W-:Y:S01]  /*4c60*/  IMAD.MOV.U32 R23, RZ, RZ, R20 ;  /* 0x000000ffff177224 */ /* 0x000fe200078e0014 */
[----:B------:R-:W-:Y:S01]  /*4c70*/  ISETP.GT.U32.AND P4, PT, R0, R2, PT ;  /* 0x000000020000720c */ /* 0x000fe20003f84070 */
[----:B------:R-:W-:Y:S01]  /*4c80*/  IMAD.HI.U32 R6, R3, R16, RZ ;  /* 0x0000001003067227 */ /* 0x000fe200078e00ff */
[----:B-1----:R-:W-:-:S03]  /*4c90*/  IABS R18, R8 ;  /* 0x0000000800127213 */ /* 0x002fc60000000000 */
[----:B------:R-:W-:Y:S02]  /*4ca0*/  @!P6 IMAD.IADD R5, R5, 0x1, -R0 ;  /* 0x000000010505e824 */ /* 0x000fe400078e0a00 */
[----:B------:R-:W-:Y:S01]  /*4cb0*/  @!P1 IMAD.MOV R23, RZ, RZ, -R23 ;  /* 0x000000ffff179224 */ /* 0x000fe200078e0a17 */
[C---:B------:R-:W-:Y:S01]  /*4cc0*/  ISETP.GT.U32.AND P1, PT, R0.reuse, R15, PT ;  /* 0x0000000f0000720c */ /* 0x040fe20003f24070 */
[----:B------:R-:W-:Y:S01]  /*4cd0*/  IMAD.MOV R6, RZ, RZ, -R6 ;  /* 0x000000ffff067224 */ /* 0x000fe200078e0a06 */
[C---:B------:R-:W-:Y:S01]  /*4ce0*/  ISETP.GT.U32.AND P6, PT, R0.reuse, R5, PT ;  /* 0x000000050000720c */ /* 0x040fe20003fc4070 */
[----:B------:R-:W-:Y:S01]  /*4cf0*/  IMAD.HI.U32 R22, R3, R9, RZ ;  /* 0x0000000903167227 */ /* 0x000fe200078e00ff */
[----:B------:R-:W-:Y:S03]  /*4d00*/  STL [R1+0x31c], R23 ;  /* 0x00031c1701007387 */ /* 0x000fe60000100800 */
[----:B------:R-:W-:-:S02]  /*4d10*/  IMAD R16, R0, R6, R16 ;  /* 0x0000000600107224 */ /* 0x000fc400078e0210 */
[----:B------:R-:W-:-:S04]  /*4d20*/  IMAD.HI.U32 R20, R3, R18, RZ ;  /* 0x0000001203147227 */ /* 0x000fc800078e00ff */
[----:B------:R-:W-:Y:S02]  /*4d30*/  IMAD.MOV R22, RZ, RZ, -R22 ;  /* 0x000000ffff167224 */ /* 0x000fe400078e0a16 */
[----:B------:R-:W-:Y:S02]  /*4d40*/  IMAD R14, R0, R7, R14 ;  /* 0x00000007000e7224 */ /* 0x000fe400078e020e */
[----:B------:R-:W-:Y:S02]  /*4d50*/  IMAD.MOV R20, RZ, RZ, -R20 ;  /* 0x000000ffff147224 */ /* 0x000fe400078e0a14 */
[----:B------:R-:W-:Y:S01]  /*4d60*/  @!P4 IMAD.IADD R2, R2, 0x1, -R0 ;  /* 0x000000010202c824 */ /* 0x000fe200078e0a00 */
[C---:B------:R-:W-:Y:S01]  /*4d70*/  ISETP.GT.U32.AND P4, PT, R0.reuse, R16, PT ;  /* 0x000000100000720c */ /* 0x040fe20003f84070 */
[C---:B------:R-:W-:Y:S02]  /*4d80*/  IMAD R9, R0.reuse, R22, R9 ;  /* 0x0000001600097224 */ /* 0x040fe400078e0209 */
[----:B------:R-:W-:Y:S01]  /*4d90*/  @!P0 IMAD.MOV R21, RZ, RZ, -R21 ;  /* 0x000000ffff158224 */ /* 0x000fe200078e0a15 */
[C---:B------:R-:W-:Y:S01]  /*4da0*/  ISETP.GT.U32.AND P0, PT, R0.reuse, R14, PT ;  /* 0x0000000e0000720c */ /* 0x040fe20003f04070 */
[----:B------:R-:W-:-:S02]  /*4db0*/  IMAD R18, R0, R20, R18 ;  /* 0x0000001400127224 */ /* 0x000fc400078e0212 */
[--C-:B------:R-:W-:Y:S01]  /*4dc0*/  @!P1 IMAD.IADD R15, R15, 0x1, -R0.reuse ;  /* 0x000000010f0f9824 */ /* 0x100fe200078e0a00 */
[C---:B------:R-:W-:Y:S01]  /*4dd0*/  ISETP.GT.U32.AND P1, PT, R0.reuse, R9, PT ;  /* 0x000000090000720c */ /* 0x040fe20003f24070 */
[----:B------:R-:W-:Y:S01]  /*4de0*/  VIADD R12, R11, 0xa7 ;  /* 0x000000a70b0c7836 */ /* 0x000fe20000000000 */
[----:B------:R0:W-:Y:S01]  /*4df0*/  STL [R1+0x318], R21 ;  /* 0x0003181501007387 */ /* 0x0001e20000100800 */
[--C-:B------:R-:W-:Y:S01]  /*4e00*/  @!P6 IMAD.IADD R5, R5, 0x1, -R0.reuse ;  /* 0x000000010505e824 */ /* 0x100fe200078e0a00 */
[----:B------:R-:W-:Y:S01]  /*4e10*/  ISETP.GT.U32.AND P6, PT, R0, R18, PT ;  /* 0x000000120000720c */ /* 0x000fe20003fc4070 */
[----:B------:R-:W-:Y:S01]  /*4e20*/  VIADD R6, R11, 0xa6 ;  /* 0x000000a60b067836 */ /* 0x000fe20000000000 */
[----:B------:R-:W-:Y:S01]  /*4e30*/  IABS R19, R12 ;  /* 0x0000000c00137213 */ /* 0x000fe20000000000 */
[----:B------:R-:W-:Y:S01]  /*4e40*/  @!P4 IMAD.IADD R16, R16, 0x1, -R0 ;  /* 0x000000011010c824 */ /* 0x000fe200078e0a00 */
[----:B------:R-:W-:Y:S01]  /*4e50*/  ISETP.GE.AND P4, PT, R4, RZ, PT ;  /* 0x000000ff0400720c */ /* 0x000fe20003f86270 */
[----:B------:R-:W-:Y:S01]  /*4e60*/  IMAD.MOV.U32 R24, RZ, RZ, R2 ;  /* 0x000000ffff187224 */ /* 0x000fe200078e0002 */
[----:B------:R-:W-:Y:S01]  /*4e70*/  IABS R7, R6 ;  /* 0x0000000600077213 */ /* 0x000fe20000000000 */
[----:B------:R-:W-:Y:S01]  /*4e80*/  @!P0 IMAD.IADD R14, R14, 0x1, -R0 ;  /* 0x000000010e0e8824 */ /* 0x000fe200078e0a00 */
[----:B------:R-:W-:Y:S01]  /*4e90*/  ISETP.GE.AND P0, PT, R17, RZ, PT ;  /* 0x000000ff1100720c */ /* 0x000fe20003f06270 */
[----:B0-----:R-:W-:-:S04]  /*4ea0*/  IMAD.HI.U32 R21, R3, R19, RZ ;  /* 0x0000001303157227 */ /* 0x001fc800078e00ff */
[----:B------:R-:W-:Y:S01]  /*4eb0*/  @!P1 IMAD.IADD R9, R9, 0x1, -R0 ;  /* 0x0000000109099824 */ /* 0x000fe200078e0a00 */
[C---:B------:R-:W-:Y:S01]  /*4ec0*/  ISETP.GT.U32.AND P1, PT, R0.reuse, R14, PT ;  /* 0x0000000e0000720c */ /* 0x040fe20003f24070 */
[----:B------:R-:W-:Y:S01]  /*4ed0*/  @!P5 IMAD.MOV R24, RZ, RZ, -R24 ;  /* 0x000000ffff18d224 */ /* 0x000fe200078e0a18 */
[----:B------:R-:W-:Y:S01]  /*4ee0*/  ISETP.GT.U32.AND P5, PT, R0, R16, PT ;  /* 0x000000100000720c */ /* 0x000fe20003fa4070 */
[----:B------:R-:W-:Y:S02]  /*4ef0*/  IMAD.MOV R21, RZ, RZ, -R21 ;  /* 0x000000ffff157224 */ /* 0x000fe400078e0a15 */
[----:B------:R-:W-:Y:S01]  /*4f00*/  IMAD.HI.U32 R22, R3, R7, RZ ;  /* 0x0000000703167227 */ /* 0x000fe200078e00ff */
[----:B------:R-:W-:Y:S03]  /*4f10*/  STL [R1+0x314], R24 ;  /* 0x0003141801007387 */ /* 0x000fe60000100800 */
[----:B------:R-:W-:-:S02]  /*4f20*/  IMAD.MOV.U32 R23, RZ, RZ, R15 ;  /* 0x000000ffff177224 */ /* 0x000fc400078e000f */
[----:B------:R-:W-:Y:S01]  /*4f30*/  @!P6 IMAD.IADD R18, R18, 0x1, -R0 ;  /* 0x000000011212e824 */ /* 0x000fe200078e0a00 */
[C---:B------:R-:W-:Y:S01]  /*4f40*/  ISETP.GT.U32.AND P6, PT, R0.reuse, R9, PT ;  /* 0x000000090000720c */ /* 0x040fe20003fc4070 */
[C---:B------:R-:W-:Y:S02]  /*4f50*/  IMAD R19, R0.reuse, R21, R19 ;  /* 0x0000001500137224 */ /* 0x040fe400078e0213 */
[----:B------:R-:W-:Y:S02]  /*4f60*/  IMAD.MOV.U32 R15, RZ, RZ, R5 ;  /* 0x000000ffff0f7224 */ /* 0x000fe400078e0005 */
[----:B------:R-:W-:Y:S02]  /*4f70*/  IMAD.MOV R22, RZ, RZ, -R22 ;  /* 0x000000ffff167224 */ /* 0x000fe400078e0a16 */
[----:B------:R-:W-:Y:S01]  /*4f80*/  @!P3 IMAD.MOV R23, RZ, RZ, -R23 ;  /* 0x000000ffff17b224 */ /* 0x000fe200078e0a17 */
[C---:B------:R-:W-:Y:S01]  /*4f90*/  ISETP.GT.U32.AND P3, PT, R0.reuse, R18, PT ;  /* 0x000000120000720c */ /* 0x040fe20003f64070 */
[----:B------:R-:W-:Y:S01]  /*4fa0*/  @!P2 IMAD.MOV R15, RZ, RZ, -R15 ;  /* 0x000000ffff0fa224 */ /* 0x000fe200078e0a0f */
[C---:B------:R-:W-:Y:S01]  /*4fb0*/  ISETP.GT.U32.AND P2, PT, R0.reuse, R19, PT ;  /* 0x000000130000720c */ /* 0x040fe20003f44070 */
[----:B------:R-:W-:Y:S01]  /*4fc0*/  IMAD R7, R0, R22, R7 ;  /* 0x0000001600077224 */ /* 0x000fe200078e0207 */
[----:B------:R-:W-:Y:S01]  /*4fd0*/  STL [R1+0x364], R23 ;  /* 0x0003641701007387 */ /* 0x000fe20000100800 */
[----:B------:R-:W-:-:S02]  /*4fe0*/  VIADD R4, R11, 0xa5 ;  /* 0x000000a50b047836 */ /* 0x000fc40000000000 */
[----:B------:R-:W-:Y:S01]  /*4ff0*/  VIADD R17, R11, 0xa4 ;  /* 0x000000a40b117836 */ /* 0x000fe20000000000 */
[----:B------:R0:W-:Y:S01]  /*5000*/  STL [R1+0x36c], R15 ;  /* 0x00036c0f01007387 */ /* 0x0001e20000100800 */
[--C-:B------:R-:W-:Y:S01]  /*5010*/  @!P5 IMAD.IADD R16, R16, 0x1, -R0.reuse ;  /* 0x000000011010d824 */ /* 0x100fe200078e0a00 */
[----:B------:R-:W-:Y:S01]  /*5020*/  IABS R2, R4 ;  /* 0x0000000400027213 */ /* 0x000fe20000000000 */
[--C-:B------:R-:W-:Y:S01]  /*5030*/  @!P1 IMAD.IADD R14, R14, 0x1, -R0.reuse ;  /* 0x000000010e0e9824 */ /* 0x100fe200078e0a00 */
[----:B------:R-:W-:Y:S01]  /*5040*/  ISETP.GT.U32.AND P5, PT, R0, R7, PT ;  /* 0x000000070000720c */ /* 0x000fe20003fa4070 */
[--C-:B------:R-:W-:Y:S01]  /*5050*/  @!P6 IMAD.IADD R9, R9, 0x1, -R0.reuse ;  /* 0x000000010909e824 */ /* 0x100fe200078e0a00 */
[----:B------:R-:W-:Y:S01]  /*5060*/  IABS R5, R17 ;  /* 0x0000001100057213 */ /* 0x000fe20000000000 */
[--C-:B------:R-:W-:Y:S01]  /*5070*/  @!P3 IMAD.IADD R18, R18, 0x1, -R0.reuse ;  /* 0x000000011212b824 */ /* 0x100fe200078e0a00 */
[----:B------:R-:W-:Y:S01]  /*5080*/  ISETP.GE.AND P1, PT, R13, RZ, PT ;  /* 0x000000ff0d00720c */ /* 0x000fe20003f26270 */
[----:B------:R-:W-:Y:S01]  /*5090*/  @!P2 IMAD.IADD R19, R19, 0x1, -R0 ;  /* 0x000000011313a824 */ /* 0x000fe200078e0a00 */
[----:B------:R-:W-:Y:S01]  /*50a0*/  ISETP.GE.AND P6, PT, R8, RZ, PT ;  /* 0x000000ff0800720c */ /* 0x000fe20003fc6270 */
[----:B------:R-:W-:Y:S01]  /*50b0*/  IMAD.HI.U32 R8, R3, R2, RZ ;  /* 0x0000000203087227 */ /* 0x000fe200078e00ff */
[----:B------:R-:W-:-:S02]  /*50c0*/  ISETP.GE.AND P3, PT, R12, RZ, PT ;  /* 0x000000ff0c00720c */ /* 0x000fc40003f66270 */
[----:B------:R-:W-:Y:S01]  /*50d0*/  ISETP.GE.AND P2, PT, R6, RZ, PT ;  /* 0x000000ff0600720c */ /* 0x000fe20003f46270 */
[----:B------:R-:W-:Y:S02]  /*50e0*/  IMAD.MOV.U32 R20, RZ, RZ, R14 ;  /* 0x000000ffff147224 */ /* 0x000fe400078e000e */
[----:B------:R-:W-:-:S04]  /*50f0*/  IMAD.HI.U32 R12, R3, R5, RZ ;  /* 0x00000005030c7227 */ /* 0x000fc800078e00ff */
[----:B------:R-:W-:Y:S02]  /*5100*/  IMAD.MOV R8, RZ, RZ, -R8 ;  /* 0x000000ffff087224 */ /* 0x000fe400078e0a08 */
[----:B------:R-:W-:Y:S01]  /*5110*/  @!P0 IMAD.MOV R20, RZ, RZ, -R20 ;  /* 0x000000ffff148224 */ /* 0x000fe200078e0a14 */
[----:B------:R-:W-:Y:S01]  /*5120*/  ISETP.GT.U32.AND P0, PT, R0, R19, PT ;  /* 0x000000130000720c */ /* 0x000fe20003f04070 */
[----:B------:R-:W-:Y:S02]  /*5130*/  IMAD.MOV R12, RZ, RZ, -R12 ;  /* 0x000000ffff0c7224 */ /* 0x000fe400078e0a0c */
[----:B0-----:R-:W-:Y:S01]  /*5140*/  IMAD.MOV.U32 R15, RZ, RZ, R16 ;  /* 0x000000ffff0f7224 */ /* 0x001fe200078e0010 */
[----:B------:R-:W-:Y:S01]  /*5150*/  STL [R1+0x370], R20 ;  /* 0x0003701401007387 */ /* 0x000fe20000100800 */
[----:B------:R-:W-:Y:S01]  /*5160*/  @!P5 IMAD.IADD R7, R7, 0x1, -R0 ;  /* 0x000000010707d824 */ /* 0x000fe200078e0a00 */
[----:B------:R-:W-:Y:S01]  /*5170*/  ISETP.GE.AND P5, PT, R4, RZ, PT ;  /* 0x000000ff0400720c */ /* 0x000fe20003fa6270 */
[----:B------:R-:W-:-:S02]  /*5180*/  IMAD R2, R0, R8, R2 ;  /* 0x0000000800027224 */ /* 0x000fc400078e0202 */
[----:B------:R-:W-:Y:S02]  /*5190*/  IMAD.MOV.U32 R6, RZ, RZ, R9 ;  /* 0x000000ffff067224 */ /* 0x000fe400078e0009 */
[----:B------:R-:W-:Y:S01]  /*51a0*/  @!P4 IMAD.MOV R15, RZ, RZ, -R15 ;  /* 0x000000ffff0fc224 */ /* 0x000fe200078e0a0f */
[C---:B------:R-:W-:Y:S01]  /*51b0*/  ISETP.GT.U32.AND P4, PT, R0.reuse, R7, PT ;  /* 0x000000070000720c */ /* 0x040fe20003f84070 */
[C---:B------:R-:W-:Y:S02]  /*51c0*/  IMAD R5, R0.reuse, R12, R5 ;  /* 0x0000000c00057224 */ /* 0x040fe400078e0205 */
[----:B------:R-:W-:Y:S01]  /*51d0*/  IMAD.MOV.U32 R13, RZ, RZ, R18 ;  /* 0x000000ffff0d7224 */ /* 0x000fe200078e0012 */
[----:B------:R0:W-:Y:S01]  /*51e0*/  STL [R1+0x368], R15 ;  /* 0x0003680f01007387 */ /* 0x0001e20000100800 */
[----:B------:R-:W-:Y:S01]  /*51f0*/  @!P1 IMAD.MOV R6, RZ, RZ, -R6 ;  /* 0x000000ffff069224 */ /* 0x000fe200078e0a06 */
[C---:B------:R-:W-:Y:S01]  /*5200*/  ISETP.GT.U32.AND P1, PT, R0.reuse, R2, PT ;  /* 0x000000020000720c */ /* 0x040fe20003f24070 */
[----:B------:R-:W-:Y:S01]  /*5210*/  @!P6 IMAD.MOV R13, RZ, RZ, -R13 ;  /* 0x000000ffff0de224 */ /* 0x000fe200078e0a0d */
[----:B------:R-:W-:Y:S01]  /*5220*/  ISETP.GT.U32.AND P6, PT, R0, R5, PT ;  /* 0x000000050000720c */ /* 0x000fe20003fc4070 */
[----:B------:R-:W-:Y:S01]  /*5230*/  VIADD R4, R11, 0xa3 ;  /* 0x000000a30b047836 */ /* 0x000fe20000000000 */
[----:B------:R1:W-:Y:S01]  /*5240*/  STL [R1+0x378], R6 ;  /* 0x0003780601007387 */ /* 0x0003e20000100800 */
[--C-:B------:R-:W-:Y:S01]  /*5250*/  @!P0 IMAD.IADD R19, R19, 0x1, -R0.reuse ;  /* 0x0000000113138824 */ /* 0x100fe200078e0a00 */
[----:B------:R-:W-:Y:S01]  /*5260*/  ISETP.GE.AND P0, PT, R17, RZ, PT ;  /* 0x000000ff1100720c */ /* 0x000fe20003f06270 */
[----:B------:R-:W-:Y:S01]  /*5270*/  @!P4 IMAD.IADD R7, R7, 0x1, -R0 ;  /* 0x000000010707c824 */ /* 0x000fe200078e0a00 */
[----:B------:R-:W-:Y:S01]  /*5280*/  IABS R8, R4 ;  /* 0x0000000400087213 */ /* 0x000fe20000000000 */
[----:B------:R-:W-:Y:S01]  /*5290*/  IMAD.MOV.U32 R12, RZ, RZ, R19 ;  /* 0x000000ffff0c7224 */ /* 0x000fe200078e0013 */
[----:B------:R-:W-:Y:S01]  /*52a0*/  ISETP.GE.AND P4, PT, R4, RZ, PT ;  /* 0x000000ff0400720c */ /* 0x000fe20003f86270 */
[----:B------:R3:W-:Y:S01]  /*52b0*/  STL [R1+0x374], R13 ;  /* 0x0003740d01007387 */ /* 0x0007e20000100800 */
[----:B0-----:R-:W-:-:S02]  /*52c0*/  VIADD R15, R11, 0xa0 ;  /* 0x000000a00b0f7836 */ /* 0x001fc40000000000 */
[----:B------:R-:W-:Y:S02]  /*52d0*/  @!P1 IMAD.IADD R2, R2, 0x1, -R0 ;  /* 0x0000000102029824 */ /* 0x000fe400078e0a00 */
[----:B------:R-:W-:Y:S02]  /*52e0*/  IMAD.MOV.U32 R4, RZ, RZ, R8 ;  /* 0x000000ffff047224 */ /* 0x000fe400078e0008 */
[----:B------:R-:W-:Y:S02]  /*52f0*/  @!P3 IMAD.MOV R12, RZ, RZ, -R12 ;  /* 0x000000ffff0cb224 */ /* 0x000fe400078e0a0c */
[----:B------:R-:W-:Y:S01]  /*5300*/  @!P6 IMAD.IADD R5, R5, 0x1, -R0 ;  /* 0x000000010505e824 */ /* 0x000fe200078e0a00 */
[C---:B------:R-:W-:Y:S01]  /*5310*/  ISETP.GT.U32.AND P6, PT, R0.reuse, R2, PT ;  /* 0x000000020000720c */ /* 0x040fe20003fc4070 */
[----:B------:R-:W-:Y:S01]  /*5320*/  IMAD.HI.U32 R9, R3, R4, RZ ;  /* 0x0000000403097227 */ /* 0x000fe200078e00ff */
[----:B------:R0:W-:Y:S02]  /*5330*/  STL [R1+0x360], R12 ;  /* 0x0003600c01007387 */ /* 0x0001e40000100800 */
[----:B------:R-:W-:Y:S01]  /*5340*/  ISETP.GT.U32.AND P3, PT, R0, R5, PT ;  /* 0x000000050000720c */ /* 0x000fe20003f64070 */
[----:B-1----:R-:W-:-:S02]  /*5350*/  VIADD R6, R11, 0xa2 ;  /* 0x000000a20b067836 */ /* 0x002fc40000000000 */
[C---:B------:R-:W-:Y:S02]  /*5360*/  VIADD R8, R11.reuse, 0xa1 ;  /* 0x000000a10b087836 */ /* 0x040fe40000000000 */
[C---:B------:R-:W-:Y:S01]  /*5370*/  VIADD R17, R11.reuse, 0x9d ;  /* 0x0000009d0b117836 */ /* 0x040fe20000000000 */
[----:B---3--:R-:W-:Y:S01]  /*5380*/  IABS R13, R6 ;  /* 0x00000006000d7213 */ /* 0x008fe20000000000 */
[----:B------:R-:W-:Y:S01]  /*5390*/  VIADD R16, R11, 0x9c ;  /* 0x0000009c0b107836 */ /* 0x000fe20000000000 */
[----:B------:R-:W-:Y:S01]  /*53a0*/  ISETP.GE.AND P1, PT, R6, RZ, PT ;  /* 0x000000ff0600720c */ /* 0x000fe20003f26270 */
[----:B0-----:R-:W-:Y:S02]  /*53b0*/  IMAD.MOV.U32 R12, RZ, RZ, R7 ;  /* 0x000000ffff0c7224 */ /* 0x001fe400078e0007 */
[----:B------:R-:W-:Y:S02]  /*53c0*/  IMAD.MOV R7, RZ, RZ, -R9 ;  /* 0x000000ffff077224 */ /* 0x000fe400078e0a09 */
[----:B------:R-:W-:-:S04]  /*53d0*/  IMAD.HI.U32 R6, R3, R13, RZ ;  /* 0x0000000d03067227 */ /* 0x000fc800078e00ff */
[----:B------:R-:W-:Y:S02]  /*53e0*/  IMAD R4, R0, R7, R4 ;  /* 0x0000000700047224 */ /* 0x000fe400078e0204 */
[----:B------:R-:W-:Y:S02]  /*53f0*/  @!P6 IMAD.IADD R2, R2, 0x1, -R0 ;  /* 0x000000010202e824 */ /* 0x000fe400078e0a00 */
[----:B------:R-:W-:Y:S01]  /*5400*/  IMAD.MOV R6, RZ, RZ, -R6 ;  /* 0x000000ffff067224 */ /* 0x000fe200078e0a06 */
[C---:B------:R-:W-:Y:S01]  /*5410*/  ISETP.GT.U32.AND P6, PT, R0.reuse, R4, PT ;  /* 0x000000040000720c */ /* 0x040fe20003fc4070 */
[----:B------:R-:W-:Y:S02]  /*5420*/  IMAD.MOV.U32 R14, RZ, RZ, R2 ;  /* 0x000000ffff0e7224 */ /* 0x000fe400078e0002 */
[----:B------:R-:W-:Y:S02]  /*5430*/  IMAD R13, R0, R6, R13 ;  /* 0x00000006000d7224 */ /* 0x000fe400078e020d */
[----:B------:R-:W-:-:S02]  /*5440*/  @!P5 IMAD.MOV R14, RZ, RZ, -R14 ;  /* 0x000000ffff0ed224 */ /* 0x000fc400078e0a0e */
[----:B------:R-:W-:Y:S01]  /*5450*/  @!P2 IMAD.MOV R12, RZ, RZ, -R12 ;  /* 0x000000ffff0ca224 */ /* 0x000fe200078e0a0c */
[----:B------:R-:W-:Y:S01]  /*5460*/  ISETP.GT.U32.AND P5, PT, R0, R13, PT ;  /* 0x0000000d0000720c */ /* 0x000fe20003fa4070 */
[--C-:B------:R-:W-:Y:S01]  /*5470*/  @!P3 IMAD.IADD R5, R5, 0x1, -R0.reuse ;  /* 0x000000010505b824 */ /* 0x100fe200078e0a00 */
[----:B------:R-:W-:Y:S01]  /*5480*/  ISETP.GE.AND P2, PT, R8, RZ, PT ;  /* 0x000000ff0800720c */ /* 0x000fe20003f46270 */
[----:B------:R-:W-:Y:S01]  /*5490*/  VIADD R7, R11, 0x9f ;  /* 0x0000009f0b077836 */ /* 0x000fe20000000000 */
[----:B------:R-:W-:Y:S01]  /*54a0*/  IABS R8, R8 ;  /* 0x0000000800087213 */ /* 0x000fe20000000000 */
[----:B------:R-:W-:Y:S01]  /*54b0*/  @!P6 IMAD.IADD R4, R4, 0x1, -R0 ;  /* 0x000000010404e824 */ /* 0x000fe200078e0a00 */
[----:B------:R0:W-:Y:S01]  /*54c0*/  STL [R1+0x35c], R12 ;  /* 0x00035c0c01007387 */ /* 0x0001e20000100800 */
[----:B------:R-:W-:Y:S01]  /*54d0*/  ISETP.GE.AND P3, PT, R15, RZ, PT ;  /* 0x000000ff0f00720c */ /* 0x000fe20003f66270 */
[----:B------:R-:W-:Y:S01]  /*54e0*/  VIADD R6, R11, 0x9e ;  /* 0x0000009e0b067836 */ /* 0x000fe20000000000 */
[----:B------:R-:W-:Y:S01]  /*54f0*/  IABS R15, R15 ;  /* 0x0000000f000f7213 */ /* 0x000fe20000000000 */
[----:B------:R-:W-:Y:S01]  /*5500*/  IMAD.HI.U32 R9, R3, R8, RZ ;  /* 0x0000000803097227 */ /* 0x000fe200078e00ff */
[----:B------:R-:W-:Y:S01]  /*5510*/  ISETP.GT.U32.AND P6, PT, R0, R4, PT ;  /* 0x000000040000720c */ /* 0x000fe20003fc4070 */
[----:B------:R-:W-:Y:S02]  /*5520*/  STL [R1+0x358], R14 ;  /* 0x0003580e01007387 */ /* 0x000fe40000100800 */
[----:B------:R-:W-:-:S02]  /*5530*/  IMAD.MOV R2, RZ, RZ, -R9 ;  /* 0x000000ffff027224 */ /* 0x000fc400078e0a09 */
[----:B0-----:R-:W-:Y:S02]  /*5540*/  IMAD.MOV.U32 R12, RZ, RZ, R5 ;  /* 0x000000ffff0c7224 */ /* 0x001fe400078e0005 */
[----:B------:R-:W-:Y:S02]  /*5550*/  @!P5 IMAD.IADD R13, R13, 0x1, -R0 ;  /* 0x000000010d0dd824 */ /* 0x000fe400078e0a00 */
[----:B------:R-:W-:Y:S01]  /*5560*/  @!P0 IMAD.MOV R12, RZ, RZ, -R12 ;  /* 0x000000ffff0c8224 */ /* 0x000fe200078e0a0c */
[----:B------:R-:W-:Y:S01]  /*5570*/  ISETP.GE.AND P0, PT, R7, RZ, PT ;  /* 0x000000ff0700720c */ /* 0x000fe20003f06270 */
[C---:B------:R-:W-:Y:S01]  /*5580*/  IMAD.HI.U32 R9, R3.reuse, R15, RZ ;  /* 0x0000000f03097227 */ /* 0x040fe200078e00ff */
[----:B------:R-:W-:Y:S02]  /*5590*/  IABS R7, R7 ;  /* 0x0000000700077213 */ /* 0x000fe40000000000 */
[C---:B------:R-:W-:Y:S01]  /*55a0*/  ISETP.GT.U32.AND P5, PT, R0.reuse, R13, PT ;  /* 0x0000000d0000720c */ /* 0x040fe20003fa4070 */
[----:B------:R-:W-:Y:S01]  /*55b0*/  IMAD R5, R0, R2, R8 ;  /* 0x0000000200057224 */ /* 0x000fe200078e0208 */
[----:B------:R-:W-:Y:S01]  /*55c0*/  IABS R2, R6 ;  /* 0x0000000600027213 */ /* 0x000fe20000000000 */
[----:B------:R-:W-:Y:S01]  /*55d0*/  IMAD.MOV R8, RZ, RZ, -R9 ;  /* 0x000000ffff087224 */ /* 0x000fe200078e0a09 */
[----:B------:R0:W-:Y:S01]  /*55e0*/  STL [R1+0x3a4], R12 ;  /* 0x0003a40c01007387 */ /* 0x0001e20000100800 */
[----:B------:R-:W-:-:S04]  /*55f0*/  IMAD.HI.U32 R9, R3, R7, RZ ;  /* 0x0000000703097227 */ /* 0x000fc800078e00ff */
[----:B------:R-:W-:Y:S01]  /*5600*/  @!P6 IMAD.IADD R4, R4, 0x1, -R0 ;  /* 0x000000010404e824 */ /* 0x000fe200078e0a00 */
[C---:B------:R-:W-:Y:S01]  /*5610*/  ISETP.GT.U32.AND P6, PT, R0.reuse, R5, PT ;  /* 0x000000050000720c */ /* 0x040fe20003fc4070 */
[----:B------:R-:W-:Y:S02]  /*5620*/  IMAD R15, R0, R8, R15 ;  /* 0x00000008000f7224 */ /* 0x000fe400078e020f */
[----:B------:R-:W-:Y:S01]  /*5630*/  IMAD.MOV R9, RZ, RZ, -R9 ;  /* 0x000000ffff097224 */ /* 0x000fe200078e0a09 */
[----:B0-----:R-:W-:Y:S01]  /*5640*/  IABS R12, R17 ;  /* 0x00000011000c7213 */ /* 0x001fe20000000000 */
[----:B------:R-:W-:Y:S02]  /*5650*/  IMAD.MOV.U32 R14, RZ, RZ, R4 ;  /* 0x000000ffff0e7224 */ /* 0x000fe400078e0004 */
[----:B------:R-:W-:-:S04]  /*5660*/  IMAD.HI.U32 R8, R3, R2, RZ ;  /* 0x0000000203087227 */ /* 0x000fc800078e00ff */
[C---:B------:R-:W-:Y:S02]  /*5670*/  IMAD R4, R0.reuse, R9, R7 ;  /* 0x0000000900047224 */ /* 0x040fe400078e0207 */
[----:B------:R-:W-:Y:S01]  /*5680*/  @!P4 IMAD.MOV R14, RZ, RZ, -R14 ;  /* 0x000000ffff0ec224 */ /* 0x000fe200078e0a0e */
[C---:B------:R-:W-:Y:S01]  /*5690*/  ISETP.GT.U32.AND P4, PT, R0.reuse, R15, PT ;  /* 0x0000000f0000720c */ /* 0x040fe20003f84070 */
[----:B------:R-:W-:Y:S02]  /*56a0*/  IMAD.MOV R8, RZ, RZ, -R8 ;  /* 0x000000ffff087224 */ /* 0x000fe400078e0a08 */
[----:B------:R-:W-:Y:S01]  /*56b0*/  @!P5 IMAD.IADD R13, R13, 0x1, -R0 ;  /* 0x000000010d0dd824 */ /* 0x000fe200078e0a00 */
[C---:B------:R-:W-:Y:S01]  /*56c0*/  ISETP.GT.U32.AND P5, PT, R0.reuse, R4, PT ;  /* 0x000000040000720c */ /* 0x040fe20003fa4070 */
[----:B------:R-:W-:Y:S01]  /*56d0*/  IMAD R2, R0, R8, R2 ;  /* 0x0000000800027224 */ /* 0x000fe200078e0202 */
[----:B------:R0:W-:Y:S01]  /*56e0*/  STL [R1+0x3ac], R14 ;  /* 0x0003ac0e01007387 */ /* 0x0001e20000100800 */
[----:B------:R-:W-:-:S02]  /*56f0*/  @!P6 IMAD.IADD R5, R5, 0x1, -R0 ;  /* 0x000000010505e824 */ /* 0x000fc400078e0a00 */
[----:B------:R-:W-:Y:S01]  /*5700*/  IMAD.HI.U32 R7, R3, R12, RZ ;  /* 0x0000000c03077227 */ /* 0x000fe200078e00ff */
[----:B------:R-:W-:-:S03]  /*5710*/  ISETP.GT.U32.AND P6, PT, R0, R2, PT ;  /* 0x000000020000720c */ /* 0x000fc60003fc4070 */
[--C-:B------:R-:W-:Y:S01]  /*5720*/  @!P4 IMAD.IADD R15, R15, 0x1, -R0.reuse ;  /* 0x000000010f0fc824 */ /* 0x100fe200078e0a00 */
[----:B------:R-:W-:Y:S01]  /*5730*/  ISETP.GT.U32.AND P4, PT, R0, R5, PT ;  /* 0x000000050000720c */ /* 0x000fe20003f84070 */
[----:B------:R-:W-:Y:S02]  /*5740*/  IMAD.MOV R7, RZ, RZ, -R7 ;  /* 0x000000ffff077224 */ /* 0x000fe400078e0a07 */
[----:B------:R-:W-:Y:S01]  /*5750*/  @!P5 IMAD.IADD R4, R4, 0x1, -R0 ;  /* 0x000000010404d824 */ /* 0x000fe200078e0a00 */
[C---:B------:R-:W-:Y:S01]  /*5760*/  ISETP.GT.U32.AND P5, PT, R0.reuse, R15, PT ;  /* 0x0000000f0000720c */ /* 0x040fe20003fa4070 */
[----:B------:R-:W-:Y:S01]  /*5770*/  IMAD R12, R0, R7, R12 ;  /* 0x00000007000c7224 */ /* 0x000fe200078e020c */
[----:B------:R-:W-:Y:S01]  /*5780*/  IABS R7, R16 ;  /* 0x0000001000077213 */ /* 0x000fe20000000000 */
[----:B------:R-:W-:Y:S02]  /*5790*/  IMAD.MOV.U32 R19, RZ, RZ, R13 ;  /* 0x000000ffff137224 */ /* 0x000fe400078e000d */
[----:B------:R-:W-:Y:S01]  /*57a0*/  @!P6 IMAD.IADD R2, R2, 0x1, -R0 ;  /* 0x000000010202e824 */ /* 0x000fe200078e0a00 */
[----:B------:R-:W-:Y:S01]  /*57b0*/  ISETP.GT.U32.AND P6, PT, R0, R4, PT ;  /* 0x000000040000720c */ /* 0x000fe20003fc4070 */
[----:B------:R-:W-:-:S04]  /*57c0*/  IMAD.HI.U32 R18, R3, R7, RZ ;  /* 0x0000000703127227 */ /* 0x000fc800078e00ff */
[----:B------:R-:W-:Y:S02]  /*57d0*/  IMAD.MOV R18, RZ, RZ, -R18 ;  /* 0x000000ffff127224 */ /* 0x000fe400078e0a12 */
[--C-:B------:R-:W-:Y:S01]  /*57e0*/  @!P5 IMAD.IADD R15, R15, 0x1, -R0.reuse ;  /* 0x000000010f0fd824 */ /* 0x100fe200078e0a00 */
[----:B------:R-:W-:Y:S01]  /*57f0*/  ISETP.GE.AND P5, PT, R6, RZ, PT ;  /* 0x000000ff0600720c */ /* 0x000fe20003fa6270 */
[C---:B------:R-:W-:Y:S02]  /*5800*/  IMAD R6, R0.reuse, R18, R7 ;  /* 0x0000001200067224 */ /* 0x040fe400078e0207 */
[----:B------:R-:W-:Y:S01]  /*5810*/  @!P1 IMAD.MOV R19, RZ, RZ, -R19 ;  /* 0x000000ffff139224 */ /* 0x000fe200078e0a13 */
[----:B------:R-:W-:Y:S01]  /*5820*/  ISETP.GT.U32.AND P1, PT, R0, R2, PT ;  /* 0x000000020000720c */ /* 0x000fe20003f24070 */
[----:B------:R-:W-:Y:S01]  /*5830*/  @!P6 IMAD.IADD R4, R4, 0x1, -R0 ;  /* 0x000000010404e824 */ /* 0x000fe200078e0a00 */
[----:B------:R-:W-:Y:S01]  /*5840*/  ISETP.GT.U32.AND P6, PT, R0, R6, PT ;  /* 0x000000060000720c */ /* 0x000fe20003fc4070 */
[C---:B------:R-:W-:Y:S01]  /*5850*/  VIADD R7, R11.reuse, 0x99 ;  /* 0x000000990b077836 */ /* 0x040fe20000000000 */
[----:B------:R1:W-:Y:S01]  /*5860*/  STL [R1+0x3a8], R19 ;  /* 0x0003a81301007387 */ /* 0x0003e20000100800 */
[----:B------:R-:W-:-:S02]  /*5870*/  VIADD R8, R11, 0x9b ;  /* 0x0000009b0b087836 */ /* 0x000fc40000000000 */
[--C-:B------:R-:W-:Y:S01]  /*5880*/  @!P4 IMAD.IADD R5, R5, 0x1, -R0.reuse ;  /* 0x000000010505c824 */ /* 0x100fe200078e0a00 */
[----:B------:R-:W-:Y:S01]  /*5890*/  ISETP.GT.U32.AND P4, PT, R0, R12, PT ;  /* 0x0000000c0000720c */ /* 0x000fe20003f84070 */
[----:B------:R-:W-:Y:S01]  /*58a0*/  VIADD R9, R11, 0x9a ;  /* 0x0000009a0b097836 */ /* 0x000fe20000000000 */
[----:B0-----:R-:W-:Y:S01]  /*58b0*/  IABS R14, R8 ;  /* 0x00000008000e7213 */ /* 0x001fe20000000000 */
[----:B------:R-:W-:Y:S02]  /*58c0*/  IMAD.MOV.U32 R21, RZ, RZ, R5 ;  /* 0x000000ffff157224 */ /* 0x000fe400078e0005 */
[--C-:B------:R-:W-:Y:S01]  /*58d0*/  @!P1 IMAD.IADD R2, R2, 0x1, -R0.reuse ;  /* 0x0000000102029824 */ /* 0x100fe200078e0a00 */
[----:B------:R-:W-:Y:S01]  /*58e0*/  ISETP.GE.AND P1, PT, R17, RZ, PT ;  /* 0x000000ff1100720c */ /* 0x000fe20003f26270 */
[----:B------:R-:W-:Y:S01]  /*58f0*/  @!P6 IMAD.IADD R6, R6, 0x1, -R0 ;  /* 0x000000010606e824 */ /* 0x000fe200078e0a00 */
[----:B------:R-:W-:Y:S01]  /*5900*/  IABS R17, R7 ;  /* 0x0000000700117213 */ /* 0x000fe20000000000 */
[----:B------:R-:W-:Y:S01]  /*5910*/  IMAD.HI.U32 R18, R3, R14, RZ ;  /* 0x0000000e03127227 */ /* 0x000fe200078e00ff */
[----:B------:R-:W-:-:S02]  /*5920*/  IABS R13, R9 ;  /* 0x00000009000d7213 */ /* 0x000fc40000000000 */
[----:B------:R-:W-:Y:S01]  /*5930*/  ISETP.GT.U32.AND P6, PT, R0, R6, PT ;  /* 0x000000060000720c */ /* 0x000fe20003fc4070 */
[----:B------:R-:W-:-:S04]  /*5940*/  IMAD.HI.U32 R5, R3, R17, RZ ;  /* 0x0000001103057227 */ /* 0x000fc800078e00ff */
[----:B------:R-:W-:Y:S02]  /*5950*/  IMAD.MOV R5, RZ, RZ, -R5 ;  /* 0x000000ffff057224 */ /* 0x000fe400078e0a05 */
[----:B------:R-:W-:Y:S02]  /*5960*/  IMAD.MOV R18, RZ, RZ, -R18 ;  /* 0x000000ffff127224 */ /* 0x000fe400078e0a12 */
[----:B------:R-:W-:Y:S02]  /*5970*/  IMAD R17, R0, R5, R17 ;  /* 0x0000000500117224 */ /* 0x000fe400078e0211 */
[----:B------:R-:W-:Y:S02]  /*5980*/  IMAD.MOV.U32 R20, RZ, RZ, R15 ;  /* 0x000000ffff147224 */ /* 0x000fe400078e000f */
[----:B------:R-:W-:Y:S01]  /*5990*/  @!P4 IMAD.IADD R12, R12, 0x1, -R0 ;  /* 0x000000010c0cc824 */ /* 0x000fe200078e0a00 */
[----:B------:R-:W-:Y:S01]  /*59a0*/  ISETP.GE.AND P4, PT, R16, RZ, PT ;  /* 0x000000ff1000720c */ /* 0x000fe20003f86270 */
[----:B-1----:R-:W-:-:S04]  /*59b0*/  IMAD.HI.U32 R19, R3, R13, RZ ;  /* 0x0000000d03137227 */ /* 0x002fc800078e00ff */
[----:B------:R-:W-:Y:S02]  /*59c0*/  IMAD R14, R0, R18, R14 ;  /* 0x00000012000e7224 */ /* 0x000fe400078e020e */
[----:B------:R-:W-:Y:S01]  /*59d0*/  @!P6 IMAD.IADD R6, R6, 0x1, -R0 ;  /* 0x000000010606e824 */ /* 0x000fe200078e0a00 */
[C---:B------:R-:W-:Y:S01]  /*59e0*/  ISETP.GT.U32.AND P6, PT, R0.reuse, R17, PT ;  /* 0x000000110000720c */ /* 0x040fe20003fc4070 */
[----:B------:R-:W-:Y:S01]  /*59f0*/  @!P2 IMAD.MOV R21, RZ, RZ, -R21 ;  /* 0x000000ffff15a224 */ /* 0x000fe200078e0a15 */
[C---:B------:R-:W-:Y:S01]  /*5a00*/  ISETP.GT.U32.AND P2, PT, R0.reuse, R12, PT ;  /* 0x0000000c0000720c */ /* 0x040fe20003f44070 */
[----:B------:R-:W-:Y:S01]  /*5a10*/  @!P3 IMAD.MOV R20, RZ, RZ, -R20 ;  /* 0x000000ffff14b224 */ /* 0x000fe200078e0a14 */
[----:B------:R-:W-:Y:S01]  /*5a20*/  ISETP.GT.U32.AND P3, PT, R0, R14, PT ;  /* 0x0000000e0000720c */ /* 0x000fe20003f64070 */
[----:B------:R-:W-:Y:S01]  /*5a30*/  @!P0 IMAD.MOV R4, RZ, RZ, -R4 ;  /* 0x000000ffff048224 */ /* 0x000fe200078e0a04 */
[----:B------:R0:W-:Y:S01]  /*5a40*/  STL [R1+0x3a0], R21 ;  /* 0x0003a01501007387 */ /* 0x0001e20000100800 */
[----:B------:R-:W-:Y:S01]  /*5a50*/  IMAD.MOV R19, RZ, RZ, -R19 ;  /* 0x000000ffff137224 */ /* 0x000fe200078e0a13 */
[----:B------:R-:W-:Y:S01]  /*5a60*/  ISETP.GE.AND P0, PT, R8, RZ, PT ;  /* 0x000000ff0800720c */ /* 0x000fe20003f06270 */
[----:B------:R-:W-:Y:S01]  /*5a70*/  @!P5 IMAD.MOV R2, RZ, RZ, -R2 ;  /* 0x000000ffff02d224 */ /* 0x000fe200078e0a02 */
[----:B------:R-:W-:Y:S01]  /*5a80*/  STL [R1+0x39c], R20 ;  /* 0x00039c1401007387 */ /* 0x000fe20000100800 */
[----:B------:R-:W-:-:S02]  /*5a90*/  IMAD R13, R0, R19, R13 ;  /* 0x00000013000d7224 */ /* 0x000fc400078e020d */
[--C-:B------:R-:W-:Y:S01]  /*5aa0*/  @!P6 IMAD.IADD R17, R17, 0x1, -R0.reuse ;  /* 0x000000011111e824 */ /* 0x100fe200078e0a00 */
[----:B------:R1:W-:Y:S01]  /*5ab0*/  STL [R1+0x398], R4 ;  /* 0x0003980401007387 */ /* 0x0003e20000100800 */
[----:B------:R-:W-:Y:S01]  /*5ac0*/  VIADD R16, R11, 0x98 ;  /* 0x000000980b107836 */ /* 0x000fe20000000000 */
[----:B------:R-:W-:Y:S01]  /*5ad0*/  ISETP.GT.U32.AND P5, PT, R0, R13, PT ;  /* 0x0000000d0000720c */ /* 0x000fe20003fa4070 */
[--C-:B------:R-:W-:Y:S01]  /*5ae0*/  @!P2 IMAD.IADD R12, R12, 0x1, -R0.reuse ;  /* 0x000000010c0ca824 */ /* 0x100fe200078e0a00 */
[----:B------:R3:W-:Y:S01]  /*5af0*/  STL [R1+0x394], R2 ;  /* 0x0003940201007387 */ /* 0x0007e20000100800 */
[----:B------:R-:W-:Y:S01]  /*5b00*/  @!P3 IMAD.IADD R14, R14, 0x1, -R0 ;  /* 0x000000010e0eb824 */ /* 0x000fe200078e0a00 */
[----:B------:R-:W-:Y:S01]  /*5b10*/  ISETP.GE.AND P3, PT, R7, RZ, PT ;  /* 0x000000ff0700720c */ /* 0x000fe20003f66270 */
[----:B------:R-:W-:Y:S01]  /*5b20*/  IMAD.MOV.U32 R8, RZ, RZ, R12 ;  /* 0x000000ffff087224 */ /* 0x000fe200078e000c */
[----:B------:R-:W-:Y:S01]  /*5b30*/  ISETP.GT.U32.AND P6, PT, R0, R17, PT ;  /* 0x000000110000720c */ /* 0x000fe20003fc4070 */
[----:B0-----:R-:W-:Y:S01]  /*5b40*/  IMAD.MOV.U32 R21, RZ, RZ, R6 ;  /* 0x000000ffff157224 */ /* 0x001fe200078e0006 */
[----:B------:R-:W-:Y:S01]  /*5b50*/  IABS R5, R16 ;  /* 0x0000001000057213 */ /* 0x000fe20000000000 */
[----:B------:R-:W-:Y:S01]  /*5b60*/  @!P1 IMAD.MOV R8, RZ, RZ, -R8 ;  /* 0x000000ffff089224 */ /* 0x000fe200078e0a08 */
[----:B------:R-:W-:Y:S01]  /*5b70*/  ISETP.GE.AND P2, PT, R9, RZ, PT ;  /* 0x000000ff0900720c */ /* 0x000fe20003f46270 */
[----:B-1----:R-:W-:-:S02]  /*5b80*/  VIADD R4, R11, 0x96 ;  /* 0x000000960b047836 */ /* 0x002fc40000000000 */
[----:B---3--:R-:W-:Y:S01]  /*5b90*/  VIADD R2, R11, 0x97 ;  /* 0x000000970b027836 */ /* 0x008fe20000000000 */
[----:B------:R0:W-:Y:S01]  /*5ba0*/  STL [R1+0x390], R8 ;  /* 0x0003900801007387 */ /* 0x0001e20000100800 */
[----:B------:R-:W-:Y:S01]  /*5bb0*/  @!P5 IMAD.IADD R13, R13, 0x1, -R0 ;  /* 0x000000010d0dd824 */ /* 0x000fe200078e0a00 */
[C---:B------:R-:W-:Y:S01]  /*5bc0*/  ISETP.GT.U32.AND P5, PT, R0.reuse, R14, PT ;  /* 0x0000000e0000720c */ /* 0x040fe20003fa4070 */
[C---:B------:R-:W-:Y:S01]  /*5bd0*/  IMAD.HI.U32 R12, R3.reuse, R5, RZ ;  /* 0x00000005030c7227 */ /* 0x040fe200078e00ff */
[----:B------:R-:W-:Y:S02]  /*5be0*/  IABS R15, R2 ;  /* 0x00000002000f7213 */ /* 0x000fe40000000000 */
[----:B------:R-:W-:Y:S01]  /*5bf0*/  ISETP.GT.U32.AND P1, PT, R0, R13, PT ;  /* 0x0000000d0000720c */ /* 0x000fe20003f24070 */
[----:B------:R-:W-:Y:S01]  /*5c00*/  IMAD.MOV R12, RZ, RZ, -R12 ;  /* 0x000000ffff0c7224 */ /* 0x000fe200078e0a0c */
[----:B------:R-:W-:Y:S01]  /*5c10*/  IABS R9, R4 ;  /* 0x0000000400097213 */ /* 0x000fe20000000000 */
[----:B------:R-:W-:-:S04]  /*5c20*/  IMAD.HI.U32 R7, R3, R15, RZ ;  /* 0x0000000f03077227 */ /* 0x000fc800078e00ff */
[----:B------:R-:W-:Y:S02]  /*5c30*/  IMAD.MOV R18, RZ, RZ, -R7 ;  /* 0x000000ffff127224 */ /* 0x000fe400078e0a07 */
[----:B0-----:R-:W-:Y:S02]  /*5c40*/  VIADD R8, R11, 0x95 ;  /* 0x000000950b087836 */ /* 0x001fe40000000000 */
[C---:B------:R-:W-:Y:S02]  /*5c50*/  IMAD R15, R0.reuse, R18, R15 ;  /* 0x00000012000f7224 */ /* 0x040fe400078e020f */
[--C-:B------:R-:W-:Y:S02]  /*5c60*/  @!P6 IMAD.IADD R17, R17, 0x1, -R0.reuse ;  /* 0x000000011111e824 */ /* 0x100fe400078e0a00 */
[C---:B------:R-:W-:Y:S01]  /*5c70*/  IMAD R5, R0.reuse, R12, R5 ;  /* 0x0000000c00057224 */ /* 0x040fe200078e0205 */
[----:B------:R-:W-:Y:S01]  /*5c80*/  ISETP.GT.U32.AND P6, PT, R0, R15, PT ;  /* 0x0000000f0000720c */ /* 0x000fe20003fc4070 */
[--C-:B------:R-:W-:Y:S01]  /*5c90*/  @!P5 IMAD.IADD R14, R14, 0x1, -R0.reuse ;  /* 0x000000010e0ed824 */ /* 0x100fe200078e0a00 */
[----:B------:R-:W-:Y:S01]  /*5ca0*/  IABS R12, R8 ;  /* 0x00000008000c7213 */ /* 0x000fe20000000000 */
[----:B------:R-:W-:Y:S01]  /*5cb0*/  @!P1 IMAD.IADD R13, R13, 0x1, -R0 ;  /* 0x000000010d0d9824 */ /* 0x000fe200078e0a00 */
[----:B------:R-:W-:Y:S01]  /*5cc0*/  ISETP.GT.U32.AND P5, PT, R0, R5, PT ;  /* 0x000000050000720c */ /* 0x000fe20003fa4070 */
[----:B------:R-:W-:Y:S01]  /*5cd0*/  IMAD.MOV.U32 R20, RZ, RZ, R14 ;  /* 0x000000ffff147224 */ /* 0x000fe200078e000e */
[----:B------:R-:W-:Y:S01]  /*5ce0*/  ISETP.GE.AND P1, PT, R16, RZ, PT ;  /* 0x000000ff1000720c */ /* 0x000fe20003f26270 */
[----:B------:R-:W-:-:S02]  /*5cf0*/  IMAD.MOV.U32 R7, RZ, RZ, R12 ;  /* 0x000000ffff077224 */ /* 0x000fc400078e000c */
[----:B------:R-:W-:Y:S02]  /*5d00*/  VIADD R12, R11, 0x94 ;  /* 0x000000940b0c7836 */ /* 0x000fe40000000000 */
[----:B------:R-:W-:Y:S02]  /*5d10*/  @!P0 IMAD.MOV R20, RZ, RZ, -R20 ;  /* 0x000000ffff148224 */ /* 0x000fe400078e0a14 */
[----:B------:R-:W-:Y:S01]  /*5d20*/  @!P6 IMAD.IADD R15, R15, 0x1, -R0 ;  /* 0x000000010f0fe824 */ /* 0x000fe200078e0a00 */
[----:B------:R-:W-:Y:S01]  /*5d30*/  IABS R16, R12 ;  /* 0x0000000c00107213 */ /* 0x000fe20000000000 */
[----:B------:R-:W-:-:S03]  /*5d40*/  IMAD.HI.U32 R18, R3, R9, RZ ;  /* 0x0000000903127227 */ /* 0x000fc600078e00ff */
[----:B------:R-:W-:Y:S01]  /*5d50*/  ISETP.GT.U32.AND P0, PT, R0, R15, PT ;  /* 0x0000000f0000720c */ /* 0x000fe20003f04070 */
[----:B------:R-:W-:-:S04]  /*5d60*/  IMAD.HI.U32 R6, R3, R16, RZ ;  /* 0x0000001003067227 */ /* 0x000fc800078e00ff */
[----:B------:R-:W-:Y:S01]  /*5d70*/  @!P5 IMAD.IADD R5, R5, 0x1, -R0 ;  /* 0x000000010505d824 */ /* 0x000fe200078e0a00 */
[----:B------:R-:W-:Y:S01]  /*5d80*/  ISETP.GE.AND P5, PT, R2, RZ, PT ;  /* 0x000000ff0200720c */ /* 0x000fe20003fa6270 */
[----:B------:R-:W-:Y:S02]  /*5d90*/  IMAD.MOV R18, RZ, RZ, -R18 ;  /* 0x000000ffff127224 */ /* 0x000fe400078e0a12 */
[----:B------:R-:W-:Y:S02]  /*5da0*/  IMAD.MOV R6, RZ, RZ, -R6 ;  /* 0x000000ffff067224 */ /* 0x000fe400078e0a06 */
[----:B------:R-:W-:-:S04]  /*5db0*/  IMAD.HI.U32 R19, R3, R7, RZ ;  /* 0x0000000703137227 */ /* 0x000fc800078e00ff */
[----:B------:R-:W-:Y:S01]  /*5dc0*/  @!P4 IMAD.MOV R21, RZ, RZ, -R21 ;  /* 0x000000ffff15c224 */ /* 0x000fe200078e0a15 */
[C---:B------:R-:W-:Y:S01]  /*5dd0*/  ISETP.GT.U32.AND P4, PT, R0.reuse, R5, PT ;  /* 0x000000050000720c */ /* 0x040fe20003f84070 */
[C---:B------:R-:W-:Y:S02]  /*5de0*/  IMAD R9, R0.reuse, R18, R9 ;  /* 0x0000001200097224 */ /* 0x040fe400078e0209 */
[C---:B------:R-:W-:Y:S01]  /*5df0*/  IMAD R6, R0.reuse, R6, R16 ;  /* 0x0000000600067224 */ /* 0x040fe200078e0210 */
[----:B------:R-:W-:Y:S01]  /*5e00*/  STL [R1+0x38c], R21 ;  /* 0x00038c1501007387 */ /* 0x000fe20000100800 */
[----:B------:R-:W-:Y:S01]  /*5e10*/  IMAD.MOV R19, RZ, RZ, -R19 ;  /* 0x000000ffff137224 */ /* 0x000fe200078e0a13 */
[----:B------:R-:W-:Y:S01]  /*5e20*/  ISETP.GT.U32.AND P6, PT, R0, R9, PT ;  /* 0x000000090000720c */ /* 0x000fe20003fc4070 */
[----:B------:R-:W-:Y:S01]  /*5e30*/  VIADD R2, R11, 0x93 ;  /* 0x000000930b027836 */ /* 0x000fe20000000000 */
[----:B------:R-:W-:Y:S01]  /*5e40*/  STL [R1+0x388], R20 ;  /* 0x0003881401007387 */ /* 0x000fe20000100800 */
[----:B------:R-:W-:-:S02]  /*5e50*/  IMAD.MOV.U32 R14, RZ, RZ, R13 ;  /* 0x000000ffff0e7224 */ /* 0x000fc400078e000d */
[----:B------:R-:W-:Y:S01]  /*5e60*/  @!P0 IMAD.IADD R15, R15, 0x1, -R0 ;  /* 0x000000010f0f8824 */ /* 0x000fe200078e0a00 */
[C---:B------:R-:W-:Y:S01]  /*5e70*/  ISETP.GT.U32.AND P0, PT, R0.reuse, R6, PT ;  /* 0x000000060000720c */ /* 0x040fe20003f04070 */
[----:B------:R-:W-:Y:S01]  /*5e80*/  IMAD R19, R0, R19, R7 ;  /* 0x0000001300137224 */ /* 0x000fe200078e0207 */
[----:B------:R-:W-:Y:S01]  /*5e90*/  IABS R7, R2 ;  /* 0x0000000200077213 */ /* 0x000fe20000000000 */
[----:B------:R-:W-:Y:S02]  /*5ea0*/  IMAD.MOV.U32 R13, RZ, RZ, R17 ;  /* 0x000000ffff0d7224 */ /* 0x000fe400078e0011 */
[----:B------:R-:W-:Y:S01]  /*5eb0*/  @!P2 IMAD.MOV R14, RZ, RZ, -R14 ;  /* 0x000000ffff0ea224 */ /* 0x000fe200078e0a0e */
[----:B------:R-:W-:Y:S01]  /*5ec0*/  ISETP.GE.AND P2, PT, R4, RZ, PT ;  /* 0x000000ff0400720c */ /* 0x000fe20003f46270 */
[----:B------:R-:W-:Y:S01]  /*5ed0*/  @!P3 IMAD.MOV R13, RZ, RZ, -R13 ;  /* 0x000000ffff0db224 */ /* 0x000fe200078e0a0d */
[----:B------:R-:W-:Y:S01]  /*5ee0*/  ISETP.GT.U32.AND P3, PT, R0, R19, PT ;  /* 0x000000130000720c */ /* 0x000fe20003f64070 */
[----:B------:R-:W-:Y:S01]  /*5ef0*/  IMAD.MOV.U32 R4, RZ, RZ, R7 ;  /* 0x000000ffff047224 */ /* 0x000fe200078e0007 */
[----:B------:R0:W-:Y:S01]  /*5f00*/  STL [R1+0x384], R14 ;  /* 0x0003840e01007387 */ /* 0x0001e20000100800 */
[--C-:B------:R-:W-:Y:S01]  /*5f10*/  @!P4 IMAD.IADD R5, R5, 0x1, -R0.reuse ;  /* 0x000000010505c824 */ /* 0x100fe200078e0a00 */
[----:B------:R-:W-:Y:S01]  /*5f20*/  ISETP.GE.AND P4, PT, R8, RZ, PT ;  /* 0x000000ff0800720c */ /* 0x000fe20003f86270 */
[----:B------:R-:W-:Y:S01]  /*5f30*/  VIADD R8, R11, 0x92 ;  /* 0x000000920b087836 */ /* 0x000fe20000000000 */
[----:B------:R1:W-:Y:S01]  /*5f40*/  STL [R1+0x380], R13 ;  /* 0x0003800d01007387 */ /* 0x0003e20000100800 */
[--C-:B------:R-:W-:Y:S01]  /*5f50*/  @!P6 IMAD.IADD R9, R9, 0x1, -R0.reuse ;  /* 0x000000010909e824 */ /* 0x100fe200078e0a00 */
[----:B------:R-:W-:Y:S01]  /*5f60*/  ISETP.GE.AND P6, PT, R12, RZ, PT ;  /* 0x000000ff0c00720c */ /* 0x000fe20003fc6270 */
[----:B------:R-:W-:Y:S01]  /*5f70*/  @!P0 IMAD.IADD R6, R6, 0x1, -R0 ;  /* 0x0000000106068824 */ /* 0x000fe200078e0a00 */
[----:B------:R-:W-:Y:S01]  /*5f80*/  IABS R12, R8 ;  /* 0x00000008000c7213 */ /* 0x000fe20000000000 */
[----:B------:R-:W-:-:S02]  /*5f90*/  VIADD R7, R11, 0x91 ;  /* 0x000000910b077836 */ /* 0x000fc40000000000 */
[----:B0-----:R-:W-:Y:S01]  /*5fa0*/  IMAD.MOV.U32 R14, RZ, RZ, R5 ;  /* 0x000000ffff0e7224 */ /* 0x001fe200078e0005 */
[C---:B------:R-:W-:Y:S01]  /*5fb0*/  ISETP.GT.U32.AND P0, PT, R0.reuse, R6, PT ;  /* 0x000000060000720c */ /* 0x040fe20003f04070 */
[----:B------:R-:W-:Y:S01]  /*5fc0*/  @!P3 IMAD.IADD R19, R19, 0x1, -R0 ;  /* 0x000000011313b824 */ /* 0x000fe200078e0a00 */
[----:B------:R-:W-:Y:S01]  /*5fd0*/  ISETP.GT.U32.AND P3, PT, R0, R9, PT ;  /* 0x000000090000720c */ /* 0x000fe20003f64070 */
[----:B-1----:R-:W-:Y:S01]  /*5fe0*/  IMAD.HI.U32 R13, R3, R4, RZ ;  /* 0x00000004030d7227 */ /* 0x002fe200078e00ff */
[----:B------:R-:W-:-:S03]  /*5ff0*/  IABS R5, R7 ;  /* 0x0000000700057213 */ /* 0x000fc60000000000 */
[----:B------:R-:W-:Y:S02]  /*6000*/  IMAD.MOV R13, RZ, RZ, -R13 ;  /* 0x000000ffff0d7224 */ /* 0x000fe400078e0a0d */
[----:B------:R-:W-:Y:S01]  /*6010*/  @!P1 IMAD.MOV R14, RZ, RZ, -R14 ;  /* 0x000000ffff0e9224 */ /* 0x000fe200078e0a0e */
[C---:B------:R-:W-:Y:S01]  /*6020*/  ISETP.GT.U32.AND P1, PT, R0.reuse, R19, PT ;  /* 0x000000130000720c */ /* 0x040fe20003f24070 */
[----:B------:R-:W-:Y:S02]  /*6030*/  IMAD R4, R0, R13, R4 ;  /* 0x0000000d00047224 */ /* 0x000fe400078e0204 */
[----:B------:R-:W-:Y:S01]  /*6040*/  IMAD.HI.U32 R13, R3, R12, RZ ;  /* 0x0000000c030d7227 */ /* 0x000fe200078e00ff */
[----:B------:R0:W-:Y:S03]  /*6050*/  STL [R1+0x37c], R14 ;  /* 0x00037c0e01007387 */ /* 0x0001e60000100800 */
[----:B------:R-:W-:-:S02]  /*6060*/  IMAD.MOV R13, RZ, RZ, -R13 ;  /* 0x000000ffff0d7224 */ /* 0x000fc400078e0a0d */
[--C-:B------:R-:W-:Y:S02]  /*6070*/  @!P0 IMAD.IADD R6, R6, 0x1, -R0.reuse ;  /* 0x0000000106068824 */ /* 0x100fe400078e0a00 */
[--C-:B------:R-:W-:Y:S01]  /*6080*/  @!P3 IMAD.IADD R9, R9, 0x1, -R0.reuse ;  /* 0x000000010909b824 */ /* 0x100fe200078e0a00 */
[----:B------:R-:W-:Y:S01]  /*6090*/  ISETP.GT.U32.AND P3, PT, R0, R4, PT ;  /* 0x000000040000720c */ /* 0x000fe20003f64070 */
[----:B------:R-:W-:Y:S01]  /*60a0*/  @!P1 IMAD.IADD R19, R19, 0x1, -R0 ;  /* 0x0000000113139824 */ /* 0x000fe200078e0a00 */
[----:B------:R-:W-:Y:S01]  /*60b0*/  ISETP.GE.AND P1, PT, R8, RZ, PT ;  /* 0x000000ff0800720c */ /* 0x000fe20003f26270 */
[----:B0-----:R-:W-:Y:S02]  /*60c0*/  IMAD.MOV.U32 R14, RZ, RZ, R15 ;  /* 0x000000ffff0e7224 */ /* 0x001fe400078e000f */
[----:B------:R-:W-:Y:S02]  /*60d0*/  IMAD.MOV.U32 R16, RZ, RZ, R9 ;  /* 0x000000ffff107224 */ /* 0x000fe400078e0009 */
[----:B------:R-:W-:Y:S01]  /*60e0*/  @!P5 IMAD.MOV R14, RZ, RZ, -R14 ;  /* 0x000000ffff0ed224 */ /* 0x000fe200078e0a0e */
[----:B------:R-:W-:Y:S01]  /*60f0*/  ISETP.GE.AND P5, PT, R2, RZ, PT ;  /* 0x000000ff0200720c */ /* 0x000fe20003fa6270 */
[----:B------:R-:W-:-:S02]  /*6100*/  IMAD R2, R0, R13, R12 ;  /* 0x0000000d00027224 */ /* 0x000fc400078e020c */
[----:B------:R-:W-:Y:S01]  /*6110*/  VIADD R8, R11, 0x90 ;  /* 0x000000900b087836 */ /* 0x000fe20000000000 */
[----:B------:R0:W-:Y:S01]  /*6120*/  STL [R1+0x354], R14 ;  /* 0x0003540e01007387 */ /* 0x0001e20000100800 */
[----:B------:R-:W-:Y:S01]  /*6130*/  IMAD.HI.U32 R13, R3, R5, RZ ;  /* 0x00000005030d7227 */ /* 0x000fe200078e00ff */
[----:B------:R-:W-:-:S03]  /*6140*/  ISETP.GT.U32.AND P0, PT, R0, R2, PT ;  /* 0x000000020000720c */ /* 0x000fc60003f04070 */
[----:B------:R-:W-:Y:S02]  /*6150*/  @!P2 IMAD.MOV R16, RZ, RZ, -R16 ;  /* 0x000000ffff10a224 */ /* 0x000fe400078e0a10 */
[----:B------:R-:W-:Y:S02]  /*6160*/  IMAD.MOV R13, RZ, RZ, -R13 ;  /* 0x000000ffff0d7224 */ /* 0x000fe400078e0a0d */
[--C-:B------:R-:W-:Y:S01]  /*6170*/  @!P3 IMAD.IADD R4, R4, 0x1, -R0.reuse ;  /* 0x000000010404b824 */ /* 0x100fe200078e0a00 */
[----:B0-----:R-:W-:Y:S01]  /*6180*/  IABS R14, R8 ;  /* 0x00000008000e7213 */ /* 0x001fe20000000000 */
[----:B------:R0:W-:Y:S01]  /*6190*/  STL [R1+0x350], R16 ;  /* 0x0003501001007387 */ /* 0x0001e20000100800 */
[C---:B------:R-:W-:Y:S01]  /*61a0*/  IMAD R5, R0.reuse, R13, R5 ;  /* 0x0000000d00057224 */ /* 0x040fe200078e0205 */
[----:B------:R-:W-:Y:S01]  /*61b0*/  ISETP.GE.AND P3, PT, R7, RZ, PT ;  /* 0x000000ff0700720c */ /* 0x000fe20003f66270 */
[----:B------:R-:W-:Y:S01]  /*61c0*/  VIADD R12, R11, 0x8f ;  /* 0x0000008f0b0c7836 */ /* 0x000fe20000000000 */
[----:B------:R-:W-:Y:S01]  /*61d0*/  ISETP.GT.U32.AND P2, PT, R0, R4, PT ;  /* 0x000000040000720c */ /* 0x000fe20003f44070 */
[----:B------:R-:W-:-:S02]  /*61e0*/  @!P0 IMAD.IADD R2, R2, 0x1, -R0 ;  /* 0x0000000102028824 */ /* 0x000fc400078e0a00 */
[----:B------:R-:W-:Y:S01]  /*61f0*/  IMAD.HI.U32 R7, R3, R14, RZ ;  /* 0x0000000e03077227 */ /* 0x000fe200078e00ff */
[----:B------:R-:W-:Y:S02]  /*6200*/  IABS R15, R12 ;  /* 0x0000000c000f7213 */ /* 0x000fe40000000000 */
[C---:B------:R-:W-:Y:S01]  /*6210*/  ISETP.GT.U32.AND P0, PT, R0.reuse, R2, PT ;  /* 0x000000020000720c */ /* 0x040fe20003f04070 */
[----:B0-----:R-:W-:Y:S02]  /*6220*/  IMAD.MOV.U32 R16, RZ, RZ, R19 ;  /* 0x000000ffff107224 */ /* 0x001fe400078e0013 */
[----:B------:R-:W-:Y:S02]  /*6230*/  IMAD.MOV R7, RZ, RZ, -R7 ;  /* 0x000000ffff077224 */ /* 0x000fe400078e0a07 */
[----:B------:R-:W-:Y:S01]  /*6240*/  @!P4 IMAD.MOV R16, RZ, RZ, -R16 ;  /* 0x000000ffff10c224 */ /* 0x000fe200078e0a10 */
[C---:B------:R-:W-:Y:S01]  /*6250*/  ISETP.GT.U32.AND P4, PT, R0.reuse, R5, PT ;  /* 0x000000050000720c */ /* 0x040fe20003f84070 */
[----:B------:R-:W-:-:S02]  /*6260*/  IMAD R14, R0, R7, R14 ;  /* 0x00000007000e7224 */ /* 0x000fc400078e020e */
[----:B------:R-:W-:Y:S01]  /*6270*/  IMAD.HI.U32 R9, R3, R15, RZ ;  /* 0x0000000f03097227 */ /* 0x000fe200078e00ff */
[----:B------:R0:W-:Y:S03]  /*6280*/  STL [R1+0x34c], R16 ;  /* 0x00034c1001007387 */ /* 0x0001e60000100800 */
[--C-:B------:R-:W-:Y:S01]  /*6290*/  @!P0 IMAD.IADD R2, R2, 0x1, -R0.reuse ;  /* 0x0000000102028824 */ /* 0x100fe200078e0a00 */
[----:B------:R-:W-:Y:S01]  /*62a0*/  ISETP.GT.U32.AND P0, PT, R0, R14, PT ;  /* 0x0000000e0000720c */ /* 0x000fe20003f04070 */
[----:B------:R-:W-:Y:S02]  /*62b0*/  IMAD.MOV R9, RZ, RZ, -R9 ;  /* 0x000000ffff097224 */ /* 0x000fe400078e0a09 */
[--C-:B------:R-:W-:Y:S01]  /*62c0*/  @!P2 IMAD.IADD R4, R4, 0x1, -R0.reuse ;  /* 0x000000010404a824 */ /* 0x100fe200078e0a00 */
[----:B------:R-:W-:Y:S01]  /*62d0*/  ISETP.GE.AND P2, PT, R12, RZ, PT ;  /* 0x000000ff0c00720c */ /* 0x000fe20003f46270 */
[----:B------:R-:W-:-:S02]  /*62e0*/  @!P4 IMAD.IADD R5, R5, 0x1, -R0 ;  /* 0x000000010505c824 */ /* 0x000fc400078e0a00 */
[C---:B------:R-:W-:Y:S02]  /*62f0*/  IMAD R15, R0.reuse, R9, R15 ;  /* 0x00000009000f7224 */ /* 0x040fe400078e020f */
[----:B0-----:R-:W-:Y:S01]  /*6300*/  IMAD.MOV.U32 R16, RZ, RZ, R4 ;  /* 0x000000ffff107224 */ /* 0x001fe200078e0004 */
[----:B------:R-:W-:Y:S01]  /*6310*/  ISETP.GT.U32.AND P4, PT, R0, R5, PT ;  /* 0x000000050000720c */ /* 0x000fe20003f84070 */
[----:B------:R-:W-:Y:S01]  /*6320*/  @!P6 IMAD.MOV R6, RZ, RZ, -R6 ;  /* 0x000000ffff06e224 */ /* 0x000fe200078e0a06 */
[----:B------:R-:W-:Y:S01]  /*6330*/  ISETP.GE.AND P6, PT, R8, RZ, PT ;  /* 0x000000ff0800720c */ /* 0x000fe20003fc6270 */
[----:B------:R-:W-:Y:S01]  /*6340*/  @!P5 IMAD.MOV R16, RZ, RZ, -R16 ;  /* 0x000000ffff10d224 */ /* 0x000fe200078e0a10 */
[----:B------:R-:W-:Y:S01]  /*6350*/  ISETP.GT.U32.AND P5, PT, R0, R15, PT ;  /* 0x0000000f0000720c */ /* 0x000fe20003fa4070 */
[----:B------:R-:W-:Y:S01]  /*6360*/  @!P0 IMAD.IADD R14, R14, 0x1, -R0 ;  /* 0x000000010e0e8824 */ /* 0x000fe200078e0a00 */
[----:B------:R0:W-:Y:S01]  /*6370*/  STL [R1+0x348], R6 ;  /* 0x0003480601007387 */ /* 0x0001e20000100800 */
[----:B------:R-:W-:-:S02]  /*6380*/  IMAD.MOV.U32 R13, RZ, RZ, R2 ;  /* 0x000000ffff0d7224 */ /* 0x000fc400078e0002 */
[C---:B------:R-:W-:Y:S01]  /*6390*/  VIADD R7, R11.reuse, 0x8c ;  /* 0x0000008c0b077836 */ /* 0x040fe20000000000 */
[----:B------:R-:W-:Y:S01]  /*63a0*/  ISETP.GT.U32.AND P0, PT, R0, R14, PT ;  /* 0x0000000e0000720c */ /* 0x000fe20003f04070 */
[----:B------:R-:W-:Y:S01]  /*63b0*/  VIADD R8, R11, 0x8d ;  /* 0x0000008d0b087836 */ /* 0x000fe20000000000 */
[----:B------:R-:W-:Y:S01]  /*63c0*/  STL [R1+0x344], R16 ;  /* 0x0003441001007387 */ /* 0x000fe20000100800 */
[----:B------:R-:W-:Y:S01]  /*63d0*/  @!P1 IMAD.MOV R13, RZ, RZ, -R13 ;  /* 0x000000ffff0d9224 */ /* 0x000fe200078e0a0d */
[----:B------:R-:W-:Y:S01]  /*63e0*/  IABS R4, R7 ;  /* 0x0000000700047213 */ /* 0x000fe20000000000 */
[--C-:B------:R-:W-:Y:S01]  /*63f0*/  @!P4 IMAD.IADD R5, R5, 0x1, -R0.reuse ;  /* 0x000000010505c824 */ /* 0x100fe200078e0a00 */
[----:B------:R-:W-:Y:S01]  /*6400*/  IABS R12, R8 ;  /* 0x00000008000c7213 */ /* 0x000fe20000000000 */
[----:B0-----:R-:W-:Y:S01]  /*6410*/  VIADD R6, R11, 0x8e ;  /* 0x0000008e0b067836 */ /* 0x001fe20000000000 */
[----:B------:R0:W-:Y:S01]  /*6420*/  STL [R1+0x340], R13 ;  /* 0x0003400d01007387 */ /* 0x0001e20000100800 */
[----:B------:R-:W-:Y:S01]  /*6430*/  @!P5 IMAD.IADD R15, R15, 0x1, -R0 ;  /* 0x000000010f0fd824 */ /* 0x000fe200078e0a00 */
[----:B------:R-:W-:-:S02]  /*6440*/  ISETP.GE.AND P4, PT, R8, RZ, PT ;  /* 0x000000ff0800720c */ /* 0x000fc40003f86270 */
[----:B------:R-:W-:Y:S01]  /*6450*/  IABS R9, R6 ;  /* 0x0000000600097213 */ /* 0x000fe20000000000 */
[----:B------:R-:W-:Y:S01]  /*6460*/  @!P0 IMAD.IADD R14, R14, 0x1, -R0 ;  /* 0x000000010e0e8824 */ /* 0x000fe200078e0a00 */
[----:B------:R-:W-:Y:S01]  /*6470*/  ISETP.GE.AND P1, PT, R6, RZ, PT ;  /* 0x000000ff0600720c */ /* 0x000fe20003f26270 */
[----:B------:R-:W-:Y:S01]  /*6480*/  IMAD.MOV.U32 R6, RZ, RZ, R4 ;  /* 0x000000ffff067224 */ /* 0x000fe200078e0004 */
[----:B------:R-:W-:Y:S01]  /*6490*/  ISETP.GT.U32.AND P5, PT, R0, R15, PT ;  /* 0x0000000f0000720c */ /* 0x000fe20003fa4070 */
[----:B------:R-:W-:-:S04]  /*64a0*/  IMAD.HI.U32 R2, R3, R9, RZ ;  /* 0x0000000903027227 */ /* 0x000fc800078e00ff */
[----:B0-----:R-:W-:Y:S02]  /*64b0*/  IMAD.MOV.U32 R13, RZ, RZ, R5 ;  /* 0x000000ffff0d7224 */ /* 0x001fe400078e0005 */
[----:B------:R-:W-:-:S04]  /*64c0*/  IMAD.HI.U32 R4, R3, R12, RZ ;  /* 0x0000000c03047227 */ /* 0x000fc800078e00ff */
[----:B------:R-:W-:Y:S02]  /*64d0*/  IMAD.MOV R2, RZ, RZ, -R2 ;  /* 0x000000ffff027224 */ /* 0x000fe400078e0a02 */
[----:B------:R-:W-:Y:S01]  /*64e0*/  @!P3 IMAD.MOV R13, RZ, RZ, -R13 ;  /* 0x000000ffff0db224 */ /* 0x000fe200078e0a0d */
[----:B------:R-:W-:Y:S01]  /*64f0*/  ISETP.GE.AND P3, PT, R7, RZ, PT ;  /* 0x000000ff0700720c */ /* 0x000fe20003f66270 */
[----:B------:R-:W-:Y:S02]  /*6500*/  IMAD.MOV R4, RZ, RZ, -R4 ;  /* 0x000000ffff047224 */ /* 0x000fe400078e0a04 */
[C---:B------:R-:W-:Y:S01]  /*6510*/  IMAD R2, R0.reuse, R2, R9 ;  /* 0x0000000200027224 */ /* 0x040fe200078e0209 */
[----:B------:R0:W-:Y:S01]  /*6520*/  STL [R1+0x33c], R13 ;  /* 0x00033c0d01007387 */ /* 0x0001e20000100800 */
[C---:B------:R-:W-:Y:S02]  /*6530*/  IMAD R4, R0.reuse, R4, R12 ;  /* 0x0000000400047224 */ /* 0x040fe400078e020c */
[----:B------:R-:W-:Y:S01]  /*6540*/  IMAD.HI.U32 R8, R3, R6, RZ ;  /* 0x0000000603087227 */ /* 0x000fe200078e00ff */
[----:B------:R-:W-:-:S03]  /*6550*/  ISETP.GT.U32.AND P0, PT, R0, R2, PT ;  /* 0x000000020000720c */ /* 0x000fc60003f04070 */
[----:B------:R-:W-:Y:S02]  /*6560*/  IMAD.MOV R8, RZ, RZ, -R8 ;  /* 0x000000ffff087224 */ /* 0x000fe400078e0a08 */
[----:B------:R-:W-:Y:S02]  /*6570*/  @!P5 IMAD.IADD R15, R15, 0x1, -R0 ;  /* 0x000000010f0fd824 */ /* 0x000fe400078e0a00 */
[----:B0-----:R-:W-:Y:S02]  /*6580*/  IMAD.MOV.U32 R13, RZ, RZ, R14 ;  /* 0x000000ffff0d7224 */ /* 0x001fe400078e000e */
[C---:B------:R-:W-:Y:S02]  /*6590*/  IMAD R5, R0.reuse, R8, R6 ;  /* 0x0000000800057224 */ /* 0x040fe400078e0206 */
[----:B------:R-:W-:Y:S01]  /*65a0*/  @!P6 IMAD.MOV R13, RZ, RZ, -R13 ;  /* 0x000000ffff0de224 */ /* 0x000fe200078e0a0d */
[----:B------:R-:W-:Y:S01]  /*65b0*/  ISETP.GT.U32.AND P6, PT, R0, R4, PT ;  /* 0x000000040000720c */ /* 0x000fe20003fc4070 */
[----:B------:R-:W-:-:S02]  /*65c0*/  IMAD.MOV.U32 R17, RZ, RZ, R15 ;  /* 0x000000ffff117224 */ /* 0x000fc400078e000f */
        /* <DEDUP_REMOVED lines=9> */
[----:B------:R-:W-:Y:S01]  /*6660*/  ISETP.GE.AND P5, PT, R9, RZ, PT ;  /* 0x000000ff0900720c */ /* 0x000fe20003fa6270 */
[----:B------:R-:W-:Y:S01]  /*6670*/  @!P6 IMAD.IADD R4, R4, 0x1, -R0 ;  /* 0x000000010404e824 */ /* 0x000fe200078e0a00 */
[----:B------:R-:W-:Y:S01]  /*6680*/  IABS R9, R9 ;  /* 0x0000000900097213 */ /* 0x000fe20000000000 */
[----:B------:R-:W-:Y:S01]  /*6690*/  VIADD R7, R11, 0x89 ;  /* 0x000000890b077836 */ /* 0x000fe20000000000 */
[----:B------:R-:W-:-:S02]  /*66a0*/  IABS R12, R6 ;  /* 0x00000006000c7213 */ /* 0x000fc40000000000 */
[----:B------:R-:W-:Y:S01]  /*66b0*/  ISETP.GT.U32.AND P6, PT, R0, R4, PT ;  /* 0x000000040000720c */ /* 0x000fe20003fc4070 */
[----:B------:R-:W-:Y:S01]  /*66c0*/  IMAD.HI.U32 R15, R3, R9, RZ ;  /* 0x00000009030f7227 */ /* 0x000fe200078e00ff */
[----:B------:R-:W-:Y:S02]  /*66d0*/  IABS R14, R8 ;  /* 0x00000008000e7213 */ /* 0x000fe40000000000 */
[----:B0-----:R-:W-:Y:S01]  /*66e0*/  IABS R13, R7 ;  /* 0x00000007000d7213 */ /* 0x001fe20000000000 */
[----:B------:R-:W-:Y:S02]  /*66f0*/  @!P2 IMAD.IADD R5, R5, 0x1, -R0 ;  /* 0x000000010505a824 */ /* 0x000fe400078e0a00 */
[----:B------:R-:W-:-:S03]  /*6700*/  IMAD.HI.U32 R16, R3, R12, RZ ;  /* 0x0000000c03107227 */ /* 0x000fc600078e00ff */
[----:B------:R-:W-:Y:S01]  /*6710*/  ISETP.GT.U32.AND P2, PT, R0, R5, PT ;  /* 0x000000050000720c */ /* 0x000fe20003f44070 */
[----:B------:R-:W-:Y:S02]  /*6720*/  IMAD.MOV R15, RZ, RZ, -R15 ;  /* 0x000000ffff0f7224 */ /* 0x000fe400078e0a0f */
[----:B------:R-:W-:Y:S02]  /*6730*/  IMAD.MOV R16, RZ, RZ, -R16 ;  /* 0x000000ffff107224 */ /* 0x000fe400078e0a10 */
[--C-:B------:R-:W-:Y:S01]  /*6740*/  @!P0 IMAD.IADD R2, R2, 0x1, -R0.reuse ;  /* 0x0000000102028824 */ /* 0x100fe200078e0a00 */
[----:B------:R-:W-:Y:S01]  /*6750*/  ISETP.GE.AND P0, PT, R6, RZ, PT ;  /* 0x000000ff0600720c */ /* 0x000fe20003f06270 */
[----:B------:R-:W-:Y:S02]  /*6760*/  IMAD R9, R0, R15, R9 ;  /* 0x0000000f00097224 */ /* 0x000fe400078e0209 */
[----:B------:R-:W-:Y:S02]  /*6770*/  @!P6 IMAD.IADD R4, R4, 0x1, -R0 ;  /* 0x000000010404e824 */ /* 0x000fe400078e0a00 */
[C---:B------:R-:W-:Y:S01]  /*6780*/  IMAD R12, R0.reuse, R16, R12 ;  /* 0x00000010000c7224 */ /* 0x040fe200078e020c */
[----:B------:R-:W-:Y:S01]  /*6790*/  ISETP.GT.U32.AND P6, PT, R0, R9, PT ;  /* 0x000000090000720c */ /* 0x000fe20003fc4070 */
[----:B------:R-:W-:-:S02]  /*67a0*/  IMAD.MOV.U32 R19, RZ, RZ, R2 ;  /* 0x000000ffff137224 */ /* 0x000fc400078e0002 */
[----:B------:R-:W-:Y:S02]  /*67b0*/  IMAD.MOV.U32 R18, RZ, RZ, R4 ;  /* 0x000000ffff127224 */ /* 0x000fe400078e0004 */
[----:B------:R-:W-:-:S04]  /*67c0*/  IMAD.HI.U32 R6, R3, R14, RZ ;  /* 0x0000000e03067227 */ /* 0x000fc800078e00ff */
[----:B------:R-:W-:Y:S01]  /*67d0*/  @!P1 IMAD.MOV R19, RZ, RZ, -R19 ;  /* 0x000000ffff139224 */ /* 0x000fe200078e0a13 */
[----:B------:R-:W-:Y:S01]  /*67e0*/  ISETP.GT.U32.AND P1, PT, R0, R12, PT ;  /* 0x0000000c0000720c */ /* 0x000fe20003f24070 */
[----:B-1----:R-:W-:-:S03]  /*67f0*/  IMAD.HI.U32 R17, R3, R13, RZ ;  /* 0x0000000d03117227 */ /* 0x002fc600078e00ff */
[----:B------:R-:W-:Y:S01]  /*6800*/  STL [R1+0x330], R19 ;  /* 0x0003301301007387 */ /* 0x000fe20000100800 */
[----:B------:R-:W-:Y:S01]  /*6810*/  @!P4 IMAD.MOV R18, RZ, RZ, -R18 ;  /* 0x000000ffff12c224 */ /* 0x000fe200078e0a12 */
[----:B------:R-:W-:Y:S01]  /*6820*/  ISETP.GE.AND P4, PT, R7, RZ, PT ;  /* 0x000000ff0700720c */ /* 0x000fe20003f86270 */
[----:B------:R-:W-:Y:S02]  /*6830*/  IMAD.MOV R6, RZ, RZ, -R6 ;  /* 0x000000ffff067224 */ /* 0x000fe400078e0a06 */
[----:B------:R-:W-:Y:S01]  /*6840*/  @!P2 IMAD.IADD R5, R5, 0x1, -R0 ;  /* 0x000000010505a824 */ /* 0x000fe200078e0a00 */
[----:B------:R0:W-:Y:S01]  /*6850*/  STL [R1+0x32c], R18 ;  /* 0x00032c1201007387 */ /* 0x0001e20000100800 */
[----:B------:R-:W-:Y:S02]  /*6860*/  IMAD.MOV R17, RZ, RZ, -R17 ;  /* 0x000000ffff117224 */ /* 0x000fe400078e0a11 */
[C---:B------:R-:W-:Y:S02]  /*6870*/  IMAD R14, R0.reuse, R6, R14 ;  /* 0x00000006000e7224 */ /* 0x040fe400078e020e */
[----:B------:R-:W-:-:S02]  /*6880*/  IMAD R13, R0, R17, R13 ;  /* 0x00000011000d7224 */ /* 0x000fc400078e020d */
[----:B------:R-:W-:Y:S02]  /*6890*/  VIADD R2, R11, 0x87 ;  /* 0x000000870b027836 */ /* 0x000fe40000000000 */
[--C-:B------:R-:W-:Y:S01]  /*68a0*/  @!P6 IMAD.IADD R9, R9, 0x1, -R0.reuse ;  /* 0x000000010909e824 */ /* 0x100fe200078e0a00 */
[----:B------:R-:W-:Y:S01]  /*68b0*/  ISETP.GT.U32.AND P2, PT, R0, R13, PT ;  /* 0x0000000d0000720c */ /* 0x000fe20003f44070 */
[----:B0-----:R-:W-:Y:S01]  /*68c0*/  IMAD.MOV.U32 R18, RZ, RZ, R5 ;  /* 0x000000ffff127224 */ /* 0x001fe200078e0005 */
[----:B------:R-:W-:Y:S01]  /*68d0*/  IABS R4, R2 ;  /* 0x0000000200047213 */ /* 0x000fe20000000000 */
[----:B------:R-:W-:Y:S01]  /*68e0*/  @!P1 IMAD.IADD R12, R12, 0x1, -R0 ;  /* 0x000000010c0c9824 */ /* 0x000fe200078e0a00 */
[C---:B------:R-:W-:Y:S01]  /*68f0*/  ISETP.GT.U32.AND P6, PT, R0.reuse, R9, PT ;  /* 0x000000090000720c */ /* 0x040fe20003fc4070 */
[----:B------:R-:W-:Y:S01]  /*6900*/  @!P3 IMAD.MOV R18, RZ, RZ, -R18 ;  /* 0x000000ffff12b224 */ /* 0x000fe200078e0a12 */
[C---:B------:R-:W-:Y:S01]  /*6910*/  ISETP.GT.U32.AND P3, PT, R0.reuse, R14, PT ;  /* 0x0000000e0000720c */ /* 0x040fe20003f64070 */
[----:B------:R-:W-:Y:S01]  /*6920*/  IMAD.HI.U32 R16, R3, R4, RZ ;  /* 0x0000000403107227 */ /* 0x000fe200078e00ff */
[----:B------:R-:W-:-:S02]  /*6930*/  ISETP.GT.U32.AND P1, PT, R0, R12, PT ;  /* 0x0000000c0000720c */ /* 0x000fc40003f24070 */
[----:B------:R0:W-:Y:S01]  /*6940*/  STL [R1+0x328], R18 ;  /* 0x0003281201007387 */ /* 0x0001e20000100800 */
[----:B------:R-:W-:Y:S02]  /*6950*/  VIADD R6, R11, 0x86 ;  /* 0x000000860b067836 */ /* 0x000fe40000000000 */
[----:B------:R-:W-:Y:S02]  /*6960*/  IMAD.MOV R16, RZ, RZ, -R16 ;  /* 0x000000ffff107224 */ /* 0x000fe400078e0a10 */
[----:B------:R-:W-:Y:S01]  /*6970*/  @!P2 IMAD.IADD R13, R13, 0x1, -R0 ;  /* 0x000000010d0da824 */ /* 0x000fe200078e0a00 */
[----:B------:R-:W-:Y:S01]  /*6980*/  IABS R15, R6 ;  /* 0x00000006000f7213 */ /* 0x000fe20000000000 */
[----:B------:R-:W-:Y:S02]  /*6990*/  IMAD R4, R0, R16, R4 ;  /* 0x0000001000047224 */ /* 0x000fe400078e0204 */
[--C-:B------:R-:W-:Y:S01]  /*69a0*/  @!P3 IMAD.IADD R14, R14, 0x1, -R0.reuse ;  /* 0x000000010e0eb824 */ /* 0x100fe200078e0a00 */
[----:B------:R-:W-:Y:S01]  /*69b0*/  ISETP.GT.U32.AND P2, PT, R0, R13, PT ;  /* 0x0000000d0000720c */ /* 0x000fe20003f44070 */
[----:B------:R-:W-:Y:S01]  /*69c0*/  @!P6 IMAD.IADD R9, R9, 0x1, -R0 ;  /* 0x000000010909e824 */ /* 0x000fe200078e0a00 */
[----:B------:R-:W-:Y:S01]  /*69d0*/  ISETP.GE.AND P6, PT, R8, RZ, PT ;  /* 0x000000ff0800720c */ /* 0x000fe20003fc6270 */
[----:B------:R-:W-:Y:S01]  /*69e0*/  IMAD.HI.U32 R8, R3, R15, RZ ;  /* 0x0000000f03087227 */ /* 0x000fe200078e00ff */
[----:B------:R-:W-:-:S03]  /*69f0*/  ISETP.GT.U32.AND P3, PT, R0, R14, PT ;  /* 0x0000000e0000720c */ /* 0x000fc60003f64070 */
[----:B------:R-:W-:Y:S01]  /*6a00*/  @!P1 IMAD.IADD R12, R12, 0x1, -R0 ;  /* 0x000000010c0c9824 */ /* 0x000fe200078e0a00 */
[C---:B------:R-:W-:Y:S01]  /*6a10*/  ISETP.GT.U32.AND P1, PT, R0.reuse, R4, PT ;  /* 0x000000040000720c */ /* 0x040fe20003f24070 */
[----:B------:R-:W-:Y:S02]  /*6a20*/  VIADD R7, R11, 0x85 ;  /* 0x000000850b077836 */ /* 0x000fe40000000000 */
[----:B------:R-:W-:Y:S02]  /*6a30*/  IMAD.MOV R8, RZ, RZ, -R8 ;  /* 0x000000ffff087224 */ /* 0x000fe400078e0a08 */
[----:B0-----:R-:W-:Y:S01]  /*6a40*/  IMAD.MOV.U32 R18, RZ, RZ, R9 ;  /* 0x000000ffff127224 */ /* 0x001fe200078e0009 */
[----:B------:R-:W-:Y:S01]  /*6a50*/  IABS R5, R7 ;  /* 0x0000000700057213 */ /* 0x000fe20000000000 */
[----:B------:R-:W-:Y:S02]  /*6a60*/  IMAD R15, R0, R8, R15 ;  /* 0x00000008000f7224 */ /* 0x000fe400078e020f */
[----:B------:R-:W-:-:S02]  /*6a70*/  @!P3 IMAD.IADD R14, R14, 0x1, -R0 ;  /* 0x000000010e0eb824 */ /* 0x000fc400078e0a00 */
[----:B------:R-:W-:Y:S01]  /*6a80*/  IMAD.HI.U32 R9, R3, R5, RZ ;  /* 0x0000000503097227 */ /* 0x000fe200078e00ff */
[----:B------:R-:W-:-:S03]  /*6a90*/  ISETP.GT.U32.AND P3, PT, R0, R15, PT ;  /* 0x0000000f0000720c */ /* 0x000fc60003f64070 */
[--C-:B------:R-:W-:Y:S01]  /*6aa0*/  @!P2 IMAD.IADD R13, R13, 0x1, -R0.reuse ;  /* 0x000000010d0da824 */ /* 0x100fe200078e0a00 */
[----:B------:R-:W-:Y:S01]  /*6ab0*/  ISETP.GE.AND P2, PT, R7, RZ, PT ;  /* 0x000000ff0700720c */ /* 0x000fe20003f46270 */
[----:B------:R-:W-:Y:S02]  /*6ac0*/  @!P1 IMAD.IADD R4, R4, 0x1, -R0 ;  /* 0x0000000104049824 */ /* 0x000fe400078e0a00 */
[----:B------:R-:W-:Y:S02]  /*6ad0*/  IMAD.MOV.U32 R17, RZ, RZ, R12 ;  /* 0x000000ffff117224 */ /* 0x000fe400078e000c */
[----:B------:R-:W-:Y:S01]  /*6ae0*/  IMAD.MOV R9, RZ, RZ, -R9 ;  /* 0x000000ffff097224 */ /* 0x000fe200078e0a09 */
[----:B------:R-:W-:Y:S01]  /*6af0*/  ISETP.GT.U32.AND P1, PT, R0, R4, PT ;  /* 0x000000040000720c */ /* 0x000fe20003f24070 */
[----:B------:R-:W-:Y:S02]  /*6b00*/  IMAD.MOV.U32 R12, RZ, RZ, R13 ;  /* 0x000000ffff0c7224 */ /* 0x000fe400078e000d */
[----:B------:R-:W-:Y:S01]  /*6b10*/  @!P5 IMAD.MOV R18, RZ, RZ, -R18 ;  /* 0x000000ffff12d224 */ /* 0x000fe200078e0a12 */
[----:B------:R-:W-:Y:S01]  /*6b20*/  ISETP.GE.AND P5, PT, R2, RZ, PT ;  /* 0x000000ff0200720c */ /* 0x000fe20003fa6270 */
[----:B------:R-:W-:Y:S01]  /*6b30*/  @!P0 IMAD.MOV R17, RZ, RZ, -R17 ;  /* 0x000000ffff118224 */ /* 0x000fe200078e0a11 */
[----:B------:R-:W-:Y:S01]  /*6b40*/  ISETP.GE.AND P0, PT, R6, RZ, PT ;  /* 0x000000ff0600720c */ /* 0x000fe20003f06270 */
[----:B------:R-:W-:Y:S01]  /*6b50*/  IMAD R8, R0, R9, R5 ;  /* 0x0000000900087224 */ /* 0x000fe200078e0205 */
[----:B------:R-:W-:Y:S01]  /*6b60*/  STL [R1+0x324], R18 ;  /* 0x0003241201007387 */ /* 0x000fe20000100800 */
[----:B------:R-:W-:-:S02]  /*6b70*/  VIADD R5, R11, 0x83 ;  /* 0x000000830b057836 */ /* 0x000fc40000000000 */
[----:B------:R-:W-:Y:S01]  /*6b80*/  @!P4 IMAD.MOV R12, RZ, RZ, -R12 ;  /* 0x000000ffff0cc224 */ /* 0x000fe200078e0a0c */
[----:B------:R0:W-:Y:S01]  /*6b90*/  STL [R1+0x310], R17 ;  /* 0x0003101101007387 */ /* 0x0001e20000100800 */
[----:B------:R-:W-:Y:S02]  /*6ba0*/  VIADD R2, R11, 0x84 ;  /* 0x000000840b027836 */ /* 0x000fe40000000000 */
[----:B------:R-:W-:Y:S01]  /*6bb0*/  @!P3 IMAD.IADD R15, R15, 0x1, -R0 ;  /* 0x000000010f0fb824 */ /* 0x000fe200078e0a00 */
[----:B------:R1:W-:Y:S01]  /*6bc0*/  STL [R1+0x30c], R12 ;  /* 0x00030c0c01007387 */ /* 0x0003e20000100800 */
[----:B------:R-:W-:Y:S01]  /*6bd0*/  IMAD.MOV.U32 R16, RZ, RZ, R14 ;  /* 0x000000ffff107224 */ /* 0x000fe200078e000e */
[----:B------:R-:W-:Y:S01]  /*6be0*/  ISETP.GE.AND P4, PT, R2, RZ, PT ;  /* 0x000000ff0200720c */ /* 0x000fe20003f86270 */
[----:B------:R-:W-:Y:S01]  /*6bf0*/  @!P1 IMAD.IADD R4, R4, 0x1, -R0 ;  /* 0x0000000104049824 */ /* 0x000fe200078e0a00 */
[C---:B------:R-:W-:Y:S01]  /*6c00*/  ISETP.GT.U32.AND P3, PT, R0.reuse, R15, PT ;  /* 0x0000000f0000720c */ /* 0x040fe20003f64070 */
[----:B------:R-:W-:Y:S01]  /*6c10*/  @!P6 IMAD.MOV R16, RZ, RZ, -R16 ;  /* 0x000000ffff10e224 */ /* 0x000fe200078e0a10 */
[----:B0-----:R-:W-:Y:S01]  /*6c20*/  IABS R17, R5 ;  /* 0x0000000500117213 */ /* 0x001fe20000000000 */
[C---:B------:R-:W-:Y:S01]  /*6c30*/  VIADD R6, R11.reuse, 0x81 ;  /* 0x000000810b067836 */ /* 0x040fe20000000000 */
[----:B------:R-:W-:Y:S01]  /*6c40*/  ISETP.GT.U32.AND P1, PT, R0, R8, PT ;  /* 0x000000080000720c */ /* 0x000fe20003f24070 */
[----:B------:R-:W-:Y:S01]  /*6c50*/  VIADD R19, R11, 0x7e ;  /* 0x0000007e0b137836 */ /* 0x000fe20000000000 */
[----:B-1----:R-:W-:Y:S01]  /*6c60*/  IABS R12, R2 ;  /* 0x00000002000c7213 */ /* 0x002fe20000000000 */
[----:B------:R-:W-:Y:S01]  /*6c70*/  IMAD.HI.U32 R9, R3, R17, RZ ;  /* 0x0000001103097227 */ /* 0x000fe200078e00ff */
[----:B------:R0:W-:Y:S01]  /*6c80*/  STL [R1+0x308], R16 ;  /* 0x0003081001007387 */ /* 0x0001e20000100800 */
[----:B------:R-:W-:-:S02]  /*6c90*/  ISETP.GE.AND P6, PT, R5, RZ, PT ;  /* 0x000000ff0500720c */ /* 0x000fc40003fc6270 */
[----:B------:R-:W-:Y:S01]  /*6ca0*/  IMAD.HI.U32 R13, R3, R12, RZ ;  /* 0x0000000c030d7227 */ /* 0x000fe200078e00ff */
[----:B------:R-:W-:Y:S02]  /*6cb0*/  IABS R5, R6 ;  /* 0x0000000600057213 */ /* 0x000fe40000000000 */
[----:B------:R-:W-:Y:S01]  /*6cc0*/  IABS R20, R19 ;  /* 0x0000001300147213 */ /* 0x000fe20000000000 */
[----:B------:R-:W-:Y:S02]  /*6cd0*/  IMAD.MOV R9, RZ, RZ, -R9 ;  /* 0x000000ffff097224 */ /* 0x000fe400078e0a09 */
[----:B------:R-:W-:Y:S02]  /*6ce0*/  IMAD.MOV R13, RZ, RZ, -R13 ;  /* 0x000000ffff0d7224 */ /* 0x000fe400078e0a0d */
[----:B------:R-:W-:Y:S02]  /*6cf0*/  IMAD R17, R0, R9, R17 ;  /* 0x0000000900117224 */ /* 0x000fe400078e0211 */
[----:B0-----:R-:W-:-:S02]  /*6d00*/  IMAD.MOV.U32 R16, RZ, RZ, R4 ;  /* 0x000000ffff107224 */ /* 0x001fc400078e0004 */
[C---:B------:R-:W-:Y:S02]  /*6d10*/  IMAD R12, R0.reuse, R13, R12 ;  /* 0x0000000d000c7224 */ /* 0x040fe400078e020c */
[----:B------:R-:W-:Y:S01]  /*6d20*/  @!P5 IMAD.MOV R16, RZ, RZ, -R16 ;  /* 0x000000ffff10d224 */ /* 0x000fe200078e0a10 */
[C---:B------:R-:W-:Y:S01]  /*6d30*/  ISETP.GT.U32.AND P5, PT, R0.reuse, R17, PT ;  /* 0x000000110000720c */ /* 0x040fe20003fa4070 */
[--C-:B------:R-:W-:Y:S01]  /*6d40*/  @!P3 IMAD.IADD R15, R15, 0x1, -R0.reuse ;  /* 0x000000010f0fb824 */ /* 0x100fe200078e0a00 */
[----:B------:R-:W-:Y:S01]  /*6d50*/  ISETP.GT.U32.AND P3, PT, R0, R12, PT ;  /* 0x0000000c0000720c */ /* 0x000fe20003f64070 */
[----:B------:R-:W-:Y:S01]  /*6d60*/  @!P1 IMAD.IADD R8, R8, 0x1, -R0 ;  /* 0x0000000108089824 */ /* 0x000fe200078e0a00 */
[----:B------:R0:W-:Y:S01]  /*6d70*/  STL [R1+0x304], R16 ;  /* 0x0003041001007387 */ /* 0x0001e20000100800 */
[----:B------:R-:W-:Y:S02]  /*6d80*/  VIADD R2, R11, 0x82 ;  /* 0x000000820b027836 */ /* 0x000fe40000000000 */
[----:B------:R-:W-:Y:S01]  /*6d90*/  IMAD.MOV.U32 R14, RZ, RZ, R15 ;  /* 0x000000ffff0e7224 */ /* 0x000fe200078e000f */
[----:B------:R-:W-:Y:S01]  /*6da0*/  ISETP.GT.U32.AND P1, PT, R0, R8, PT ;  /* 0x000000080000720c */ /* 0x000fe20003f24070 */
[----:B------:R-:W-:Y:S01]  /*6db0*/  IMAD.HI.U32 R13, R3, R5, RZ ;  /* 0x00000005030d7227 */ /* 0x000fe200078e00ff */
[----:B------:R-:W-:-:S03]  /*6dc0*/  IABS R7, R2 ;  /* 0x0000000200077213 */ /* 0x000fc60000000000 */
[--C-:B------:R-:W-:Y:S02]  /*6dd0*/  @!P5 IMAD.IADD R17, R17, 0x1, -R0.reuse ;  /* 0x000000011111d824 */ /* 0x100fe400078e0a00 */
[--C-:B------:R-:W-:Y:S02]  /*6de0*/  @!P3 IMAD.IADD R12, R12, 0x1, -R0.reuse ;  /* 0x000000010c0cb824 */ /* 0x100fe400078e0a00 */
[----:B------:R-:W-:Y:S01]  /*6df0*/  IMAD.HI.U32 R9, R3, R7, RZ ;  /* 0x0000000703097227 */ /* 0x000fe200078e00ff */
[C---:B------:R-:W-:Y:S02]  /*6e00*/  ISETP.GT.U32.AND P5, PT, R0.reuse, R17, PT ;  /* 0x000000110000720c */ /* 0x040fe40003fa4070 */
[----:B------:R-:W-:Y:S01]  /*6e10*/  ISETP.GT.U32.AND P3, PT, R0, R12, PT ;  /* 0x0000000c0000720c */ /* 0x000fe20003f64070 */
[----:B------:R-:W-:Y:S02]  /*6e20*/  IMAD.MOV R9, RZ, RZ, -R9 ;  /* 0x000000ffff097224 */ /* 0x000fe400078e0a09 */
[----:B------:R-:W-:Y:S01]  /*6e30*/  @!P1 IMAD.IADD R8, R8, 0x1, -R0 ;  /* 0x0000000108089824 */ /* 0x000fe200078e0a00 */
[----:B------:R-:W-:Y:S01]  /*6e40*/  ISETP.GE.AND P1, PT, R6, RZ, PT ;  /* 0x000000ff0600720c */ /* 0x000fe20003f26270 */
[----:B------:R-:W-:Y:S01]  /*6e50*/  @!P0 IMAD.MOV R14, RZ, RZ, -R14 ;  /* 0x000000ffff0e8224 */ /* 0x000fe200078e0a0e */
[----:B------:R-:W-:Y:S01]  /*6e60*/  ISETP.GE.AND P0, PT, R2, RZ, PT ;  /* 0x000000ff0200720c */ /* 0x000fe20003f06270 */
[----:B------:R-:W-:-:S02]  /*6e70*/  IMAD.MOV R13, RZ, RZ, -R13 ;  /* 0x000000ffff0d7224 */ /* 0x000fc400078e0a0d */
[C---:B------:R-:W-:Y:S01]  /*6e80*/  VIADD R6, R11.reuse, 0x7f ;  /* 0x0000007f0b067836 */ /* 0x040fe20000000000 */
[----:B------:R1:W-:Y:S01]  /*6e90*/  STL [R1+0x300], R14 ;  /* 0x0003000e01007387 */ /* 0x0003e20000100800 */
[C---:B------:R-:W-:Y:S02]  /*6ea0*/  IMAD R2, R0.reuse, R9, R7 ;  /* 0x0000000900027224 */ /* 0x040fe400078e0207 */
[----:B------:R-:W-:Y:S01]  /*6eb0*/  VIADD R9, R11, 0x80 ;  /* 0x000000800b097836 */ /* 0x000fe20000000000 */
[----:B------:R-:W-:Y:S01]  /*6ec0*/  IABS R22, R6 ;  /* 0x0000000600167213 */ /* 0x000fe20000000000 */
[----:B------:R-:W-:Y:S02]  /*6ed0*/  IMAD R4, R0, R13, R5 ;  /* 0x0000000d00047224 */ /* 0x000fe400078e0205 */
[--C-:B------:R-:W-:Y:S01]  /*6ee0*/  @!P5 IMAD.IADD R17, R17, 0x1, -R0.reuse ;  /* 0x000000011111d824 */ /* 0x100fe200078e0a00 */
[----:B------:R-:W-:Y:S01]  /*6ef0*/  IABS R7, R9 ;  /* 0x0000000900077213 */ /* 0x000fe20000000000 */
[----:B------:R-:W-:Y:S01]  /*6f00*/  @!P3 IMAD.IADD R12, R12, 0x1, -R0 ;  /* 0x000000010c0cb824 */ /* 0x000fe200078e0a00 */
[C---:B------:R-:W-:Y:S01]  /*6f10*/  ISETP.GT.U32.AND P5, PT, R0.reuse, R4, PT ;  /* 0x000000040000720c */ /* 0x040fe20003fa4070 */
[----:B------:R-:W-:Y:S01]  /*6f20*/  IMAD.HI.U32 R21, R3, R22, RZ ;  /* 0x0000001603157227 */ /* 0x000fe200078e00ff */
[----:B------:R-:W-:-:S03]  /*6f30*/  ISETP.GT.U32.AND P3, PT, R0, R2, PT ;  /* 0x000000020000720c */ /* 0x000fc60003f64070 */
[----:B------:R-:W-:-:S04]  /*6f40*/  IMAD.HI.U32 R5, R3, R7, RZ ;  /* 0x0000000703057227 */ /* 0x000fc800078e00ff */
[----:B------:R-:W-:Y:S02]  /*6f50*/  IMAD.MOV R21, RZ, RZ, -R21 ;  /* 0x000000ffff157224 */ /* 0x000fe400078e0a15 */
[----:B------:R-:W-:Y:S02]  /*6f60*/  IMAD.MOV R5, RZ, RZ, -R5 ;  /* 0x000000ffff057224 */ /* 0x000fe400078e0a05 */
[C---:B------:R-:W-:Y:S02]  /*6f70*/  IMAD R21, R0.reuse, R21, R22 ;  /* 0x0000001500157224 */ /* 0x040fe400078e0216 */
[----:B------:R-:W-:Y:S02]  /*6f80*/  IMAD R7, R0, R5, R7 ;  /* 0x0000000500077224 */ /* 0x000fe400078e0207 */
[--C-:B------:R-:W-:Y:S01]  /*6f90*/  @!P5 IMAD.IADD R4, R4, 0x1, -R0.reuse ;  /* 0x000000010404d824 */ /* 0x100fe200078e0a00 */
[----:B------:R-:W-:Y:S01]  /*6fa0*/  ISETP.GT.U32.AND P5, PT, R0, R21, PT ;  /* 0x000000150000720c */ /* 0x000fe20003fa4070 */
[----:B------:R-:W-:Y:S01]  /*6fb0*/  @!P3 IMAD.IADD R2, R2, 0x1, -R0 ;  /* 0x000000010202b824 */ /* 0x000fe200078e0a00 */
[----:B------:R-:W-:Y:S01]  /*6fc0*/  ISETP.GT.U32.AND P3, PT, R0, R7, PT ;  /* 0x000000070000720c */ /* 0x000fe20003f64070 */
[----:B------:R-:W-:-:S02]  /*6fd0*/  VIADD R15, R11, 0x7d ;  /* 0x0000007d0b0f7836 */ /* 0x000fc40000000000 */
[----:B------:R-:W-:-:S03]  /*6fe0*/  IMAD.HI.U32 R23, R3, R20, RZ ;  /* 0x0000001403177227 */ /* 0x000fc600078e00ff */
[----:B0-----:R-:W-:Y:S01]  /*6ff0*/  IABS R16, R15 ;  /* 0x0000000f00107213 */ /* 0x001fe20000000000 */
[----:B-1----:R-:W-:Y:S02]  /*7000*/  VIADD R14, R11, 0x7c ;  /* 0x0000007c0b0e7836 */ /* 0x002fe40000000000 */
[----:B------:R-:W-:Y:S02]  /*7010*/  IMAD.MOV R23, RZ, RZ, -R23 ;  /* 0x000000ffff177224 */ /* 0x000fe400078e0a17 */
[----:B------:R-:W-:Y:S01]  /*7020*/  IMAD.MOV.U32 R24, RZ, RZ, R8 ;  /* 0x000000ffff187224 */ /* 0x000fe200078e0008 */
[----:B------:R-:W-:Y:S01]  /*7030*/  IABS R13, R14 ;  /* 0x0000000e000d7213 */ /* 0x000fe20000000000 */
[C---:B------:R-:W-:Y:S02]  /*7040*/  IMAD R20, R0.reuse, R23, R20 ;  /* 0x0000001700147224 */ /* 0x040fe400078e0214 */
[----:B------:R-:W-:Y:S01]  /*7050*/  @!P2 IMAD.MOV R24, RZ, RZ, -R24 ;  /* 0x000000ffff18a224 */ /* 0x000fe200078e0a18 */
[----:B------:R-:W-:Y:S01]  /*7060*/  ISETP.GT.U32.AND P2, PT, R0, R2, PT ;  /* 0x000000020000720c */ /* 0x000fe20003f44070 */
[----:B------:R-:W-:-:S03]  /*7070*/  IMAD.HI.U32 R18, R3, R16, RZ ;  /* 0x0000001003127227 */ /* 0x000fc600078e00ff */
[----:B------:R-:W-:Y:S01]  /*7080*/  STL [R1+0x2fc], R24 ;  /* 0x0002fc1801007387 */ /* 0x000fe20000100800 */
[--C-:B------:R-:W-:Y:S02]  /*7090*/  @!P5 IMAD.IADD R21, R21, 0x1, -R0.reuse ;  /* 0x000000011515d824 */ /* 0x100fe400078e0a00 */
[----:B------:R-:W-:Y:S01]  /*70a0*/  @!P3 IMAD.IADD R7, R7, 0x1, -R0 ;  /* 0x000000010707b824 */ /* 0x000fe200078e0a00 */
[C---:B------:R-:W-:Y:S01]  /*70b0*/  ISETP.GT.U32.AND P3, PT, R0.reuse, R4, PT ;  /* 0x000000040000720c */ /* 0x040fe20003f64070 */
[----:B------:R-:W-:Y:S01]  /*70c0*/  IMAD.MOV.U32 R22, RZ, RZ, R12 ;  /* 0x000000ffff167224 */ /* 0x000fe200078e000c */
[C---:B------:R-:W-:Y:S01]  /*70d0*/  ISETP.GT.U32.AND P5, PT, R0.reuse, R21, PT ;  /* 0x000000150000720c */ /* 0x040fe20003fa4070 */
[----:B------:R-:W-:Y:S01]  /*70e0*/  @!P6 IMAD.MOV R17, RZ, RZ, -R17 ;  /* 0x000000ffff11e224 */ /* 0x000fe200078e0a11 */
[----:B------:R-:W-:Y:S01]  /*70f0*/  ISETP.GT.U32.AND P6, PT, R0, R20, PT ;  /* 0x000000140000720c */ /* 0x000fe20003fc4070 */
[----:B------:R-:W-:-:S04]  /*7100*/  IMAD.HI.U32 R5, R3, R13, RZ ;  /* 0x0000000d03057227 */ /* 0x000fc800078e00ff */
[----:B------:R-:W-:Y:S02]  /*7110*/  IMAD.MOV R18, RZ, RZ, -R18 ;  /* 0x000000ffff127224 */ /* 0x000fe400078e0a12 */
[----:B------:R-:W-:Y:S01]  /*7120*/  @!P4 IMAD.MOV R22, RZ, RZ, -R22 ;  /* 0x000000ffff16c224 */ /* 0x000fe200078e0a16 */
[C---:B------:R-:W-:Y:S01]  /*7130*/  ISETP.GT.U32.AND P4, PT, R0.reuse, R7, PT ;  /* 0x000000070000720c */ /* 0x040fe20003f84070 */
[----:B------:R-:W-:Y:S02]  /*7140*/  IMAD.MOV R5, RZ, RZ, -R5 ;  /* 0x000000ffff057224 */ /* 0x000fe400078e0a05 */
[C---:B------:R-:W-:Y:S01]  /*7150*/  IMAD R16, R0.reuse, R18, R16 ;  /* 0x0000001200107224 */ /* 0x040fe200078e0210 */
[----:B------:R-:W-:Y:S01]  /*7160*/  STL [R1+0x2f8], R22 ;  /* 0x0002f81601007387 */ /* 0x000fe20000100800 */
[C---:B------:R-:W-:Y:S02]  /*7170*/  VIADD R18, R11.reuse, 0x7b ;  /* 0x0000007b0b127836 */ /* 0x040fe40000000000 */
[----:B------:R-:W-:Y:S01]  /*7180*/  IMAD R5, R0, R5, R13 ;  /* 0x0000000500057224 */ /* 0x000fe200078e020d */
[----:B------:R0:W-:Y:S01]  /*7190*/  STL [R1+0x2f4], R17 ;  /* 0x0002f41101007387 */ /* 0x0001e20000100800 */
[----:B------:R-:W-:Y:S01]  /*71a0*/  VIADD R13, R11, 0x7a ;  /* 0x0000007a0b0d7836 */ /* 0x000fe20000000000 */
[----:B------:R-:W-:Y:S01]  /*71b0*/  IABS R8, R18 ;  /* 0x0000001200087213 */ /* 0x000fe20000000000 */
[--C-:B------:R-:W-:Y:S01]  /*71c0*/  @!P2 IMAD.IADD R2, R2, 0x1, -R0.reuse ;  /* 0x000000010202a824 */ /* 0x100fe200078e0a00 */
[----:B------:R-:W-:Y:S01]  /*71d0*/  ISETP.GT.U32.AND P2, PT, R0, R16, PT ;  /* 0x000000100000720c */ /* 0x000fe20003f44070 */
[--C-:B------:R-:W-:Y:S01]  /*71e0*/  @!P3 IMAD.IADD R4, R4, 0x1, -R0.reuse ;  /* 0x000000010404b824 */ /* 0x100fe200078e0a00 */
[----:B------:R-:W-:Y:S01]  /*71f0*/  IABS R12, R13 ;  /* 0x0000000d000c7213 */ /* 0x000fe20000000000 */
[----:B------:R-:W-:Y:S01]  /*7200*/  @!P6 IMAD.IADD R20, R20, 0x1, -R0 ;  /* 0x000000011414e824 */ /* 0x000fe200078e0a00 */
[----:B------:R-:W-:Y:S01]  /*7210*/  ISETP.GE.AND P3, PT, R9, RZ, PT ;  /* 0x000000ff0900720c */ /* 0x000fe20003f66270 */
[----:B------:R-:W-:Y:S01]  /*7220*/  IMAD.MOV.U32 R23, RZ, RZ, R2 ;  /* 0x000000ffff177224 */ /* 0x000fe200078e0002 */
[----:B------:R-:W-:Y:S01]  /*7230*/  ISETP.GE.AND P6, PT, R19, RZ, PT ;  /* 0x000000ff1300720c */ /* 0x000fe20003fc6270 */
[----:B------:R-:W-:-:S04]  /*7240*/  IMAD.HI.U32 R9, R3, R8, RZ ;  /* 0x0000000803097227 */ /* 0x000fc800078e00ff */
[--C-:B------:R-:W-:Y:S01]  /*7250*/  @!P5 IMAD.IADD R21, R21, 0x1, -R0.reuse ;  /* 0x000000011515d824 */ /* 0x100fe200078e0a00 */
[----:B------:R-:W-:Y:S01]  /*7260*/  ISETP.GE.AND P5, PT, R6, RZ, PT ;  /* 0x000000ff0600720c */ /* 0x000fe20003fa6270 */
[----:B------:R-:W-:Y:S01]  /*7270*/  @!P4 IMAD.IADD R7, R7, 0x1, -R0 ;  /* 0x000000010707c824 */ /* 0x000fe200078e0a00 */
[C---:B------:R-:W-:Y:S01]  /*7280*/  ISETP.GT.U32.AND P4, PT, R0.reuse, R5, PT ;  /* 0x000000050000720c */ /* 0x040fe20003f84070 */
[----:B------:R-:W-:Y:S01]  /*7290*/  @!P0 IMAD.MOV R23, RZ, RZ, -R23 ;  /* 0x000000ffff178224 */ /* 0x000fe200078e0a17 */
[----:B------:R-:W-:Y:S01]  /*72a0*/  ISETP.GT.U32.AND P0, PT, R0, R20, PT ;  /* 0x000000140000720c */ /* 0x000fe20003f04070 */
[----:B0-----:R-:W-:-:S03]  /*72b0*/  IMAD.HI.U32 R17, R3, R12, RZ ;  /* 0x0000000c03117227 */ /* 0x001fc600078e00ff */
[----:B------:R-:W-:Y:S01]  /*72c0*/  STL [R1+0x2f0], R23 ;  /* 0x0002f01701007387 */ /* 0x000fe20000100800 */
[----:B------:R-:W-:Y:S02]  /*72d0*/  IMAD.MOV R9, RZ, RZ, -R9 ;  /* 0x000000ffff097224 */ /* 0x000fe400078e0a09 */
[----:B------:R-:W-:Y:S02]  /*72e0*/  IMAD.MOV R17, RZ, RZ, -R17 ;  /* 0x000000ffff117224 */ /* 0x000fe400078e0a11 */
[C---:B------:R-:W-:Y:S02]  /*72f0*/  IMAD R8, R0.reuse, R9, R8 ;  /* 0x0000000900087224 */ /* 0x040fe400078e0208 */
[----:B------:R-:W-:Y:S02]  /*7300*/  IMAD.MOV.U32 R22, RZ, RZ, R4 ;  /* 0x000000ffff167224 */ /* 0x000fe400078e0004 */
[----:B------:R-:W-:Y:S02]  /*7310*/  IMAD.MOV.U32 R6, RZ, RZ, R21 ;  /* 0x000000ffff067224 */ /* 0x000fe400078e0015 */
[----:B------:R-:W-:-:S02]  /*7320*/  IMAD R12, R0, R17, R12 ;  /* 0x00000011000c7224 */ /* 0x000fc400078e020c */
[----:B------:R-:W-:Y:S02]  /*7330*/  @!P1 IMAD.MOV R22, RZ, RZ, -R22 ;  /* 0x000000ffff169224 */ /* 0x000fe400078e0a16 */
[----:B------:R-:W-:Y:S01]  /*7340*/  @!P3 IMAD.MOV R7, RZ, RZ, -R7 ;  /* 0x000000ffff07b224 */ /* 0x000fe200078e0a07 */
[----:B------:R-:W-:Y:S01]  /*7350*/  ISETP.GT.U32.AND P3, PT, R0, R8, PT ;  /* 0x000000080000720c */ /* 0x000fe20003f64070 */
[----:B------:R-:W-:Y:S01]  /*7360*/  @!P2 IMAD.IADD R16, R16, 0x1, -R0 ;  /* 0x000000011010a824 */ /* 0x000fe200078e0a00 */
[----:B------:R-:W-:Y:S01]  /*7370*/  STL [R1+0x2ec], R22 ;  /* 0x0002ec1601007387 */ /* 0x000fe20000100800 */
[----:B------:R-:W-:Y:S01]  /*7380*/  @!P5 IMAD.MOV R6, RZ, RZ, -R6 ;  /* 0x000000ffff06d224 */ /* 0x000fe200078e0a06 */
[----:B------:R-:W-:Y:S01]  /*7390*/  ISETP.GE.AND P5, PT, R14, RZ, PT ;  /* 0x000000ff0e00720c */ /* 0x000fe20003fa6270 */
[C---:B------:R-:W-:Y:S01]  /*73a0*/  VIADD R4, R11.reuse, 0x78 ;  /* 0x000000780b047836 */ /* 0x040fe20000000000 */
[----:B------:R0:W-:Y:S01]  /*73b0*/  STL [R1+0x2e8], R7 ;  /* 0x0002e80701007387 */ /* 0x0001e20000100800 */
[----:B------:R-:W-:Y:S01]  /*73c0*/  VIADD R2, R11, 0x79 ;  /* 0x000000790b027836 */ /* 0x000fe20000000000 */
[----:B------:R-:W-:Y:S01]  /*73d0*/  ISETP.GT.U32.AND P1, PT, R0, R16, PT ;  /* 0x000000100000720c */ /* 0x000fe20003f24070 */
[--C-:B------:R-:W-:Y:S01]  /*73e0*/  @!P4 IMAD.IADD R5, R5, 0x1, -R0.reuse ;  /* 0x000000010505c824 */ /* 0x100fe200078e0a00 */
[----:B------:R1:W-:Y:S01]  /*73f0*/  STL [R1+0x2e4], R6 ;  /* 0x0002e40601007387 */ /* 0x0003e20000100800 */
[--C-:B------:R-:W-:Y:S01]  /*7400*/  @!P0 IMAD.IADD R20, R20, 0x1, -R0.reuse ;  /* 0x0000000114148824 */ /* 0x100fe200078e0a00 */
[----:B------:R-:W-:Y:S01]  /*7410*/  ISETP.GT.U32.AND P0, PT, R0, R12, PT ;  /* 0x0000000c0000720c */ /* 0x000fe20003f04070 */
[----:B------:R-:W-:Y:S01]  /*7420*/  @!P3 IMAD.IADD R8, R8, 0x1, -R0 ;  /* 0x000000010808b824 */ /* 0x000fe200078e0a00 */
[----:B------:R-:W-:Y:S01]  /*7430*/  ISETP.GT.U32.AND P4, PT, R0, R5, PT ;  /* 0x000000050000720c */ /* 0x000fe20003f84070 */
[----:B------:R-:W-:Y:S01]  /*7440*/  IMAD.MOV.U32 R17, RZ, RZ, R20 ;  /* 0x000000ffff117224 */ /* 0x000fe200078e0014 */
[----:B0-----:R-:W-:-:S02]  /*7450*/  IABS R7, R2 ;  /* 0x0000000200077213 */ /* 0x001fc40000000000 */
[----:B------:R-:W-:Y:S01]  /*7460*/  ISETP.GE.AND P2, PT, R15, RZ, PT ;  /* 0x000000ff0f00720c */ /* 0x000fe20003f46270 */
[----:B------:R-:W-:Y:S01]  /*7470*/  @!P6 IMAD.MOV R17, RZ, RZ, -R17 ;  /* 0x000000ffff11e224 */ /* 0x000fe200078e0a11 */
[----:B-1----:R-:W-:Y:S01]  /*7480*/  IABS R6, R4 ;  /* 0x0000000400067213 */ /* 0x002fe20000000000 */
[----:B------:R-:W-:Y:S01]  /*7490*/  @!P1 IMAD.IADD R16, R16, 0x1, -R0 ;  /* 0x0000000110109824 */ /* 0x000fe200078e0a00 */
[----:B------:R-:W-:Y:S02]  /*74a0*/  ISETP.GE.AND P3, PT, R2, RZ, PT ;  /* 0x000000ff0200720c */ /* 0x000fe40003f66270 */
[----:B------:R-:W-:Y:S01]  /*74b0*/  ISETP.GE.AND P1, PT, R18, RZ, PT ;  /* 0x000000ff1200720c */ /* 0x000fe20003f26270 */
[----:B------:R-:W-:Y:S01]  /*74c0*/  IMAD.MOV.U32 R9, RZ, RZ, R6 ;  /* 0x000000ffff097224 */ /* 0x000fe200078e0006 */
[----:B------:R-:W-:Y:S01]  /*74d0*/  STL [R1+0x2e0], R17 ;  /* 0x0002e01101007387 */ /* 0x000fe20000100800 */
[----:B------:R-:W-:Y:S01]  /*74e0*/  IMAD.HI.U32 R6, R3, R7, RZ ;  /* 0x0000000703067227 */ /* 0x000fe200078e00ff */
[----:B------:R-:W-:-:S03]  /*74f0*/  ISETP.GE.AND P6, PT, R4, RZ, PT ;  /* 0x000000ff0400720c */ /* 0x000fc60003fc6270 */
[----:B------:R-:W-:Y:S02]  /*7500*/  IMAD.MOV R6, RZ, RZ, -R6 ;  /* 0x000000ffff067224 */ /* 0x000fe400078e0a06 */
[--C-:B------:R-:W-:Y:S01]  /*7510*/  @!P0 IMAD.IADD R12, R12, 0x1, -R0.reuse ;  /* 0x000000010c0c8824 */ /* 0x100fe200078e0a00 */
[C---:B------:R-:W-:Y:S01]  /*7520*/  ISETP.GT.U32.AND P0, PT, R0.reuse, R8, PT ;  /* 0x000000080000720c */ /* 0x040fe20003f04070 */
[----:B------:R-:W-:Y:S01]  /*7530*/  @!P4 IMAD.IADD R5, R5, 0x1, -R0 ;  /* 0x000000010505c824 */ /* 0x000fe200078e0a00 */
[----:B------:R-:W-:Y:S01]  /*7540*/  ISETP.GE.AND P4, PT, R13, RZ, PT ;  /* 0x000000ff0d00720c */ /* 0x000fe20003f86270 */
[----:B------:R-:W-:Y:S02]  /*7550*/  IMAD R6, R0, R6, R7 ;  /* 0x0000000600067224 */ /* 0x000fe400078e0207 */
[----:B------:R-:W-:Y:S02]  /*7560*/  IMAD.MOV.U32 R15, RZ, RZ, R16 ;  /* 0x000000ffff0f7224 */ /* 0x000fe400078e0010 */
[----:B------:R-:W-:-:S04]  /*7570*/  IMAD.HI.U32 R2, R3, R9, RZ ;  /* 0x0000000903027227 */ /* 0x000fc800078e00ff */
[----:B------:R-:W-:Y:S01]  /*7580*/  @!P5 IMAD.MOV R5, RZ, RZ, -R5 ;  /* 0x000000ffff05d224 */ /* 0x000fe200078e0a05 */
[C---:B------:R-:W-:Y:S01]  /*7590*/  ISETP.GT.U32.AND P5, PT, R0.reuse, R6, PT ;  /* 0x000000060000720c */ /* 0x040fe20003fa4070 */
[----:B------:R-:W-:Y:S01]  /*75a0*/  @!P2 IMAD.MOV R15, RZ, RZ, -R15 ;  /* 0x000000ffff0fa224 */ /* 0x000fe200078e0a0f */
[----:B------:R-:W-:Y:S01]  /*75b0*/  ISETP.GT.U32.AND P2, PT, R0, R12, PT ;  /* 0x0000000c0000720c */ /* 0x000fe20003f44070 */
[----:B------:R-:W-:Y:S02]  /*75c0*/  IMAD.MOV R2, RZ, RZ, -R2 ;  /* 0x000000ffff027224 */ /* 0x000fe400078e0a02 */
[----:B------:R-:W-:Y:S01]  /*75d0*/  @!P0 IMAD.IADD R8, R8, 0x1, -R0 ;  /* 0x0000000108088824 */ /* 0x000fe200078e0a00 */
[----:B------:R-:W-:Y:S01]  /*75e0*/  STL [R1+0x2d8], R15 ;  /* 0x0002d80f01007387 */ /* 0x000fe20000100800 */
[----:B------:R-:W-:Y:S02]  /*75f0*/  IMAD R13, R0, R2, R9 ;  /* 0x00000002000d7224 */ /* 0x000fe400078e0209 */
[----:B------:R-:W-:Y:S01]  /*7600*/  VIADD R9, R11, 0x77 ;  /* 0x000000770b097836 */ /* 0x000fe20000000000 */
[----:B------:R0:W-:Y:S01]  /*7610*/  STL [R1+0x2cc], R5 ;  /* 0x0002cc0501007387 */ /* 0x0001e20000100800 */
[----:B------:R-:W-:-:S02]  /*7620*/  IMAD.MOV.U32 R14, RZ, RZ, R8 ;  /* 0x000000ffff0e7224 */ /* 0x000fc400078e0008 */
[----:B------:R-:W-:Y:S01]  /*7630*/  @!P5 IMAD.IADD R6, R6, 0x1, -R0 ;  /* 0x000000010606d824 */ /* 0x000fe200078e0a00 */
[----:B------:R-:W-:Y:S01]  /*7640*/  ISETP.GE.AND P0, PT, R9, RZ, PT ;  /* 0x000000ff0900720c */ /* 0x000fe20003f06270 */
[----:B------:R-:W-:Y:S01]  /*7650*/  @!P1 IMAD.MOV R14, RZ, RZ, -R14 ;  /* 0x000000ffff0e9224 */ /* 0x000fe200078e0a0e */
[----:B------:R-:W-:Y:S01]  /*7660*/  IABS R9, R9 ;  /* 0x0000000900097213 */ /* 0x000fe20000000000 */
[----:B------:R-:W-:Y:S01]  /*7670*/  @!P2 IMAD.IADD R12, R12, 0x1, -R0 ;  /* 0x000000010c0ca824 */ /* 0x000fe200078e0a00 */
[C---:B------:R-:W-:Y:S01]  /*7680*/  ISETP.GT.U32.AND P2, PT, R0.reuse, R13, PT ;  /* 0x0000000d0000720c */ /* 0x040fe20003f44070 */
[C---:B------:R-:W-:Y:S01]  /*7690*/  VIADD R7, R11.reuse, 0x76 ;  /* 0x000000760b077836 */ /* 0x040fe20000000000 */
[----:B------:R1:W-:Y:S01]  /*76a0*/  STL [R1+0x2c8], R14 ;  /* 0x0002c80e01007387 */ /* 0x0003e20000100800 */
[----:B------:R-:W-:Y:S01]  /*76b0*/  ISETP.GT.U32.AND P1, PT, R0, R6, PT ;  /* 0x000000060000720c */ /* 0x000fe20003f24070 */
[----:B------:R-:W-:Y:S02]  /*76c0*/  VIADD R4, R11, 0x75 ;  /* 0x000000750b047836 */ /* 0x000fe40000000000 */
[----:B------:R-:W-:Y:S01]  /*76d0*/  IABS R2, R7 ;  /* 0x0000000700027213 */ /* 0x000fe20000000000 */
[----:B------:R-:W-:Y:S01]  /*76e0*/  @!P4 IMAD.MOV R12, RZ, RZ, -R12 ;  /* 0x000000ffff0cc224 */ /* 0x000fe200078e0a0c */
[----:B------:R-:W-:-:S02]  /*76f0*/  ISETP.GE.AND P5, PT, R7, RZ, PT ;  /* 0x000000ff0700720c */ /* 0x000fc40003fa6270 */
[----:B0-----:R-:W-:Y:S01]  /*7700*/  IABS R5, R4 ;  /* 0x0000000400057213 */ /* 0x001fe20000000000 */
[C---:B------:R-:W-:Y:S01]  /*7710*/  IMAD.HI.U32 R8, R3.reuse, R2, RZ ;  /* 0x0000000203087227 */ /* 0x040fe200078e00ff */
[----:B------:R-:W-:Y:S01]  /*7720*/  ISETP.GE.AND P4, PT, R4, RZ, PT ;  /* 0x000000ff0400720c */ /* 0x000fe20003f86270 */
[----:B------:R-:W-:Y:S02]  /*7730*/  STL [R1+0x2c4], R12 ;  /* 0x0002c40c01007387 */ /* 0x000fe40000100800 */
[----:B-1----:R-:W-:-:S04]  /*7740*/  IMAD.HI.U32 R14, R3, R9, RZ ;  /* 0x00000009030e7227 */ /* 0x002fc800078e00ff */
[----:B------:R-:W-:Y:S02]  /*7750*/  IMAD.MOV R14, RZ, RZ, -R14 ;  /* 0x000000ffff0e7224 */ /* 0x000fe400078e0a0e */
[--C-:B------:R-:W-:Y:S02]  /*7760*/  @!P2 IMAD.IADD R13, R13, 0x1, -R0.reuse ;  /* 0x000000010d0da824 */ /* 0x100fe400078e0a00 */
[----:B------:R-:W-:Y:S02]  /*7770*/  IMAD R9, R0, R14, R9 ;  /* 0x0000000e00097224 */ /* 0x000fe400078e0209 */
[----:B------:R-:W-:Y:S01]  /*7780*/  @!P1 IMAD.IADD R6, R6, 0x1, -R0 ;  /* 0x0000000106069824 */ /* 0x000fe200078e0a00 */
[C---:B------:R-:W-:Y:S01]  /*7790*/  ISETP.GT.U32.AND P2, PT, R0.reuse, R13, PT ;  /* 0x0000000d0000720c */ /* 0x040fe20003f44070 */
[----:B------:R-:W-:Y:S01]  /*77a0*/  IMAD.MOV R8, RZ, RZ, -R8 ;  /* 0x000000ffff087224 */ /* 0x000fe200078e0a08 */
[----:B------:R-:W-:Y:S01]  /*77b0*/  ISETP.GT.U32.AND P1, PT, R0, R9, PT ;  /* 0x000000090000720c */ /* 0x000fe20003f24070 */
[----:B------:R-:W-:-:S04]  /*77c0*/  IMAD.HI.U32 R7, R3, R5, RZ ;  /* 0x0000000503077227 */ /* 0x000fc800078e00ff */
[----:B------:R-:W-:Y:S02]  /*77d0*/  VIADD R14, R11, 0x74 ;  /* 0x000000740b0e7836 */ /* 0x000fe40000000000 */
[C---:B------:R-:W-:Y:S02]  /*77e0*/  IMAD R2, R0.reuse, R8, R2 ;  /* 0x0000000800027224 */ /* 0x040fe400078e0202 */
[----:B------:R-:W-:Y:S01]  /*77f0*/  IMAD.MOV R7, RZ, RZ, -R7 ;  /* 0x000000ffff077224 */ /* 0x000fe200078e0a07 */
[----:B------:R-:W-:Y:S01]  /*7800*/  IABS R15, R14 ;  /* 0x0000000e000f7213 */ /* 0x000fe20000000000 */
[--C-:B------:R-:W-:Y:S01]  /*7810*/  @!P2 IMAD.IADD R13, R13, 0x1, -R0.reuse ;  /* 0x000000010d0da824 */ /* 0x100fe200078e0a00 */
[C---:B------:R-:W-:Y:S01]  /*7820*/  ISETP.GT.U32.AND P2, PT, R0.reuse, R2, PT ;  /* 0x000000020000720c */ /* 0x040fe20003f44070 */
[----:B------:R-:W-:Y:S02]  /*7830*/  @!P1 IMAD.IADD R9, R9, 0x1, -R0 ;  /* 0x0000000109099824 */ /* 0x000fe400078e0a00 */
[----:B------:R-:W-:-:S02]  /*7840*/  IMAD R5, R0, R7, R5 ;  /* 0x0000000700057224 */ /* 0x000fc400078e0205 */
[----:B------:R-:W-:Y:S01]  /*7850*/  IMAD.MOV.U32 R18, RZ, RZ, R6 ;  /* 0x000000ffff127224 */ /* 0x000fe200078e0006 */
[----:B------:R-:W-:Y:S01]  /*7860*/  ISETP.GT.U32.AND P1, PT, R0, R9, PT ;  /* 0x000000090000720c */ /* 0x000fe20003f24070 */
[----:B------:R-:W-:-:S04]  /*7870*/  IMAD.HI.U32 R6, R3, R15, RZ ;  /* 0x0000000f03067227 */ /* 0x000fc800078e00ff */
[----:B------:R-:W-:Y:S01]  /*7880*/  @!P3 IMAD.MOV R18, RZ, RZ, -R18 ;  /* 0x000000ffff12b224 */ /* 0x000fe200078e0a12 */
[C---:B------:R-:W-:Y:S01]  /*7890*/  ISETP.GT.U32.AND P3, PT, R0.reuse, R5, PT ;  /* 0x000000050000720c */ /* 0x040fe20003f64070 */
[----:B------:R-:W-:Y:S02]  /*78a0*/  IMAD.MOV R6, RZ, RZ, -R6 ;  /* 0x000000ffff067224 */ /* 0x000fe400078e0a06 */
[C---:B------:R-:W-:Y:S01]  /*78b0*/  VIADD R7, R11.reuse, 0x72 ;  /* 0x000000720b077836 */ /* 0x040fe20000000000 */
[----:B------:R0:W-:Y:S01]  /*78c0*/  STL [R1+0x2c0], R18 ;  /* 0x0002c01201007387 */ /* 0x0001e20000100800 */
[----:B------:R-:W-:Y:S02]  /*78d0*/  IMAD R6, R0, R6, R15 ;  /* 0x0000000600067224 */ /* 0x000fe400078e020f */
[----:B------:R-:W-:Y:S01]  /*78e0*/  @!P2 IMAD.IADD R2, R2, 0x1, -R0 ;  /* 0x000000010202a824 */ /* 0x000fe200078e0a00 */
[----:B------:R-:W-:Y:S01]  /*78f0*/  IABS R17, R7 ;  /* 0x0000000700117213 */ /* 0x000fe20000000000 */
[----:B------:R-:W-:-:S02]  /*7900*/  VIADD R4, R11, 0x73 ;  /* 0x000000730b047836 */ /* 0x000fc40000000000 */
[--C-:B------:R-:W-:Y:S01]  /*7910*/  @!P1 IMAD.IADD R9, R9, 0x1, -R0.reuse ;  /* 0x0000000109099824 */ /* 0x100fe200078e0a00 */
[C---:B------:R-:W-:Y:S01]  /*7920*/  ISETP.GT.U32.AND P1, PT, R0.reuse, R6, PT ;  /* 0x000000060000720c */ /* 0x040fe20003f24070 */
[----:B------:R-:W-:Y:S01]  /*7930*/  @!P3 IMAD.IADD R5, R5, 0x1, -R0 ;  /* 0x000000010505b824 */ /* 0x000fe200078e0a00 */
[C---:B------:R-:W-:Y:S01]  /*7940*/  ISETP.GT.U32.AND P2, PT, R0.reuse, R2, PT ;  /* 0x000000020000720c */ /* 0x040fe20003f44070 */
[----:B0-----:R-:W-:Y:S01]  /*7950*/  IMAD.MOV.U32 R18, RZ, RZ, R13 ;  /* 0x000000ffff127224 */ /* 0x001fe200078e000d */
[----:B------:R-:W-:Y:S01]  /*7960*/  IABS R16, R4 ;  /* 0x0000000400107213 */ /* 0x000fe20000000000 */
[----:B------:R-:W-:Y:S01]  /*7970*/  IMAD.MOV.U32 R13, RZ, RZ, R17 ;  /* 0x000000ffff0d7224 */ /* 0x000fe200078e0011 */
[----:B------:R-:W-:Y:S01]  /*7980*/  ISETP.GT.U32.AND P3, PT, R0, R5, PT ;  /* 0x000000050000720c */ /* 0x000fe20003f64070 */
[----:B------:R-:W-:Y:S02]  /*7990*/  VIADD R8, R11, 0x71 ;  /* 0x000000710b087836 */ /* 0x000fe40000000000 */
[----:B------:R-:W-:Y:S01]  /*79a0*/  @!P6 IMAD.MOV R18, RZ, RZ, -R18 ;  /* 0x000000ffff12e224 */ /* 0x000fe200078e0a12 */
[----:B------:R-:W-:Y:S01]  /*79b0*/  ISETP.GE.AND P6, PT, R14, RZ, PT ;  /* 0x000000ff0e00720c */ /* 0x000fe20003fc6270 */
[----:B------:R-:W-:Y:S01]  /*79c0*/  IMAD.HI.U32 R17, R3, R16, RZ ;  /* 0x0000001003117227 */ /* 0x000fe200078e00ff */
[----:B------:R-:W-:-:S02]  /*79d0*/  IABS R12, R8 ;  /* 0x00000008000c7213 */ /* 0x000fc40000000000 */
[----:B------:R0:W-:Y:S01]  /*79e0*/  STL [R1+0x2bc], R18 ;  /* 0x0002bc1201007387 */ /* 0x0001e20000100800 */
[----:B------:R-:W-:-:S04]  /*79f0*/  IMAD.HI.U32 R15, R3, R13, RZ ;  /* 0x0000000d030f7227 */ /* 0x000fc800078e00ff */
[----:B------:R-:W-:Y:S02]  /*7a00*/  IMAD.MOV R17, RZ, RZ, -R17 ;  /* 0x000000ffff117224 */ /* 0x000fe400078e0a11 */
[----:B------:R-:W-:Y:S02]  /*7a10*/  IMAD.MOV R15, RZ, RZ, -R15 ;  /* 0x000000ffff0f7224 */ /* 0x000fe400078e0a0f */
[--C-:B------:R-:W-:Y:S02]  /*7a20*/  @!P1 IMAD.IADD R6, R6, 0x1, -R0.reuse ;  /* 0x0000000106069824 */ /* 0x100fe400078e0a00 */
[----:B0-----:R-:W-:Y:S02]  /*7a30*/  IMAD.MOV.U32 R18, RZ, RZ, R9 ;  /* 0x000000ffff127224 */ /* 0x001fe400078e0009 */
[----:B------:R-:W-:Y:S01]  /*7a40*/  @!P2 IMAD.IADD R2, R2, 0x1, -R0 ;  /* 0x000000010202a824 */ /* 0x000fe200078e0a00 */
[----:B------:R-:W-:Y:S01]  /*7a50*/  ISETP.GE.AND P2, PT, R4, RZ, PT ;  /* 0x000000ff0400720c */ /* 0x000fe20003f46270 */
[----:B------:R-:W-:-:S04]  /*7a60*/  IMAD.HI.U32 R14, R3, R12, RZ ;  /* 0x0000000c030e7227 */ /* 0x000fc800078e00ff */
[C---:B------:R-:W-:Y:S02]  /*7a70*/  IMAD R4, R0.reuse, R17, R16 ;  /* 0x0000001100047224 */ /* 0x040fe400078e0210 */
[C---:B------:R-:W-:Y:S02]  /*7a80*/  IMAD R13, R0.reuse, R15, R13 ;  /* 0x0000000f000d7224 */ /* 0x040fe400078e020d */
[----:B------:R-:W-:Y:S01]  /*7a90*/  @!P0 IMAD.MOV R18, RZ, RZ, -R18 ;  /* 0x000000ffff128224 */ /* 0x000fe200078e0a12 */
[C---:B------:R-:W-:Y:S01]  /*7aa0*/  ISETP.GT.U32.AND P0, PT, R0.reuse, R6, PT ;  /* 0x000000060000720c */ /* 0x040fe20003f04070 */
[----:B------:R-:W-:Y:S01]  /*7ab0*/  IMAD.MOV R14, RZ, RZ, -R14 ;  /* 0x000000ffff0e7224 */ /* 0x000fe200078e0a0e */
[C---:B------:R-:W-:Y:S01]  /*7ac0*/  ISETP.GT.U32.AND P1, PT, R0.reuse, R4, PT ;  /* 0x000000040000720c */ /* 0x040fe20003f24070 */
[----:B------:R-:W-:Y:S01]  /*7ad0*/  @!P3 IMAD.IADD R5, R5, 0x1, -R0 ;  /* 0x000000010505b824 */ /* 0x000fe200078e0a00 */
[C---:B------:R-:W-:Y:S01]  /*7ae0*/  ISETP.GT.U32.AND P3, PT, R0.reuse, R13, PT ;  /* 0x0000000d0000720c */ /* 0x040fe20003f64070 */
[----:B------:R-:W-:Y:S01]  /*7af0*/  VIADD R15, R11, 0x70 ;  /* 0x000000700b0f7836 */ /* 0x000fe20000000000 */
[----:B------:R-:W-:Y:S01]  /*7b00*/  STL [R1+0x2b8], R18 ;  /* 0x0002b81201007387 */ /* 0x000fe20000100800 */
[----:B------:R-:W-:-:S02]  /*7b10*/  IMAD R12, R0, R14, R12 ;  /* 0x0000000e000c7224 */ /* 0x000fc400078e020c */
[----:B------:R-:W-:Y:S01]  /*7b20*/  IMAD.MOV.U32 R14, RZ, RZ, R5 ;  /* 0x000000ffff0e7224 */ /* 0x000fe200078e0005 */
[----:B------:R-:W-:Y:S01]  /*7b30*/  IABS R9, R15 ;  /* 0x0000000f00097213 */ /* 0x000fe20000000000 */
[----:B------:R-:W-:Y:S01]  /*7b40*/  @!P5 IMAD.MOV R2, RZ, RZ, -R2 ;  /* 0x000000ffff02d224 */ /* 0x000fe200078e0a02 */
[----:B------:R-:W-:Y:S01]  /*7b50*/  ISETP.GE.AND P5, PT, R7, RZ, PT ;  /* 0x000000ff0700720c */ /* 0x000fe20003fa6270 */
[----:B------:R-:W-:Y:S02]  /*7b60*/  VIADD R16, R11, 0x6f ;  /* 0x0000006f0b107836 */ /* 0x000fe40000000000 */
[----:B------:R-:W-:Y:S01]  /*7b70*/  @!P4 IMAD.MOV R14, RZ, RZ, -R14 ;  /* 0x000000ffff0ec224 */ /* 0x000fe200078e0a0e */
[----:B------:R0:W-:Y:S01]  /*7b80*/  STL [R1+0x2ac], R2 ;  /* 0x0002ac0201007387 */ /* 0x0001e20000100800 */
[--C-:B------:R-:W-:Y:S01]  /*7b90*/  @!P0 IMAD.IADD R6, R6, 0x1, -R0.reuse ;  /* 0x0000000106068824 */ /* 0x100fe200078e0a00 */
[----:B------:R-:W-:Y:S01]  /*7ba0*/  IABS R5, R16 ;  /* 0x0000001000057213 */ /* 0x000fe20000000000 */
[--C-:B------:R-:W-:Y:S01]  /*7bb0*/  @!P1 IMAD.IADD R4, R4, 0x1, -R0.reuse ;  /* 0x0000000104049824 */ /* 0x100fe200078e0a00 */
[----:B------:R1:W-:Y:S01]  /*7bc0*/  STL [R1+0x2a8], R14 ;  /* 0x0002a80e01007387 */ /* 0x0003e20000100800 */
[----:B------:R-:W-:Y:S01]  /*7bd0*/  @!P3 IMAD.IADD R13, R13, 0x1, -R0 ;  /* 0x000000010d0db824 */ /* 0x000fe200078e0a00 */
[----:B------:R-:W-:-:S02]  /*7be0*/  ISETP.GT.U32.AND P4, PT, R0, R12, PT ;  /* 0x0000000c0000720c */ /* 0x000fc40003f84070 */
[----:B------:R-:W-:Y:S01]  /*7bf0*/  ISETP.GT.U32.AND P3, PT, R0, R4, PT ;  /* 0x000000040000720c */ /* 0x000fe20003f64070 */
[----:B0-----:R-:W-:Y:S01]  /*7c00*/  IMAD.HI.U32 R2, R3, R9, RZ ;  /* 0x0000000903027227 */ /* 0x001fe200078e00ff */
[----:B------:R-:W-:Y:S02]  /*7c10*/  ISETP.GE.AND P0, PT, R8, RZ, PT ;  /* 0x000000ff0800720c */ /* 0x000fe40003f06270 */
[----:B------:R-:W-:Y:S01]  /*7c20*/  ISETP.GE.AND P1, PT, R15, RZ, PT ;  /* 0x000000ff0f00720c */ /* 0x000fe20003f26270 */
[----:B-1----:R-:W-:Y:S02]  /*7c30*/  IMAD.MOV.U32 R14, RZ, RZ, R6 ;  /* 0x000000ffff0e7224 */ /* 0x002fe400078e0006 */
[----:B------:R-:W-:Y:S02]  /*7c40*/  IMAD.MOV R7, RZ, RZ, -R2 ;  /* 0x000000ffff077224 */ /* 0x000fe400078e0a02 */
[----:B------:R-:W-:Y:S02]  /*7c50*/  IMAD.MOV.U32 R2, RZ, RZ, R5 ;  /* 0x000000ffff027224 */ /* 0x000fe400078e0005 */
[----:B------:R-:W-:Y:S01]  /*7c60*/  @!P6 IMAD.MOV R14, RZ, RZ, -R14 ;  /* 0x000000ffff0ee224 */ /* 0x000fe200078e0a0e */
[----:B------:R-:W-:Y:S01]  /*7c70*/  ISETP.GT.U32.AND P6, PT, R0, R13, PT ;  /* 0x0000000d0000720c */ /* 0x000fe20003fc4070 */
[----:B------:R-:W-:-:S03]  /*7c80*/  IMAD.HI.U32 R5, R3, R2, RZ ;  /* 0x0000000203057227 */ /* 0x000fc600078e00ff */
[----:B------:R0:W-:Y:S01]  /*7c90*/  STL [R1+0x2a4], R14 ;  /* 0x0002a40e01007387 */ /* 0x0001e20000100800 */
[----:B------:R-:W-:Y:S02]  /*7ca0*/  IMAD.MOV R5, RZ, RZ, -R5 ;  /* 0x000000ffff057224 */ /* 0x000fe400078e0a05 */
[----:B------:R-:W-:Y:S02]  /*7cb0*/  IMAD R7, R0, R7, R9 ;  /* 0x0000000700077224 */ /* 0x000fe400078e0209 */
[----:B------:R-:W-:Y:S02]  /*7cc0*/  @!P4 IMAD.IADD R12, R12, 0x1, -R0 ;  /* 0x000000010c0cc824 */ /* 0x000fe400078e0a00 */
[----:B------:R-:W-:Y:S02]  /*7cd0*/  IMAD R2, R0, R5, R2 ;  /* 0x0000000500027224 */ /* 0x000fe400078e0202 */
[--C-:B------:R-:W-:Y:S01]  /*7ce0*/  @!P3 IMAD.IADD R4, R4, 0x1, -R0.reuse ;  /* 0x000000010404b824 */ /* 0x100fe200078e0a00 */
[C---:B------:R-:W-:Y:S01]  /*7cf0*/  ISETP.GT.U32.AND P4, PT, R0.reuse, R12, PT ;  /* 0x0000000c0000720c */ /* 0x040fe20003f84070 */
[----:B------:R-:W-:Y:S01]  /*7d00*/  @!P6 IMAD.IADD R13, R13, 0x1, -R0 ;  /* 0x000000010d0de824 */ /* 0x000fe200078e0a00 */
[C---:B------:R-:W-:Y:S01]  /*7d10*/  ISETP.GT.U32.AND P3, PT, R0.reuse, R7, PT ;  /* 0x000000070000720c */ /* 0x040fe20003f64070 */
[C---:B0-----:R-:W-:Y:S01]  /*7d20*/  VIADD R14, R11.reuse, 0x6e ;  /* 0x0000006e0b0e7836 */ /* 0x041fe20000000000 */
[----:B------:R-:W-:Y:S01]  /*7d30*/  ISETP.GT.U32.AND P6, PT, R0, R2, PT ;  /* 0x000000020000720c */ /* 0x000fe20003fc4070 */
[----:B------:R-:W-:-:S02]  /*7d40*/  VIADD R9, R11, 0x6d ;  /* 0x0000006d0b097836 */ /* 0x000fc40000000000 */
[----:B------:R-:W-:Y:S01]  /*7d50*/  VIADD R8, R11, 0x6c ;  /* 0x0000006c0b087836 */ /* 0x000fe20000000000 */
[----:B------:R-:W-:Y:S01]  /*7d60*/  IABS R15, R14 ;  /* 0x0000000e000f7213 */ /* 0x000fe20000000000 */
[----:B------:R-:W-:Y:S01]  /*7d70*/  IMAD.MOV.U32 R18, RZ, RZ, R4 ;  /* 0x000000ffff127224 */ /* 0x000fe200078e0004 */
[----:B------:R-:W-:Y:S01]  /*7d80*/  IABS R5, R9 ;  /* 0x0000000900057213 */ /* 0x000fe20000000000 */
[----:B------:R-:W-:Y:S01]  /*7d90*/  @!P5 IMAD.MOV R13, RZ, RZ, -R13 ;  /* 0x000000ffff0dd224 */ /* 0x000fe200078e0a0d */
[----:B------:R-:W-:Y:S01]  /*7da0*/  IABS R6, R8 ;  /* 0x0000000800067213 */ /* 0x000fe20000000000 */
[--C-:B------:R-:W-:Y:S01]  /*7db0*/  @!P4 IMAD.IADD R12, R12, 0x1, -R0.reuse ;  /* 0x000000010c0cc824 */ /* 0x100fe200078e0a00 */
[----:B------:R-:W-:Y:S01]  /*7dc0*/  ISETP.GE.AND P4, PT, R16, RZ, PT ;  /* 0x000000ff1000720c */ /* 0x000fe20003f86270 */
[--C-:B------:R-:W-:Y:S01]  /*7dd0*/  @!P3 IMAD.IADD R7, R7, 0x1, -R0.reuse ;  /* 0x000000010707b824 */ /* 0x100fe200078e0a00 */
[----:B------:R-:W-:Y:S01]  /*7de0*/  ISETP.GE.AND P3, PT, R14, RZ, PT ;  /* 0x000000ff0e00720c */ /* 0x000fe20003f66270 */
[----:B------:R-:W-:-:S02]  /*7df0*/  @!P6 IMAD.IADD R2, R2, 0x1, -R0 ;  /* 0x000000010202e824 */ /* 0x000fc400078e0a00 */
[----:B------:R-:W-:Y:S01]  /*7e00*/  IMAD.HI.U32 R16, R3, R15, RZ ;  /* 0x0000000f03107227 */ /* 0x000fe200078e00ff */
[----:B------:R-:W-:-:S03]  /*7e10*/  ISETP.GT.U32.AND P6, PT, R0, R7, PT ;  /* 0x000000070000720c */ /* 0x000fc60003fc4070 */
[----:B------:R-:W-:-:S04]  /*7e20*/  IMAD.HI.U32 R17, R3, R5, RZ ;  /* 0x0000000503117227 */ /* 0x000fc800078e00ff */
[----:B------:R-:W-:Y:S01]  /*7e30*/  @!P2 IMAD.MOV R18, RZ, RZ, -R18 ;  /* 0x000000ffff12a224 */ /* 0x000fe200078e0a12 */
[----:B------:R-:W-:Y:S01]  /*7e40*/  ISETP.GT.U32.AND P2, PT, R0, R2, PT ;  /* 0x000000020000720c */ /* 0x000fe20003f44070 */
[----:B------:R-:W-:-:S03]  /*7e50*/  IMAD.HI.U32 R14, R3, R6, RZ ;  /* 0x00000006030e7227 */ /* 0x000fc600078e00ff */
[----:B------:R-:W-:Y:S01]  /*7e60*/  STL [R1+0x2a0], R18 ;  /* 0x0002a01201007387 */ /* 0x000fe20000100800 */
[----:B------:R-:W-:Y:S02]  /*7e70*/  IMAD.MOV R16, RZ, RZ, -R16 ;  /* 0x000000ffff107224 */ /* 0x000fe400078e0a10 */
[----:B------:R-:W-:Y:S01]  /*7e80*/  IMAD.MOV R17, RZ, RZ, -R17 ;  /* 0x000000ffff117224 */ /* 0x000fe200078e0a11 */
[----:B------:R0:W-:Y:S01]  /*7e90*/  STL [R1+0x288], R13 ;  /* 0x0002880d01007387 */ /* 0x0001e20000100800 */
[C---:B------:R-:W-:Y:S02]  /*7ea0*/  IMAD R4, R0.reuse, R16, R15 ;  /* 0x0000001000047224 */ /* 0x040fe400078e020f */
[----:B------:R-:W-:Y:S02]  /*7eb0*/  IMAD.MOV R14, RZ, RZ, -R14 ;  /* 0x000000ffff0e7224 */ /* 0x000fe400078e0a0e */
[C---:B------:R-:W-:Y:S01]  /*7ec0*/  IMAD R5, R0.reuse, R17, R5 ;  /* 0x0000001100057224 */ /* 0x040fe200078e0205 */
        /* <DEDUP_REMOVED lines=11> */
[--C-:B------:R-:W-:Y:S01]  /*7f80*/  @!P5 IMAD.IADD R4, R4, 0x1, -R0.reuse ;  /* 0x000000010404d824 */ /* 0x100fe200078e0a00 */
[----:B0-----:R-:W-:Y:S01]  /*7f90*/  IABS R13, R17 ;  /* 0x00000011000d7213 */ /* 0x001fe20000000000 */
[----:B------:R-:W-:Y:S01]  /*7fa0*/  IMAD.MOV.U32 R16, RZ, RZ, R7 ;  /* 0x000000ffff107224 */ /* 0x000fe200078e0007 */
[----:B------:R-:W-:Y:S01]  /*7fb0*/  IABS R14, R9 ;  /* 0x00000009000e7213 */ /* 0x000fe20000000000 */
[----:B------:R-:W-:Y:S01]  /*7fc0*/  @!P0 IMAD.IADD R5, R5, 0x1, -R0 ;  /* 0x0000000105058824 */ /* 0x000fe200078e0a00 */
[----:B------:R-:W-:Y:S01]  /*7fd0*/  ISETP.GE.AND P5, PT, R8, RZ, PT ;  /* 0x000000ff0800720c */ /* 0x000fe20003fa6270 */
[----:B------:R-:W-:Y:S01]  /*7fe0*/  IMAD.HI.U32 R15, R3, R13, RZ ;  /* 0x0000000d030f7227 */ /* 0x000fe200078e00ff */
[----:B------:R-:W-:-:S03]  /*7ff0*/  ISETP.GT.U32.AND P0, PT, R0, R4, PT ;  /* 0x000000040000720c */ /* 0x000fc60003f04070 */
[----:B------:R-:W-:Y:S02]  /*8000*/  IMAD.MOV.U32 R8, RZ, RZ, R14 ;  /* 0x000000ffff087224 */ /* 0x000fe400078e000e */
[----:B------:R-:W-:Y:S01]  /*8010*/  @!P2 IMAD.IADD R6, R6, 0x1, -R0 ;  /* 0x000000010606a824 */ /* 0x000fe200078e0a00 */
[----:B------:R-:W-:Y:S01]  /*8020*/  ISETP.GT.U32.AND P2, PT, R0, R5, PT ;  /* 0x000000050000720c */ /* 0x000fe20003f44070 */
[----:B------:R-:W-:Y:S02]  /*8030*/  IMAD.MOV R7, RZ, RZ, -R15 ;  /* 0x000000ffff077224 */ /* 0x000fe400078e0a0f */
[----:B------:R-:W-:-:S04]  /*8040*/  IMAD.HI.U32 R15, R3, R8, RZ ;  /* 0x00000008030f7227 */ /* 0x000fc800078e00ff */
[----:B------:R-:W-:Y:S02]  /*8050*/  IMAD.MOV R15, RZ, RZ, -R15 ;  /* 0x000000ffff0f7224 */ /* 0x000fe400078e0a0f */
[----:B------:R-:W-:Y:S01]  /*8060*/  @!P1 IMAD.MOV R16, RZ, RZ, -R16 ;  /* 0x000000ffff109224 */ /* 0x000fe200078e0a10 */
[C---:B------:R-:W-:Y:S01]  /*8070*/  ISETP.GT.U32.AND P1, PT, R0.reuse, R6, PT ;  /* 0x000000060000720c */ /* 0x040fe20003f24070 */
[----:B-1----:R-:W-:Y:S02]  /*8080*/  VIADD R12, R11, 0x69 ;  /* 0x000000690b0c7836 */ /* 0x002fe40000000000 */
[C---:B------:R-:W-:Y:S01]  /*8090*/  IMAD R7, R0.reuse, R7, R13 ;  /* 0x0000000700077224 */ /* 0x040fe200078e020d */
[----:B------:R0:W-:Y:S01]  /*80a0*/  STL [R1+0x280], R16 ;  /* 0x0002801001007387 */ /* 0x0001e20000100800 */
[----:B------:R-:W-:Y:S01]  /*80b0*/  IMAD R8, R0, R15, R8 ;  /* 0x0000000f00087224 */ /* 0x000fe200078e0208 */
[----:B------:R-:W-:Y:S01]  /*80c0*/  IABS R14, R12 ;  /* 0x0000000c000e7213 */ /* 0x000fe20000000000 */
[--C-:B------:R-:W-:Y:S01]  /*80d0*/  @!P0 IMAD.IADD R4, R4, 0x1, -R0.reuse ;  /* 0x0000000104048824 */ /* 0x100fe200078e0a00 */
[C---:B------:R-:W-:Y:S01]  /*80e0*/  ISETP.GT.U32.AND P0, PT, R0.reuse, R7, PT ;  /* 0x000000070000720c */ /* 0x040fe20003f04070 */
[----:B------:R-:W-:Y:S01]  /*80f0*/  @!P2 IMAD.IADD R5, R5, 0x1, -R0 ;  /* 0x000000010505a824 */ /* 0x000fe200078e0a00 */
[----:B------:R-:W-:Y:S01]  /*8100*/  ISETP.GT.U32.AND P2, PT, R0, R8, PT ;  /* 0x000000080000720c */ /* 0x000fe20003f44070 */
[----:B------:R-:W-:-:S04]  /*8110*/  IMAD.HI.U32 R18, R3, R14, RZ ;  /* 0x0000000e03127227 */ /* 0x000fc800078e00ff */
[----:B------:R-:W-:Y:S01]  /*8120*/  @!P1 IMAD.IADD R6, R6, 0x1, -R0 ;  /* 0x0000000106069824 */ /* 0x000fe200078e0a00 */
[----:B------:R-:W-:Y:S01]  /*8130*/  ISETP.GE.AND P1, PT, R17, RZ, PT ;  /* 0x000000ff1100720c */ /* 0x000fe20003f26270 */
[----:B------:R-:W-:Y:S02]  /*8140*/  IMAD.MOV R17, RZ, RZ, -R18 ;  /* 0x000000ffff117224 */ /* 0x000fe400078e0a12 */
[----:B------:R-:W-:Y:S02]  /*8150*/  VIADD R13, R11, 0x68 ;  /* 0x000000680b0d7836 */ /* 0x000fe40000000000 */
[----:B------:R-:W-:Y:S01]  /*8160*/  @!P0 IMAD.IADD R7, R7, 0x1, -R0 ;  /* 0x0000000107078824 */ /* 0x000fe200078e0a00 */
[----:B------:R-:W-:Y:S01]  /*8170*/  ISETP.GE.AND P0, PT, R9, RZ, PT ;  /* 0x000000ff0900720c */ /* 0x000fe20003f06270 */
[----:B------:R-:W-:Y:S01]  /*8180*/  IMAD R14, R0, R17, R14 ;  /* 0x00000011000e7224 */ /* 0x000fe200078e020e */
[----:B0-----:R-:W-:Y:S01]  /*8190*/  IABS R16, R13 ;  /* 0x0000000d00107213 */ /* 0x001fe20000000000 */
[----:B------:R-:W-:Y:S01]  /*81a0*/  @!P2 IMAD.IADD R8, R8, 0x1, -R0 ;  /* 0x000000010808a824 */ /* 0x000fe200078e0a00 */
[----:B------:R-:W-:Y:S01]  /*81b0*/  ISETP.GT.U32.AND P2, PT, R0, R7, PT ;  /* 0x000000070000720c */ /* 0x000fe20003f44070 */
[----:B------:R-:W-:-:S02]  /*81c0*/  VIADD R15, R11, 0x67 ;  /* 0x000000670b0f7836 */ /* 0x000fc40000000000 */
[----:B------:R-:W-:Y:S01]  /*81d0*/  @!P4 IMAD.MOV R2, RZ, RZ, -R2 ;  /* 0x000000ffff02c224 */ /* 0x000fe200078e0a02 */
[C---:B------:R-:W-:Y:S01]  /*81e0*/  ISETP.GT.U32.AND P4, PT, R0.reuse, R8, PT ;  /* 0x000000080000720c */ /* 0x040fe20003f84070 */
[----:B------:R-:W-:Y:S01]  /*81f0*/  @!P3 IMAD.MOV R4, RZ, RZ, -R4 ;  /* 0x000000ffff04b224 */ /* 0x000fe200078e0a04 */
[----:B------:R-:W-:Y:S01]  /*8200*/  ISETP.GT.U32.AND P3, PT, R0, R14, PT ;  /* 0x0000000e0000720c */ /* 0x000fe20003f64070 */
[----:B------:R-:W-:Y:S01]  /*8210*/  IMAD.HI.U32 R19, R3, R16, RZ ;  /* 0x0000001003137227 */ /* 0x000fe200078e00ff */
[----:B------:R-:W-:Y:S01]  /*8220*/  IABS R18, R15 ;  /* 0x0000000f00127213 */ /* 0x000fe20000000000 */
[----:B------:R0:W-:Y:S02]  /*8230*/  STL [R1+0x27c], R2 ;  /* 0x00027c0201007387 */ /* 0x0001e40000100800 */
[----:B------:R-:W-:Y:S02]  /*8240*/  IMAD.MOV R19, RZ, RZ, -R19 ;  /* 0x000000ffff137224 */ /* 0x000fe400078e0a13 */
[----:B------:R1:W-:Y:S01]  /*8250*/  STL [R1+0x278], R4 ;  /* 0x0002780401007387 */ /* 0x0003e20000100800 */
[----:B------:R-:W-:Y:S01]  /*8260*/  @!P6 IMAD.MOV R5, RZ, RZ, -R5 ;  /* 0x000000ffff05e224 */ /* 0x000fe200078e0a05 */
[----:B------:R-:W-:Y:S01]  /*8270*/  ISETP.GE.AND P6, PT, R12, RZ, PT ;  /* 0x000000ff0c00720c */ /* 0x000fe20003fc6270 */
[----:B------:R-:W-:-:S02]  /*8280*/  IMAD R16, R0, R19, R16 ;  /* 0x0000001300107224 */ /* 0x000fc400078e0210 */
[----:B------:R-:W-:Y:S01]  /*8290*/  @!P2 IMAD.IADD R7, R7, 0x1, -R0 ;  /* 0x000000010707a824 */ /* 0x000fe200078e0a00 */
[----:B------:R3:W-:Y:S01]  /*82a0*/  STL [R1+0x270], R5 ;  /* 0x0002700501007387 */ /* 0x0007e20000100800 */
[----:B0-----:R-:W-:Y:S01]  /*82b0*/  IMAD.MOV.U32 R2, RZ, RZ, R6 ;  /* 0x000000ffff027224 */ /* 0x001fe200078e0006 */
[----:B------:R-:W-:Y:S01]  /*82c0*/  ISETP.GE.AND P2, PT, R15, RZ, PT ;  /* 0x000000ff0f00720c */ /* 0x000fe20003f46270 */
[----:B------:R-:W-:Y:S01]  /*82d0*/  @!P4 IMAD.IADD R8, R8, 0x1, -R0 ;  /* 0x000000010808c824 */ /* 0x000fe200078e0a00 */
[----:B------:R-:W-:Y:S01]  /*82e0*/  ISETP.GT.U32.AND P4, PT, R0, R16, PT ;  /* 0x000000100000720c */ /* 0x000fe20003f84070 */
[----:B-1----:R-:W-:-:S04]  /*82f0*/  IMAD.HI.U32 R4, R3, R18, RZ ;  /* 0x0000001203047227 */ /* 0x002fc800078e00ff */
[----:B------:R-:W-:Y:S01]  /*8300*/  @!P5 IMAD.MOV R2, RZ, RZ, -R2 ;  /* 0x000000ffff02d224 */ /* 0x000fe200078e0a02 */
[----:B------:R-:W-:Y:S01]  /*8310*/  ISETP.GE.AND P5, PT, R13, RZ, PT ;  /* 0x000000ff0d00720c */ /* 0x000fe20003fa6270 */
[----:B------:R-:W-:Y:S02]  /*8320*/  IMAD.MOV R4, RZ, RZ, -R4 ;  /* 0x000000ffff047224 */ /* 0x000fe400078e0a04 */
[----:B------:R-:W-:Y:S01]  /*8330*/  @!P3 IMAD.IADD R14, R14, 0x1, -R0 ;  /* 0x000000010e0eb824 */ /* 0x000fe200078e0a00 */
[----:B------:R0:W-:Y:S01]  /*8340*/  STL [R1+0x268], R2 ;  /* 0x0002680201007387 */ /* 0x0001e20000100800 */
[C---:B------:R-:W-:Y:S02]  /*8350*/  IMAD R18, R0.reuse, R4, R18 ;  /* 0x0000000400127224 */ /* 0x040fe400078e0212 */
[----:B---3--:R-:W-:Y:S01]  /*8360*/  IMAD.MOV.U32 R5, RZ, RZ, R7 ;  /* 0x000000ffff057224 */ /* 0x008fe200078e0007 */
[----:B------:R-:W-:Y:S01]  /*8370*/  ISETP.GT.U32.AND P3, PT, R0, R14, PT ;  /* 0x0000000e0000720c */ /* 0x000fe20003f64070 */
[----:B------:R-:W-:-:S02]  /*8380*/  IMAD.MOV.U32 R6, RZ, RZ, R8 ;  /* 0x000000ffff067224 */ /* 0x000fc400078e0008 */
[----:B------:R-:W-:Y:S02]  /*8390*/  @!P1 IMAD.MOV R5, RZ, RZ, -R5 ;  /* 0x000000ffff059224 */ /* 0x000fe400078e0a05 */
[----:B------:R-:W-:Y:S01]  /*83a0*/  @!P0 IMAD.MOV R6, RZ, RZ, -R6 ;  /* 0x000000ffff068224 */ /* 0x000fe200078e0a06 */
[----:B------:R-:W-:Y:S01]  /*83b0*/  ISETP.GT.U32.AND P0, PT, R0, R18, PT ;  /* 0x000000120000720c */ /* 0x000fe20003f04070 */
[C---:B0-----:R-:W-:Y:S01]  /*83c0*/  VIADD R2, R11.reuse, 0x66 ;  /* 0x000000660b027836 */ /* 0x041fe20000000000 */
[----:B------:R0:W-:Y:S01]  /*83d0*/  STL [R1+0x264], R5 ;  /* 0x0002640501007387 */ /* 0x0001e20000100800 */
[--C-:B------:R-:W-:Y:S02]  /*83e0*/  @!P4 IMAD.IADD R16, R16, 0x1, -R0.reuse ;  /* 0x000000011010c824 */ /* 0x100fe400078e0a00 */
[C---:B------:R-:W-:Y:S01]  /*83f0*/  VIADD R15, R11.reuse, 0x62 ;  /* 0x000000620b0f7836 */ /* 0x040fe20000000000 */
[----:B------:R-:W-:Y:S01]  /*8400*/  IABS R13, R2 ;  /* 0x00000002000d7213 */ /* 0x000fe20000000000 */
[----:B------:R-:W-:Y:S01]  /*8410*/  @!P3 IMAD.IADD R14, R14, 0x1, -R0 ;  /* 0x000000010e0eb824 */ /* 0x000fe200078e0a00 */
[----:B------:R-:W-:Y:S01]  /*8420*/  ISETP.GE.AND P1, PT, R2, RZ, PT ;  /* 0x000000ff0200720c */ /* 0x000fe20003f26270 */
[----:B------:R-:W-:Y:S01]  /*8430*/  VIADD R2, R11, 0x65 ;  /* 0x000000650b027836 */ /* 0x000fe20000000000 */
[----:B------:R-:W-:Y:S01]  /*8440*/  ISETP.GT.U32.AND P4, PT, R0, R16, PT ;  /* 0x000000100000720c */ /* 0x000fe20003f84070 */
[----:B------:R-:W-:Y:S01]  /*8450*/  IMAD.MOV.U32 R12, RZ, RZ, R14 ;  /* 0x000000ffff0c7224 */ /* 0x000fe200078e000e */
[----:B------:R1:W-:Y:S01]  /*8460*/  STL [R1+0x260], R6 ;  /* 0x0002600601007387 */ /* 0x0003e20000100800 */
[----:B0-----:R-:W-:Y:S01]  /*8470*/  IMAD.HI.U32 R5, R3, R13, RZ ;  /* 0x0000000d03057227 */ /* 0x001fe200078e00ff */
[----:B------:R-:W-:-:S02]  /*8480*/  IABS R8, R2 ;  /* 0x0000000200087213 */ /* 0x000fc40000000000 */
[----:B------:R-:W-:Y:S01]  /*8490*/  ISETP.GE.AND P3, PT, R2, RZ, PT ;  /* 0x000000ff0200720c */ /* 0x000fe20003f66270 */
[----:B------:R-:W-:Y:S02]  /*84a0*/  IMAD.MOV R5, RZ, RZ, -R5 ;  /* 0x000000ffff057224 */ /* 0x000fe400078e0a05 */
[----:B------:R-:W-:Y:S02]  /*84b0*/  @!P0 IMAD.IADD R18, R18, 0x1, -R0 ;  /* 0x0000000112128824 */ /* 0x000fe400078e0a00 */
[C---:B------:R-:W-:Y:S02]  /*84c0*/  IMAD R13, R0.reuse, R5, R13 ;  /* 0x00000005000d7224 */ /* 0x040fe400078e020d */
[----:B------:R-:W-:Y:S01]  /*84d0*/  @!P6 IMAD.MOV R12, RZ, RZ, -R12 ;  /* 0x000000ffff0ce224 */ /* 0x000fe200078e0a0c */
[C---:B------:R-:W-:Y:S01]  /*84e0*/  ISETP.GT.U32.AND P0, PT, R0.reuse, R18, PT ;  /* 0x000000120000720c */ /* 0x040fe20003f04070 */
[----:B------:R-:W-:Y:S01]  /*84f0*/  IMAD.HI.U32 R7, R3, R8, RZ ;  /* 0x0000000803077227 */ /* 0x000fe200078e00ff */
[----:B------:R-:W-:-:S02]  /*8500*/  ISETP.GT.U32.AND P6, PT, R0, R13, PT ;  /* 0x0000000d0000720c */ /* 0x000fc40003fc4070 */
[----:B------:R0:W-:Y:S01]  /*8510*/  STL [R1+0x25c], R12 ;  /* 0x00025c0c01007387 */ /* 0x0001e20000100800 */
[C---:B-1----:R-:W-:Y:S02]  /*8520*/  VIADD R6, R11.reuse, 0x64 ;  /* 0x000000640b067836 */ /* 0x042fe40000000000 */
[----:B------:R-:W-:Y:S02]  /*8530*/  VIADD R2, R11, 0x63 ;  /* 0x000000630b027836 */ /* 0x000fe40000000000 */
[--C-:B------:R-:W-:Y:S01]  /*8540*/  @!P4 IMAD.IADD R16, R16, 0x1, -R0.reuse ;  /* 0x000000011010c824 */ /* 0x100fe200078e0a00 */
[----:B------:R-:W-:Y:S01]  /*8550*/  IABS R4, R6 ;  /* 0x0000000600047213 */ /* 0x000fe20000000000 */
[----:B------:R-:W-:Y:S01]  /*8560*/  IMAD.MOV R7, RZ, RZ, -R7 ;  /* 0x000000ffff077224 */ /* 0x000fe200078e0a07 */
[----:B------:R-:W-:Y:S01]  /*8570*/  IABS R5, R2 ;  /* 0x0000000200057213 */ /* 0x000fe20000000000 */
[----:B------:R-:W-:Y:S01]  /*8580*/  @!P0 IMAD.IADD R18, R18, 0x1, -R0 ;  /* 0x0000000112128824 */ /* 0x000fe200078e0a00 */
[----:B------:R-:W-:Y:S01]  /*8590*/  ISETP.GE.AND P4, PT, R6, RZ, PT ;  /* 0x000000ff0600720c */ /* 0x000fe20003f86270 */
[----:B0-----:R-:W-:-:S02]  /*85a0*/  IMAD.MOV.U32 R12, RZ, RZ, R16 ;  /* 0x000000ffff0c7224 */ /* 0x001fc400078e0010 */
[----:B------:R-:W-:Y:S02]  /*85b0*/  @!P6 IMAD.IADD R13, R13, 0x1, -R0 ;  /* 0x000000010d0de824 */ /* 0x000fe400078e0a00 */
[----:B------:R-:W-:Y:S02]  /*85c0*/  IMAD R8, R0, R7, R8 ;  /* 0x0000000700087224 */ /* 0x000fe400078e0208 */
[----:B------:R-:W-:Y:S01]  /*85d0*/  @!P5 IMAD.MOV R12, RZ, RZ, -R12 ;  /* 0x000000ffff0cd224 */ /* 0x000fe200078e0a0c */
[----:B------:R-:W-:Y:S01]  /*85e0*/  ISETP.GE.AND P5, PT, R2, RZ, PT ;  /* 0x000000ff0200720c */ /* 0x000fe20003fa6270 */
[----:B------:R-:W-:Y:S01]  /*85f0*/  IMAD.MOV.U32 R6, RZ, RZ, R18 ;  /* 0x000000ffff067224 */ /* 0x000fe200078e0012 */
[C---:B------:R-:W-:Y:S01]  /*8600*/  ISETP.GT.U32.AND P6, PT, R0.reuse, R13, PT ;  /* 0x0000000d0000720c */ /* 0x040fe20003fc4070 */
[C---:B------:R-:W-:Y:S01]  /*8610*/  IMAD.HI.U32 R9, R3.reuse, R4, RZ ;  /* 0x0000000403097227 */ /* 0x040fe200078e00ff */
[----:B------:R-:W-:Y:S01]  /*8620*/  ISETP.GT.U32.AND P0, PT, R0, R8, PT ;  /* 0x000000080000720c */ /* 0x000fe20003f04070 */
[----:B------:R0:W-:Y:S02]  /*8630*/  STL [R1+0x258], R12 ;  /* 0x0002580c01007387 */ /* 0x0001e40000100800 */
[----:B------:R-:W-:-:S04]  /*8640*/  IMAD.HI.U32 R2, R3, R5, RZ ;  /* 0x0000000503027227 */ /* 0x000fc800078e00ff */
[----:B------:R-:W-:Y:S02]  /*8650*/  @!P2 IMAD.MOV R6, RZ, RZ, -R6 ;  /* 0x000000ffff06a224 */ /* 0x000fe400078e0a06 */
[----:B------:R-:W-:Y:S02]  /*8660*/  IMAD.MOV R9, RZ, RZ, -R9 ;  /* 0x000000ffff097224 */ /* 0x000fe400078e0a09 */
[----:B------:R-:W-:Y:S01]  /*8670*/  IMAD.MOV R2, RZ, RZ, -R2 ;  /* 0x000000ffff027224 */ /* 0x000fe200078e0a02 */
[----:B------:R1:W-:Y:S01]  /*8680*/  STL [R1+0x254], R6 ;  /* 0x0002540601007387 */ /* 0x0003e20000100800 */
[----:B------:R-:W-:Y:S01]  /*8690*/  IMAD R4, R0, R9, R4 ;  /* 0x0000000900047224 */ /* 0x000fe200078e0204 */
[----:B0-----:R-:W-:Y:S01]  /*86a0*/  IABS R12, R15 ;  /* 0x0000000f000c7213 */ /* 0x001fe20000000000 */
[--C-:B------:R-:W-:Y:S02]  /*86b0*/  @!P6 IMAD.IADD R13, R13, 0x1, -R0.reuse ;  /* 0x000000010d0de824 */ /* 0x100fe400078e0a00 */
[----:B------:R-:W-:Y:S01]  /*86c0*/  @!P0 IMAD.IADD R8, R8, 0x1, -R0 ;  /* 0x0000000108088824 */ /* 0x000fe200078e0a00 */
[----:B------:R-:W-:Y:S01]  /*86d0*/  ISETP.GT.U32.AND P2, PT, R0, R4, PT ;  /* 0x000000040000720c */ /* 0x000fe20003f44070 */
[----:B------:R-:W-:-:S02]  /*86e0*/  VIADD R9, R11, 0x61 ;  /* 0x000000610b097836 */ /* 0x000fc40000000000 */
[----:B------:R-:W-:Y:S01]  /*86f0*/  IMAD.MOV.U32 R16, RZ, RZ, R13 ;  /* 0x000000ffff107224 */ /* 0x000fe200078e000d */
[C---:B------:R-:W-:Y:S01]  /*8700*/  ISETP.GT.U32.AND P0, PT, R0.reuse, R8, PT ;  /* 0x000000080000720c */ /* 0x040fe20003f04070 */
[C---:B-1----:R-:W-:Y:S01]  /*8710*/  IMAD R6, R0.reuse, R2, R5 ;  /* 0x0000000200067224 */ /* 0x042fe200078e0205 */
[----:B------:R-:W-:Y:S01]  /*8720*/  IABS R5, R9 ;  /* 0x0000000900057213 */ /* 0x000fe20000000000 */
[----:B------:R-:W-:Y:S02]  /*8730*/  VIADD R2, R11, 0x60 ;  /* 0x000000600b027836 */ /* 0x000fe40000000000 */
[----:B------:R-:W-:Y:S01]  /*8740*/  @!P1 IMAD.MOV R16, RZ, RZ, -R16 ;  /* 0x000000ffff109224 */ /* 0x000fe200078e0a10 */
[----:B------:R-:W-:Y:S01]  /*8750*/  ISETP.GT.U32.AND P6, PT, R0, R6, PT ;  /* 0x000000060000720c */ /* 0x000fe20003fc4070 */
[----:B------:R-:W-:Y:S01]  /*8760*/  IMAD.HI.U32 R13, R3, R5, RZ ;  /* 0x00000005030d7227 */ /* 0x000fe200078e00ff */
[----:B------:R-:W-:Y:S02]  /*8770*/  IABS R7, R2 ;  /* 0x0000000200077213 */ /* 0x000fe40000000000 */
[----:B------:R-:W-:Y:S01]  /*8780*/  ISETP.GE.AND P1, PT, R15, RZ, PT ;  /* 0x000000ff0f00720c */ /* 0x000fe20003f26270 */
[----:B------:R-:W-:Y:S01]  /*8790*/  @!P2 IMAD.IADD R4, R4, 0x1, -R0 ;  /* 0x000000010404a824 */ /* 0x000fe200078e0a00 */
[----:B------:R0:W-:Y:S01]  /*87a0*/  STL [R1+0x250], R16 ;  /* 0x0002501001007387 */ /* 0x0001e20000100800 */
[----:B------:R-:W-:-:S03]  /*87b0*/  IMAD.HI.U32 R14, R3, R12, RZ ;  /* 0x0000000c030e7227 */ /* 0x000fc600078e00ff */
[----:B------:R-:W-:Y:S01]  /*87c0*/  ISETP.GT.U32.AND P2, PT, R0, R4, PT ;  /* 0x000000040000720c */ /* 0x000fe20003f44070 */
[----:B------:R-:W-:-:S04]  /*87d0*/  IMAD.HI.U32 R15, R3, R7, RZ ;  /* 0x00000007030f7227 */ /* 0x000fc800078e00ff */
[--C-:B------:R-:W-:Y:S02]  /*87e0*/  @!P6 IMAD.IADD R6, R6, 0x1, -R0.reuse ;  /* 0x000000010606e824 */ /* 0x100fe400078e0a00 */
[----:B------:R-:W-:Y:S02]  /*87f0*/  IMAD.MOV R13, RZ, RZ, -R13 ;  /* 0x000000ffff0d7224 */ /* 0x000fe400078e0a0d */
[----:B------:R-:W-:Y:S01]  /*8800*/  @!P0 IMAD.IADD R8, R8, 0x1, -R0 ;  /* 0x0000000108088824 */ /* 0x000fe200078e0a00 */
[C---:B------:R-:W-:Y:S01]  /*8810*/  ISETP.GT.U32.AND P6, PT, R0.reuse, R6, PT ;  /* 0x000000060000720c */ /* 0x040fe20003fc4070 */
[----:B------:R-:W-:Y:S01]  /*8820*/  IMAD.MOV R14, RZ, RZ, -R14 ;  /* 0x000000ffff0e7224 */ /* 0x000fe200078e0a0e */
[----:B------:R-:W-:Y:S01]  /*8830*/  ISETP.GE.AND P0, PT, R9, RZ, PT ;  /* 0x000000ff0900720c */ /* 0x000fe20003f06270 */
[----:B------:R-:W-:Y:S02]  /*8840*/  IMAD.MOV R9, RZ, RZ, -R15 ;  /* 0x000000ffff097224 */ /* 0x000fe400078e0a0f */
[----:B------:R-:W-:-:S02]  /*8850*/  IMAD R5, R0, R13, R5 ;  /* 0x0000000d00057224 */ /* 0x000fc400078e0205 */
[----:B------:R-:W-:Y:S02]  /*8860*/  IMAD.MOV.U32 R17, RZ, RZ, R8 ;  /* 0x000000ffff117224 */ /* 0x000fe400078e0008 */
[C---:B------:R-:W-:Y:S02]  /*8870*/  IMAD R12, R0.reuse, R14, R12 ;  /* 0x0000000e000c7224 */ /* 0x040fe400078e020c */
[C---:B------:R-:W-:Y:S02]  /*8880*/  IMAD R7, R0.reuse, R9, R7 ;  /* 0x0000000900077224 */ /* 0x040fe400078e0207 */
[----:B------:R-:W-:Y:S01]  /*8890*/  @!P3 IMAD.MOV R17, RZ, RZ, -R17 ;  /* 0x000000ffff11b224 */ /* 0x000fe200078e0a11 */
[----:B------:R-:W-:Y:S01]  /*88a0*/  ISETP.GT.U32.AND P3, PT, R0, R5, PT ;  /* 0x000000050000720c */ /* 0x000fe20003f64070 */
[--C-:B------:R-:W-:Y:S01]  /*88b0*/  @!P2 IMAD.IADD R4, R4, 0x1, -R0.reuse ;  /* 0x000000010404a824 */ /* 0x100fe200078e0a00 */
[----:B------:R-:W-:Y:S01]  /*88c0*/  ISETP.GT.U32.AND P2, PT, R0, R12, PT ;  /* 0x0000000c0000720c */ /* 0x000fe20003f44070 */
[----:B------:R-:W-:Y:S01]  /*88d0*/  @!P6 IMAD.IADD R6, R6, 0x1, -R0 ;  /* 0x000000010606e824 */ /* 0x000fe200078e0a00 */
[----:B------:R-:W-:Y:S01]  /*88e0*/  ISETP.GT.U32.AND P6, PT, R0, R7, PT ;  /* 0x000000070000720c */ /* 0x000fe20003fc4070 */
[----:B0-----:R-:W-:Y:S01]  /*88f0*/  IMAD.MOV.U32 R16, RZ, RZ, R4 ;  /* 0x000000ffff107224 */ /* 0x001fe200078e0004 */
[----:B------:R0:W-:Y:S01]  /*8900*/  STL [R1+0x240], R17 ;  /* 0x0002401101007387 */ /* 0x0001e20000100800 */
[----:B------:R-:W-:-:S02]  /*8910*/  VIADD R15, R11, 0x5e ;  /* 0x0000005e0b0f7836 */ /* 0x000fc40000000000 */
[----:B------:R-:W-:Y:S01]  /*8920*/  @!P4 IMAD.MOV R16, RZ, RZ, -R16 ;  /* 0x000000ffff10c224 */ /* 0x000fe200078e0a10 */
[----:B------:R-:W-:Y:S01]  /*8930*/  ISETP.GE.AND P4, PT, R2, RZ, PT ;  /* 0x000000ff0200720c */ /* 0x000fe20003f86270 */
[----:B------:R-:W-:Y:S01]  /*8940*/  VIADD R8, R11, 0x5f ;  /* 0x0000005f0b087836 */ /* 0x000fe20000000000 */
[----:B------:R-:W-:Y:S01]  /*8950*/  IABS R2, R15 ;  /* 0x0000000f00027213 */ /* 0x000fe20000000000 */
[--C-:B------:R-:W-:Y:S01]  /*8960*/  @!P3 IMAD.IADD R5, R5, 0x1, -R0.reuse ;  /* 0x000000010505b824 */ /* 0x100fe200078e0a00 */
[----:B------:R1:W-:Y:S01]  /*8970*/  STL [R1+0x248], R16 ;  /* 0x0002481001007387 */ /* 0x0003e20000100800 */
[--C-:B------:R-:W-:Y:S01]  /*8980*/  @!P2 IMAD.IADD R12, R12, 0x1, -R0.reuse ;  /* 0x000000010c0ca824 */ /* 0x100fe200078e0a00 */
[----:B------:R-:W-:Y:S01]  /*8990*/  IABS R4, R8 ;  /* 0x0000000800047213 */ /* 0x000fe20000000000 */
[----:B------:R-:W-:Y:S01]  /*89a0*/  @!P6 IMAD.IADD R7, R7, 0x1, -R0 ;  /* 0x000000010707e824 */ /* 0x000fe200078e0a00 */
[----:B------:R-:W-:Y:S01]  /*89b0*/  ISETP.GT.U32.AND P6, PT, R0, R5, PT ;  /* 0x000000050000720c */ /* 0x000fe20003fc4070 */
[----:B------:R-:W-:Y:S01]  /*89c0*/  IMAD.HI.U32 R9, R3, R2, RZ ;  /* 0x0000000203097227 */ /* 0x000fe200078e00ff */
[----:B------:R-:W-:-:S02]  /*89d0*/  ISETP.GE.AND P2, PT, R8, RZ, PT ;  /* 0x000000ff0800720c */ /* 0x000fc40003f46270 */
[----:B------:R-:W-:Y:S01]  /*89e0*/  ISETP.GT.U32.AND P3, PT, R0, R12, PT ;  /* 0x0000000c0000720c */ /* 0x000fe20003f64070 */
[----:B------:R-:W-:-:S04]  /*89f0*/  IMAD.HI.U32 R8, R3, R4, RZ ;  /* 0x0000000403087227 */ /* 0x000fc800078e00ff */
[----:B------:R-:W-:Y:S02]  /*8a00*/  IMAD.MOV R9, RZ, RZ, -R9 ;  /* 0x000000ffff097224 */ /* 0x000fe400078e0a09 */
[----:B------:R-:W-:Y:S02]  /*8a10*/  IMAD.MOV R8, RZ, RZ, -R8 ;  /* 0x000000ffff087224 */ /* 0x000fe400078e0a08 */
[C---:B------:R-:W-:Y:S02]  /*8a20*/  IMAD R2, R0.reuse, R9, R2 ;  /* 0x0000000900027224 */ /* 0x040fe400078e0202 */
[C---:B------:R-:W-:Y:S02]  /*8a30*/  IMAD R4, R0.reuse, R8, R4 ;  /* 0x0000000800047224 */ /* 0x040fe400078e0204 */
[----:B------:R-:W-:Y:S01]  /*8a40*/  @!P6 IMAD.IADD R5, R5, 0x1, -R0 ;  /* 0x000000010505e824 */ /* 0x000fe200078e0a00 */
[----:B------:R-:W-:Y:S01]  /*8a50*/  ISETP.GT.U32.AND P6, PT, R0, R2, PT ;  /* 0x000000020000720c */ /* 0x000fe20003fc4070 */
[----:B------:R-:W-:-:S02]  /*8a60*/  IMAD.MOV.U32 R14, RZ, RZ, R6 ;  /* 0x000000ffff0e7224 */ /* 0x000fc400078e0006 */
[----:B------:R-:W-:Y:S01]  /*8a70*/  @!P3 IMAD.IADD R12, R12, 0x1, -R0 ;  /* 0x000000010c0cb824 */ /* 0x000fe200078e0a00 */
[C---:B------:R-:W-:Y:S01]  /*8a80*/  ISETP.GT.U32.AND P3, PT, R0.reuse, R4, PT ;  /* 0x000000040000720c */ /* 0x040fe20003f64070 */
[C---:B------:R-:W-:Y:S02]  /*8a90*/  VIADD R13, R11.reuse, 0x5d ;  /* 0x0000005d0b0d7836 */ /* 0x040fe40000000000 */
[----:B------:R-:W-:Y:S02]  /*8aa0*/  VIADD R8, R11, 0x5c ;  /* 0x0000005c0b087836 */ /* 0x000fe40000000000 */
[----:B------:R-:W-:Y:S01]  /*8ab0*/  @!P5 IMAD.MOV R14, RZ, RZ, -R14 ;  /* 0x000000ffff0ed224 */ /* 0x000fe200078e0a0e */
[----:B------:R-:W-:Y:S01]  /*8ac0*/  ISETP.GT.U32.AND P5, PT, R0, R7, PT ;  /* 0x000000070000720c */ /* 0x000fe20003fa4070 */
[----:B0-----:R-:W-:Y:S01]  /*8ad0*/  IMAD.MOV.U32 R17, RZ, RZ, R12 ;  /* 0x000000ffff117224 */ /* 0x001fe200078e000c */
[----:B------:R-:W-:Y:S01]  /*8ae0*/  IABS R6, R13 ;  /* 0x0000000d00067213 */ /* 0x000fe20000000000 */
[----:B------:R-:W-:Y:S01]  /*8af0*/  @!P6 IMAD.IADD R2, R2, 0x1, -R0 ;  /* 0x000000010202e824 */ /* 0x000fe200078e0a00 */
[----:B-1----:R-:W-:Y:S01]  /*8b00*/  IABS R16, R8 ;  /* 0x0000000800107213 */ /* 0x002fe20000000000 */
[----:B------:R0:W-:Y:S01]  /*8b10*/  STL [R1+0x24c], R14 ;  /* 0x00024c0e01007387 */ /* 0x0001e20000100800 */
[----:B------:R-:W-:-:S02]  /*8b20*/  @!P1 IMAD.MOV R17, RZ, RZ, -R17 ;  /* 0x000000ffff119224 */ /* 0x000fc400078e0a11 */
[----:B------:R-:W-:Y:S01]  /*8b30*/  @!P3 IMAD.IADD R4, R4, 0x1, -R0 ;  /* 0x000000010404b824 */ /* 0x000fe200078e0a00 */
[----:B------:R-:W-:Y:S01]  /*8b40*/  ISETP.GE.AND P3, PT, R13, RZ, PT ;  /* 0x000000ff0d00720c */ /* 0x000fe20003f66270 */
[----:B------:R-:W-:Y:S01]  /*8b50*/  IMAD.MOV.U32 R12, RZ, RZ, R16 ;  /* 0x000000ffff0c7224 */ /* 0x000fe200078e0010 */
[C---:B------:R-:W-:Y:S01]  /*8b60*/  ISETP.GT.U32.AND P6, PT, R0.reuse, R2, PT ;  /* 0x000000020000720c */ /* 0x040fe20003fc4070 */
[----:B------:R-:W-:Y:S01]  /*8b70*/  VIADD R9, R11, 0x5b ;  /* 0x0000005b0b097836 */ /* 0x000fe20000000000 */
[----:B------:R-:W-:Y:S01]  /*8b80*/  ISETP.GT.U32.AND P1, PT, R0, R4, PT ;  /* 0x000000040000720c */ /* 0x000fe20003f24070 */
[C---:B------:R-:W-:Y:S01]  /*8b90*/  IMAD.HI.U32 R13, R3.reuse, R12, RZ ;  /* 0x0000000c030d7227 */ /* 0x040fe200078e00ff */
[----:B------:R-:W-:Y:S03]  /*8ba0*/  STL [R1+0x244], R17 ;  /* 0x0002441101007387 */ /* 0x000fe60000100800 */
[----:B0-----:R-:W-:-:S04]  /*8bb0*/  IMAD.HI.U32 R14, R3, R6, RZ ;  /* 0x00000006030e7227 */ /* 0x001fc800078e00ff */
[----:B------:R-:W-:Y:S02]  /*8bc0*/  IMAD.MOV R14, RZ, RZ, -R14 ;  /* 0x000000ffff0e7224 */ /* 0x000fe400078e0a0e */
[----:B------:R-:W-:Y:S01]  /*8bd0*/  @!P5 IMAD.IADD R7, R7, 0x1, -R0 ;  /* 0x000000010707d824 */ /* 0x000fe200078e0a00 */
[----:B------:R-:W-:Y:S01]  /*8be0*/  ISETP.GE.AND P5, PT, R15, RZ, PT ;  /* 0x000000ff0f00720c */ /* 0x000fe20003fa6270 */
[----:B------:R-:W-:Y:S01]  /*8bf0*/  IMAD R6, R0, R14, R6 ;  /* 0x0000000e00067224 */ /* 0x000fe200078e0206 */
[----:B------:R-:W-:Y:S01]  /*8c00*/  IABS R15, R9 ;  /* 0x00000009000f7213 */ /* 0x000fe20000000000 */
[----:B------:R-:W-:Y:S02]  /*8c10*/  IMAD.MOV R13, RZ, RZ, -R13 ;  /* 0x000000ffff0d7224 */ /* 0x000fe400078e0a0d */
[----:B------:R-:W-:Y:S01]  /*8c20*/  @!P4 IMAD.MOV R7, RZ, RZ, -R7 ;  /* 0x000000ffff07c224 */ /* 0x000fe200078e0a07 */
[----:B------:R-:W-:Y:S01]  /*8c30*/  ISETP.GE.AND P4, PT, R8, RZ, PT ;  /* 0x000000ff0800720c */ /* 0x000fe20003f86270 */
[----:B------:R-:W-:Y:S01]  /*8c40*/  @!P0 IMAD.MOV R5, RZ, RZ, -R5 ;  /* 0x000000ffff058224 */ /* 0x000fe200078e0a05 */
[C---:B------:R-:W-:Y:S01]  /*8c50*/  ISETP.GT.U32.AND P0, PT, R0.reuse, R6, PT ;  /* 0x000000060000720c */ /* 0x040fe20003f04070 */
[----:B------:R-:W-:-:S02]  /*8c60*/  IMAD R8, R0, R13, R12 ;  /* 0x0000000d00087224 */ /* 0x000fc400078e020c */
[--C-:B------:R-:W-:Y:S01]  /*8c70*/  @!P6 IMAD.IADD R2, R2, 0x1, -R0.reuse ;  /* 0x000000010202e824 */ /* 0x100fe200078e0a00 */
[----:B------:R-:W-:Y:S01]  /*8c80*/  STL [R1+0x23c], R5 ;  /* 0x00023c0501007387 */ /* 0x000fe20000100800 */
[----:B------:R-:W-:Y:S01]  /*8c90*/  IMAD.HI.U32 R14, R3, R15, RZ ;  /* 0x0000000f030e7227 */ /* 0x000fe200078e00ff */
[----:B------:R-:W-:Y:S02]  /*8ca0*/  ISETP.GT.U32.AND P6, PT, R0, R8, PT ;  /* 0x000000080000720c */ /* 0x000fe40003fc4070 */
[----:B------:R0:W-:Y:S01]  /*8cb0*/  STL [R1+0x228], R7 ;  /* 0x0002280701007387 */ /* 0x0001e20000100800 */
[----:B------:R-:W-:Y:S01]  /*8cc0*/  @!P1 IMAD.IADD R4, R4, 0x1, -R0 ;  /* 0x0000000104049824 */ /* 0x000fe200078e0a00 */
[----:B------:R-:W-:Y:S01]  /*8cd0*/  ISETP.GE.AND P1, PT, R9, RZ, PT ;  /* 0x000000ff0900720c */ /* 0x000fe20003f26270 */
[----:B------:R-:W-:Y:S02]  /*8ce0*/  IMAD.MOV R14, RZ, RZ, -R14 ;  /* 0x000000ffff0e7224 */ /* 0x000fe400078e0a0e */
[----:B------:R-:W-:-:S02]  /*8cf0*/  VIADD R12, R11, 0x5a ;  /* 0x0000005a0b0c7836 */ /* 0x000fc40000000000 */
[----:B------:R-:W-:Y:S02]  /*8d00*/  IMAD.MOV.U32 R16, RZ, RZ, R4 ;  /* 0x000000ffff107224 */ /* 0x000fe400078e0004 */
[----:B------:R-:W-:Y:S01]  /*8d10*/  @!P0 IMAD.IADD R6, R6, 0x1, -R0 ;  /* 0x0000000106068824 */ /* 0x000fe200078e0a00 */
[----:B0-----:R-:W-:Y:S01]  /*8d20*/  IABS R7, R12 ;  /* 0x0000000c00077213 */ /* 0x001fe20000000000 */
[C---:B------:R-:W-:Y:S02]  /*8d30*/  IMAD R18, R0.reuse, R14, R15 ;  /* 0x0000000e00127224 */ /* 0x040fe400078e020f */
[----:B------:R-:W-:Y:S02]  /*8d40*/  VIADD R9, R11, 0x59 ;  /* 0x000000590b097836 */ /* 0x000fe40000000000 */
[----:B------:R-:W-:Y:S01]  /*8d50*/  @!P2 IMAD.MOV R16, RZ, RZ, -R16 ;  /* 0x000000ffff10a224 */ /* 0x000fe200078e0a10 */
[----:B------:R-:W-:Y:S01]  /*8d60*/  ISETP.GT.U32.AND P2, PT, R0, R6, PT ;  /* 0x000000060000720c */ /* 0x000fe20003f44070 */
[----:B------:R-:W-:Y:S01]  /*8d70*/  IMAD.MOV.U32 R13, RZ, RZ, R2 ;  /* 0x000000ffff0d7224 */ /* 0x000fe200078e0002 */
[----:B------:R-:W-:Y:S01]  /*8d80*/  IABS R17, R9 ;  /* 0x0000000900117213 */ /* 0x000fe20000000000 */
[----:B------:R-:W-:Y:S01]  /*8d90*/  @!P6 IMAD.IADD R8, R8, 0x1, -R0 ;  /* 0x000000010808e824 */ /* 0x000fe200078e0a00 */
[C---:B------:R-:W-:Y:S01]  /*8da0*/  ISETP.GT.U32.AND P0, PT, R0.reuse, R18, PT ;  /* 0x000000120000720c */ /* 0x040fe20003f04070 */
[----:B------:R-:W-:Y:S01]  /*8db0*/  @!P5 IMAD.MOV R13, RZ, RZ, -R13 ;  /* 0x000000ffff0dd224 */ /* 0x000fe200078e0a0d */
[----:B------:R-:W-:Y:S01]  /*8dc0*/  STL [R1+0x1e8], R16 ;  /* 0x0001e81001007387 */ /* 0x000fe20000100800 */
[----:B------:R-:W-:Y:S01]  /*8dd0*/  IMAD.HI.U32 R4, R3, R7, RZ ;  /* 0x0000000703047227 */ /* 0x000fe200078e00ff */
[----:B------:R-:W-:-:S02]  /*8de0*/  ISETP.GT.U32.AND P5, PT, R0, R8, PT ;  /* 0x000000080000720c */ /* 0x000fc40003fa4070 */
[----:B------:R0:W-:Y:S01]  /*8df0*/  STL [R1+0x1ec], R13 ;  /* 0x0001ec0d01007387 */ /* 0x0001e20000100800 */
[----:B------:R-:W-:Y:S01]  /*8e00*/  IMAD.HI.U32 R2, R3, R17, RZ ;  /* 0x0000001103027227 */ /* 0x000fe200078e00ff */
[----:B------:R-:W-:-:S03]  /*8e10*/  ISETP.GE.AND P6, PT, R12, RZ, PT ;  /* 0x000000ff0c00720c */ /* 0x000fc60003fc6270 */
[----:B------:R-:W-:Y:S02]  /*8e20*/  IMAD.MOV R4, RZ, RZ, -R4 ;  /* 0x000000ffff047224 */ /* 0x000fe400078e0a04 */
[----:B------:R-:W-:Y:S02]  /*8e30*/  IMAD.MOV R2, RZ, RZ, -R2 ;  /* 0x000000ffff027224 */ /* 0x000fe400078e0a02 */
[--C-:B------:R-:W-:Y:S01]  /*8e40*/  @!P2 IMAD.IADD R6, R6, 0x1, -R0.reuse ;  /* 0x000000010606a824 */ /* 0x100fe200078e0a00 */
[----:B------:R-:W-:Y:S01]  /*8e50*/  ISETP.GE.AND P2, PT, R9, RZ, PT ;  /* 0x000000ff0900720c */ /* 0x000fe20003f46270 */
[----:B------:R-:W-:Y:S02]  /*8e60*/  IMAD R7, R0, R4, R7 ;  /* 0x0000000400077224 */ /* 0x000fe400078e0207 */
[----:B------:R-:W-:Y:S02]  /*8e70*/  @!P0 IMAD.IADD R18, R18, 0x1, -R0 ;  /* 0x0000000112128824 */ /* 0x000fe400078e0a00 */
[----:B------:R-:W-:-:S02]  /*8e80*/  IMAD R17, R0, R2, R17 ;  /* 0x0000000200117224 */ /* 0x000fc400078e0211 */
[----:B------:R-:W-:Y:S01]  /*8e90*/  @!P5 IMAD.IADD R8, R8, 0x1, -R0 ;  /* 0x000000010808d824 */ /* 0x000fe200078e0a00 */
[C---:B------:R-:W-:Y:S01]  /*8ea0*/  ISETP.GT.U32.AND P5, PT, R0.reuse, R7, PT ;  /* 0x000000070000720c */ /* 0x040fe20003fa4070 */
[----:B------:R-:W-:Y:S01]  /*8eb0*/  IMAD.MOV.U32 R14, RZ, RZ, R6 ;  /* 0x000000ffff0e7224 */ /* 0x000fe200078e0006 */
[C---:B------:R-:W-:Y:S01]  /*8ec0*/  ISETP.GT.U32.AND P0, PT, R0.reuse, R18, PT ;  /* 0x000000120000720c */ /* 0x040fe20003f04070 */
[C---:B------:R-:W-:Y:S02]  /*8ed0*/  VIADD R5, R11.reuse, 0x58 ;  /* 0x000000580b057836 */ /* 0x040fe40000000000 */
[----:B------:R-:W-:Y:S01]  /*8ee0*/  @!P3 IMAD.MOV R14, RZ, RZ, -R14 ;  /* 0x000000ffff0eb224 */ /* 0x000fe200078e0a0e */
[----:B------:R-:W-:Y:S01]  /*8ef0*/  ISETP.GT.U32.AND P3, PT, R0, R17, PT ;  /* 0x000000110000720c */ /* 0x000fe20003f64070 */
[C---:B------:R-:W-:Y:S01]  /*8f00*/  VIADD R2, R11.reuse, 0x57 ;  /* 0x000000570b027836 */ /* 0x040fe20000000000 */
[----:B------:R-:W-:Y:S01]  /*8f10*/  IABS R15, R5 ;  /* 0x00000005000f7213 */ /* 0x000fe20000000000 */
[----:B0-----:R-:W-:Y:S01]  /*8f20*/  IMAD.MOV.U32 R13, RZ, RZ, R8 ;  /* 0x000000ffff0d7224 */ /* 0x001fe200078e0008 */
[----:B------:R0:W-:Y:S01]  /*8f30*/  STL [R1+0x204], R14 ;  /* 0x0002040e01007387 */ /* 0x0001e20000100800 */
[----:B------:R-:W-:Y:S01]  /*8f40*/  VIADD R16, R11, 0x55 ;  /* 0x000000550b107836 */ /* 0x000fe20000000000 */
[----:B------:R-:W-:Y:S01]  /*8f50*/  IABS R6, R2 ;  /* 0x0000000200067213 */ /* 0x000fe20000000000 */
[----:B------:R-:W-:-:S02]  /*8f60*/  @!P5 IMAD.IADD R7, R7, 0x1, -R0 ;  /* 0x000000010707d824 */ /* 0x000fc400078e0a00 */
[----:B------:R-:W-:-:S03]  /*8f70*/  IMAD.HI.U32 R4, R3, R15, RZ ;  /* 0x0000000f03047227 */ /* 0x000fc600078e00ff */
[----:B------:R-:W-:Y:S01]  /*8f80*/  ISETP.GT.U32.AND P5, PT, R0, R7, PT ;  /* 0x000000070000720c */ /* 0x000fe20003fa4070 */
[--C-:B------:R-:W-:Y:S01]  /*8f90*/  @!P0 IMAD.IADD R18, R18, 0x1, -R0.reuse ;  /* 0x0000000112128824 */ /* 0x100fe200078e0a00 */
[----:B------:R-:W-:Y:S01]  /*8fa0*/  ISETP.GE.AND P0, PT, R2, RZ, PT ;  /* 0x000000ff0200720c */ /* 0x000fe20003f06270 */
[----:B------:R-:W-:Y:S02]  /*8fb0*/  @!P3 IMAD.IADD R17, R17, 0x1, -R0 ;  /* 0x000000011111b824 */ /* 0x000fe400078e0a00 */
[----:B------:R-:W-:Y:S02]  /*8fc0*/  IMAD.MOV R4, RZ, RZ, -R4 ;  /* 0x000000ffff047224 */ /* 0x000fe400078e0a04 */
[----:B------:R-:W-:Y:S01]  /*8fd0*/  IMAD.MOV.U32 R2, RZ, RZ, R6 ;  /* 0x000000ffff027224 */ /* 0x000fe200078e0006 */
[C---:B------:R-:W-:Y:S01]  /*8fe0*/  ISETP.GT.U32.AND P3, PT, R0.reuse, R17, PT ;  /* 0x000000110000720c */ /* 0x040fe20003f64070 */
[----:B------:R-:W-:Y:S02]  /*8ff0*/  IMAD R15, R0, R4, R15 ;  /* 0x00000004000f7224 */ /* 0x000fe400078e020f */
[----:B------:R-:W-:-:S02]  /*9000*/  VIADD R6, R11, 0x56 ;  /* 0x000000560b067836 */ /* 0x000fc40000000000 */
[----:B------:R-:W-:-:S03]  /*9010*/  IMAD.HI.U32 R4, R3, R2, RZ ;  /* 0x0000000203047227 */ /* 0x000fc600078e00ff */
[----:B------:R-:W-:Y:S01]  /*9020*/  IABS R12, R6 ;  /* 0x00000006000c7213 */ /* 0x000fe20000000000 */
[----:B------:R-:W-:Y:S01]  /*9030*/  @!P4 IMAD.MOV R13, RZ, RZ, -R13 ;  /* 0x000000ffff0dc224 */ /* 0x000fe200078e0a0d */
[----:B------:R-:W-:Y:S01]  /*9040*/  ISETP.GE.AND P4, PT, R5, RZ, PT ;  /* 0x000000ff0500720c */ /* 0x000fe20003f86270 */
[----:B------:R-:W-:Y:S02]  /*9050*/  IMAD.MOV R4, RZ, RZ, -R4 ;  /* 0x000000ffff047224 */ /* 0x000fe400078e0a04 */
[----:B------:R-:W-:Y:S01]  /*9060*/  @!P5 IMAD.IADD R7, R7, 0x1, -R0 ;  /* 0x000000010707d824 */ /* 0x000fe200078e0a00 */
[----:B------:R1:W-:Y:S01]  /*9070*/  STL [R1+0x214], R13 ;  /* 0x0002140d01007387 */ /* 0x0003e20000100800 */
[C---:B------:R-:W-:Y:S01]  /*9080*/  IMAD R2, R0.reuse, R4, R2 ;  /* 0x0000000400027224 */ /* 0x040fe200078e0202 */
[----:B------:R-:W-:Y:S01]  /*9090*/  ISETP.GT.U32.AND P5, PT, R0, R15, PT ;  /* 0x0000000f0000720c */ /* 0x000fe20003fa4070 */
[----:B0-----:R-:W-:-:S04]  /*90a0*/  IMAD.HI.U32 R14, R3, R12, RZ ;  /* 0x0000000c030e7227 */ /* 0x001fc800078e00ff */
[----:B------:R-:W-:Y:S01]  /*90b0*/  @!P3 IMAD.IADD R17, R17, 0x1, -R0 ;  /* 0x000000011111b824 */ /* 0x000fe200078e0a00 */
[C---:B------:R-:W-:Y:S01]  /*90c0*/  ISETP.GT.U32.AND P3, PT, R0.reuse, R2, PT ;  /* 0x000000020000720c */ /* 0x040fe20003f64070 */
[----:B------:R-:W-:Y:S01]  /*90d0*/  IMAD.MOV R14, RZ, RZ, -R14 ;  /* 0x000000ffff0e7224 */ /* 0x000fe200078e0a0e */
[----:B-1----:R-:W-:Y:S01]  /*90e0*/  IABS R13, R16 ;  /* 0x00000010000d7213 */ /* 0x002fe20000000000 */
[----:B------:R-:W-:Y:S02]  /*90f0*/  VIADD R19, R11, 0x54 ;  /* 0x000000540b137836 */ /* 0x000fe40000000000 */
[----:B------:R-:W-:Y:S02]  /*9100*/  IMAD R12, R0, R14, R12 ;  /* 0x0000000e000c7224 */ /* 0x000fe400078e020c */
[----:B------:R-:W-:Y:S01]  /*9110*/  IMAD.HI.U32 R4, R3, R13, RZ ;  /* 0x0000000d03047227 */ /* 0x000fe200078e00ff */
[----:B------:R-:W-:-:S03]  /*9120*/  IABS R8, R19 ;  /* 0x0000001300087213 */ /* 0x000fc60000000000 */
[----:B------:R-:W-:Y:S02]  /*9130*/  IMAD.MOV R4, RZ, RZ, -R4 ;  /* 0x000000ffff047224 */ /* 0x000fe400078e0a04 */
[--C-:B------:R-:W-:Y:S01]  /*9140*/  @!P5 IMAD.IADD R15, R15, 0x1, -R0.reuse ;  /* 0x000000010f0fd824 */ /* 0x100fe200078e0a00 */
        /* <DEDUP_REMOVED lines=9> */
[C---:B------:R-:W-:Y:S01]  /*91e0*/  ISETP.GT.U32.AND P5, PT, R0.reuse, R15, PT ;  /* 0x0000000f0000720c */ /* 0x040fe20003fa4070 */
[----:B------:R-:W-:Y:S02]  /*91f0*/  IMAD R8, R0, R20, R8 ;  /* 0x0000001400087224 */ /* 0x000fe400078e0208 */
[----:B------:R-:W-:-:S04]  /*9200*/  IMAD.HI.U32 R20, R3, R21, RZ ;  /* 0x0000001503147227 */ /* 0x000fc800078e00ff */
[----:B------:R-:W-:Y:S01]  /*9210*/  @!P3 IMAD.IADD R13, R13, 0x1, -R0 ;  /* 0x000000010d0db824 */ /* 0x000fe200078e0a00 */
[C---:B------:R-:W-:Y:S01]  /*9220*/  ISETP.GT.U32.AND P3, PT, R0.reuse, R12, PT ;  /* 0x0000000c0000720c */ /* 0x040fe20003f64070 */
[----:B------:R-:W-:Y:S02]  /*9230*/  IMAD.MOV.U32 R23, RZ, RZ, R18 ;  /* 0x000000ffff177224 */ /* 0x000fe400078e0012 */
[----:B------:R-:W-:Y:S02]  /*9240*/  VIADD R9, R11, 0x53 ;  /* 0x000000530b097836 */ /* 0x000fe40000000000 */
[----:B------:R-:W-:Y:S02]  /*9250*/  IMAD.MOV R20, RZ, RZ, -R20 ;  /* 0x000000ffff147224 */ /* 0x000fe400078e0a14 */
[----:B------:R-:W-:Y:S01]  /*9260*/  @!P1 IMAD.MOV R23, RZ, RZ, -R23 ;  /* 0x000000ffff179224 */ /* 0x000fe200078e0a17 */
[----:B------:R-:W-:Y:S01]  /*9270*/  IABS R5, R9 ;  /* 0x0000000900057213 */ /* 0x000fe20000000000 */
[----:B------:R-:W-:Y:S01]  /*9280*/  @!P6 IMAD.MOV R7, RZ, RZ, -R7 ;  /* 0x000000ffff07e224 */ /* 0x000fe200078e0a07 */
[C---:B------:R-:W-:Y:S01]  /*9290*/  ISETP.GT.U32.AND P6, PT, R0.reuse, R13, PT ;  /* 0x0000000d0000720c */ /* 0x040fe20003fc4070 */
[C---:B------:R-:W-:Y:S01]  /*92a0*/  IMAD R21, R0.reuse, R20, R21 ;  /* 0x0000001400157224 */ /* 0x040fe200078e0215 */
[----:B------:R-:W-:Y:S01]  /*92b0*/  STL [R1+0x1a8], R23 ;  /* 0x0001a81701007387 */ /* 0x000fe20000100800 */
[----:B------:R-:W-:Y:S01]  /*92c0*/  IMAD.HI.U32 R22, R3, R5, RZ ;  /* 0x0000000503167227 */ /* 0x000fe200078e00ff */
[----:B------:R-:W-:-:S02]  /*92d0*/  ISETP.GT.U32.AND P1, PT, R0, R2, PT ;  /* 0x000000020000720c */ /* 0x000fc40003f24070 */
[----:B------:R0:W-:Y:S01]  /*92e0*/  STL [R1+0x18c], R7 ;  /* 0x00018c0701007387 */ /* 0x0001e20000100800 */
[----:B------:R-:W-:Y:S01]  /*92f0*/  @!P3 IMAD.IADD R12, R12, 0x1, -R0 ;  /* 0x000000010c0cb824 */ /* 0x000fe200078e0a00 */
[C---:B------:R-:W-:Y:S01]  /*9300*/  ISETP.GT.U32.AND P3, PT, R0.reuse, R21, PT ;  /* 0x000000150000720c */ /* 0x040fe20003f64070 */
[----:B------:R-:W-:Y:S02]  /*9310*/  IMAD.MOV R22, RZ, RZ, -R22 ;  /* 0x000000ffff167224 */ /* 0x000fe400078e0a16 */
[----:B------:R-:W-:Y:S02]  /*9320*/  VIADD R4, R11, 0x51 ;  /* 0x000000510b047836 */ /* 0x000fe40000000000 */
[C---:B------:R-:W-:Y:S02]  /*9330*/  IMAD R5, R0.reuse, R22, R5 ;  /* 0x0000001600057224 */ /* 0x040fe400078e0205 */
[--C-:B------:R-:W-:Y:S01]  /*9340*/  @!P5 IMAD.IADD R15, R15, 0x1, -R0.reuse ;  /* 0x000000010f0fd824 */ /* 0x100fe200078e0a00 */
[----:B------:R-:W-:Y:S01]  /*9350*/  IABS R18, R4 ;  /* 0x0000000400127213 */ /* 0x000fe20000000000 */
[----:B0-----:R-:W-:Y:S01]  /*9360*/  IMAD.MOV.U32 R7, RZ, RZ, R17 ;  /* 0x000000ffff077224 */ /* 0x001fe200078e0011 */
[----:B------:R-:W-:Y:S01]  /*9370*/  ISETP.GT.U32.AND P5, PT, R0, R5, PT ;  /* 0x000000050000720c */ /* 0x000fe20003fa4070 */
[--C-:B------:R-:W-:Y:S01]  /*9380*/  @!P6 IMAD.IADD R13, R13, 0x1, -R0.reuse ;  /* 0x000000010d0de824 */ /* 0x100fe200078e0a00 */
[----:B------:R-:W-:Y:S01]  /*9390*/  ISETP.GE.AND P6, PT, R16, RZ, PT ;  /* 0x000000ff1000720c */ /* 0x000fe20003fc6270 */
[----:B------:R-:W-:Y:S01]  /*93a0*/  @!P2 IMAD.MOV R7, RZ, RZ, -R7 ;  /* 0x000000ffff07a224 */ /* 0x000fe200078e0a07 */
[----:B------:R-:W-:Y:S01]  /*93b0*/  ISETP.GT.U32.AND P2, PT, R0, R8, PT ;  /* 0x000000080000720c */ /* 0x000fe20003f44070 */
[--C-:B------:R-:W-:Y:S01]  /*93c0*/  @!P1 IMAD.IADD R2, R2, 0x1, -R0.reuse ;  /* 0x0000000102029824 */ /* 0x100fe200078e0a00 */
[----:B------:R-:W-:Y:S01]  /*93d0*/  ISETP.GE.AND P1, PT, R6, RZ, PT ;  /* 0x000000ff0600720c */ /* 0x000fe20003f26270 */
[----:B------:R-:W-:Y:S01]  /*93e0*/  IMAD.MOV.U32 R20, RZ, RZ, R15 ;  /* 0x000000ffff147224 */ /* 0x000fe200078e000f */
[----:B------:R0:W-:Y:S01]  /*93f0*/  STL [R1+0x184], R7 ;  /* 0x0001840701007387 */ /* 0x0001e20000100800 */
[----:B------:R-:W-:-:S02]  /*9400*/  @!P3 IMAD.IADD R21, R21, 0x1, -R0 ;  /* 0x000000011515b824 */ /* 0x000fc400078e0a00 */
[----:B------:R-:W-:-:S04]  /*9410*/  IMAD.HI.U32 R6, R3, R18, RZ ;  /* 0x0000001203067227 */ /* 0x000fc800078e00ff */
[----:B------:R-:W-:Y:S01]  /*9420*/  @!P4 IMAD.MOV R20, RZ, RZ, -R20 ;  /* 0x000000ffff14c224 */ /* 0x000fe200078e0a14 */
[----:B------:R-:W-:Y:S01]  /*9430*/  ISETP.GT.U32.AND P4, PT, R0, R21, PT ;  /* 0x000000150000720c */ /* 0x000fe20003f84070 */
[----:B------:R-:W-:Y:S02]  /*9440*/  IMAD.MOV R6, RZ, RZ, -R6 ;  /* 0x000000ffff067224 */ /* 0x000fe400078e0a06 */
[----:B0-----:R-:W-:Y:S01]  /*9450*/  VIADD R7, R11, 0x50 ;  /* 0x000000500b077836 */ /* 0x001fe20000000000 */
[----:B------:R-:W-:Y:S01]  /*9460*/  STL [R1+0x180], R20 ;  /* 0x0001801401007387 */ /* 0x000fe20000100800 */
[----:B------:R-:W-:Y:S01]  /*9470*/  @!P2 IMAD.IADD R8, R8, 0x1, -R0 ;  /* 0x000000010808a824 */ /* 0x000fe200078e0a00 */
[----:B------:R-:W-:Y:S01]  /*9480*/  ISETP.GE.AND P2, PT, R19, RZ, PT ;  /* 0x000000ff1300720c */ /* 0x000fe20003f46270 */
[----:B------:R-:W-:Y:S01]  /*9490*/  IMAD.MOV.U32 R17, RZ, RZ, R2 ;  /* 0x000000ffff117224 */ /* 0x000fe200078e0002 */
[----:B------:R-:W-:Y:S01]  /*94a0*/  IABS R16, R7 ;  /* 0x0000000700107213 */ /* 0x000fe20000000000 */
[----:B------:R-:W-:Y:S01]  /*94b0*/  IMAD.MOV.U32 R2, RZ, RZ, R12 ;  /* 0x000000ffff027224 */ /* 0x000fe200078e000c */
[C---:B------:R-:W-:Y:S01]  /*94c0*/  ISETP.GT.U32.AND P3, PT, R0.reuse, R8, PT ;  /* 0x000000080000720c */ /* 0x040fe20003f64070 */
[----:B------:R-:W-:-:S02]  /*94d0*/  IMAD R6, R0, R6, R18 ;  /* 0x0000000600067224 */ /* 0x000fc400078e0212 */
[----:B------:R-:W-:-:S04]  /*94e0*/  IMAD.HI.U32 R15, R3, R16, RZ ;  /* 0x00000010030f7227 */ /* 0x000fc800078e00ff */
[----:B------:R-:W-:Y:S02]  /*94f0*/  IMAD.MOV.U32 R12, RZ, RZ, R13 ;  /* 0x000000ffff0c7224 */ /* 0x000fe400078e000d */
[----:B------:R-:W-:Y:S02]  /*9500*/  IMAD.MOV R15, RZ, RZ, -R15 ;  /* 0x000000ffff0f7224 */ /* 0x000fe400078e0a0f */
[----:B------:R-:W-:Y:S01]  /*9510*/  @!P5 IMAD.IADD R5, R5, 0x1, -R0 ;  /* 0x000000010505d824 */ /* 0x000fe200078e0a00 */
[----:B------:R-:W-:Y:S01]  /*9520*/  ISETP.GE.AND P5, PT, R9, RZ, PT ;  /* 0x000000ff0900720c */ /* 0x000fe20003fa6270 */
[----:B------:R-:W-:Y:S01]  /*9530*/  @!P6 IMAD.MOV R12, RZ, RZ, -R12 ;  /* 0x000000ffff0ce224 */ /* 0x000fe200078e0a0c */
[C---:B------:R-:W-:Y:S01]  /*9540*/  ISETP.GT.U32.AND P6, PT, R0.reuse, R6, PT ;  /* 0x000000060000720c */ /* 0x040fe20003fc4070 */
[C---:B------:R-:W-:Y:S02]  /*9550*/  IMAD R15, R0.reuse, R15, R16 ;  /* 0x0000000f000f7224 */ /* 0x040fe400078e0210 */
[----:B------:R-:W-:Y:S01]  /*9560*/  @!P0 IMAD.MOV R17, RZ, RZ, -R17 ;  /* 0x000000ffff118224 */ /* 0x000fe200078e0a11 */
[----:B------:R-:W-:Y:S01]  /*9570*/  ISETP.GT.U32.AND P0, PT, R0, R5, PT ;  /* 0x000000050000720c */ /* 0x000fe20003f04070 */
[----:B------:R-:W-:Y:S01]  /*9580*/  @!P1 IMAD.MOV R2, RZ, RZ, -R2 ;  /* 0x000000ffff029224 */ /* 0x000fe200078e0a02 */
[----:B------:R-:W-:Y:S01]  /*9590*/  ISETP.GE.AND P1, PT, R14, RZ, PT ;  /* 0x000000ff0e00720c */ /* 0x000fe20003f26270 */
[----:B------:R-:W-:Y:S01]  /*95a0*/  VIADD R9, R11, 0x4f ;  /* 0x0000004f0b097836 */ /* 0x000fe20000000000 */
[----:B------:R-:W-:Y:S01]  /*95b0*/  STL [R1+0x17c], R17 ;  /* 0x00017c1101007387 */ /* 0x000fe20000100800 */
[--C-:B------:R-:W-:Y:S01]  /*95c0*/  @!P4 IMAD.IADD R21, R21, 0x1, -R0.reuse ;  /* 0x000000011515c824 */ /* 0x100fe200078e0a00 */
[----:B------:R-:W-:Y:S01]  /*95d0*/  ISETP.GT.U32.AND P4, PT, R0, R15, PT ;  /* 0x0000000f0000720c */ /* 0x000fe20003f84070 */
[----:B------:R-:W-:Y:S01]  /*95e0*/  @!P3 IMAD.IADD R8, R8, 0x1, -R0 ;  /* 0x000000010808b824 */ /* 0x000fe200078e0a00 */
[----:B------:R0:W-:Y:S01]  /*95f0*/  STL [R1+0x170], R2 ;  /* 0x0001700201007387 */ /* 0x0001e20000100800 */
[----:B------:R-:W-:Y:S01]  /*9600*/  ISETP.GE.AND P3, PT, R4, RZ, PT ;  /* 0x000000ff0400720c */ /* 0x000fe20003f66270 */
[----:B------:R-:W-:-:S02]  /*9610*/  VIADD R14, R11, 0x4e ;  /* 0x0000004e0b0e7836 */ /* 0x000fc40000000000 */
[--C-:B------:R-:W-:Y:S01]  /*9620*/  @!P6 IMAD.IADD R6, R6, 0x1, -R0.reuse ;  /* 0x000000010606e824 */ /* 0x100fe200078e0a00 */
[----:B------:R1:W-:Y:S01]  /*9630*/  STL [R1+0x16c], R12 ;  /* 0x00016c0c01007387 */ /* 0x0003e20000100800 */
[--C-:B------:R-:W-:Y:S01]  /*9640*/  @!P0 IMAD.IADD R5, R5, 0x1, -R0.reuse ;  /* 0x0000000105058824 */ /* 0x100fe200078e0a00 */
[----:B------:R-:W-:Y:S01]  /*9650*/  ISETP.GE.AND P0, PT, R7, RZ, PT ;  /* 0x000000ff0700720c */ /* 0x000fe20003f06270 */
[----:B------:R-:W-:Y:S01]  /*9660*/  VIADD R16, R11, 0x4c ;  /* 0x0000004c0b107836 */ /* 0x000fe20000000000 */
[----:B------:R-:W-:Y:S01]  /*9670*/  ISETP.GT.U32.AND P6, PT, R0, R6, PT ;  /* 0x000000060000720c */ /* 0x000fe20003fc4070 */
[----:B------:R-:W-:Y:S01]  /*9680*/  @!P5 IMAD.MOV R5, RZ, RZ, -R5 ;  /* 0x000000ffff05d224 */ /* 0x000fe200078e0a05 */
[----:B0-----:R-:W-:Y:S01]  /*9690*/  IABS R2, R9 ;  /* 0x0000000900027213 */ /* 0x001fe20000000000 */
[----:B------:R-:W-:Y:S02]  /*96a0*/  @!P4 IMAD.IADD R15, R15, 0x1, -R0 ;  /* 0x000000010f0fc824 */ /* 0x000fe400078e0a00 */
[----:B------:R-:W-:-:S02]  /*96b0*/  @!P1 IMAD.MOV R21, RZ, RZ, -R21 ;  /* 0x000000ffff159224 */ /* 0x000fc400078e0a15 */
[----:B------:R-:W-:Y:S01]  /*96c0*/  IMAD.HI.U32 R4, R3, R2, RZ ;  /* 0x0000000203047227 */ /* 0x000fe200078e00ff */
[----:B------:R-:W-:-:S03]  /*96d0*/  ISETP.GT.U32.AND P4, PT, R0, R15, PT ;  /* 0x0000000f0000720c */ /* 0x000fc60003f84070 */
[----:B------:R-:W-:Y:S01]  /*96e0*/  IMAD.MOV R7, RZ, RZ, -R4 ;  /* 0x000000ffff077224 */ /* 0x000fe200078e0a04 */
[----:B------:R-:W-:Y:S01]  /*96f0*/  IABS R4, R14 ;  /* 0x0000000e00047213 */ /* 0x000fe20000000000 */
[----:B------:R-:W-:Y:S02]  /*9700*/  @!P6 IMAD.IADD R6, R6, 0x1, -R0 ;  /* 0x000000010606e824 */ /* 0x000fe400078e0a00 */
[----:B------:R-:W-:Y:S02]  /*9710*/  IMAD R7, R0, R7, R2 ;  /* 0x0000000700077224 */ /* 0x000fe400078e0202 */
[----:B------:R-:W-:-:S03]  /*9720*/  IMAD.HI.U32 R2, R3, R4, RZ ;  /* 0x0000000403027227 */ /* 0x000fc600078e00ff */
[C---:B------:R-:W-:Y:S01]  /*9730*/  ISETP.GT.U32.AND P6, PT, R0.reuse, R7, PT ;  /* 0x000000070000720c */ /* 0x040fe20003fc4070 */
[----:B------:R-:W-:Y:S02]  /*9740*/  IMAD.MOV R2, RZ, RZ, -R2 ;  /* 0x000000ffff027224 */ /* 0x000fe400078e0a02 */
[----:B-1----:R-:W-:Y:S02]  /*9750*/  IMAD.MOV.U32 R12, RZ, RZ, R8 ;  /* 0x000000ffff0c7224 */ /* 0x002fe400078e0008 */
[C---:B------:R-:W-:Y:S02]  /*9760*/  IMAD R4, R0.reuse, R2, R4 ;  /* 0x0000000200047224 */ /* 0x040fe400078e0204 */
[----:B------:R-:W-:Y:S02]  /*9770*/  @!P4 IMAD.IADD R15, R15, 0x1, -R0 ;  /* 0x000000010f0fc824 */ /* 0x000fe400078e0a00 */
[----:B------:R-:W-:Y:S01]  /*9780*/  @!P2 IMAD.MOV R12, RZ, RZ, -R12 ;  /* 0x000000ffff0ca224 */ /* 0x000fe200078e0a0c */
[----:B------:R-:W-:Y:S01]  /*9790*/  ISETP.GT.U32.AND P4, PT, R0, R4, PT ;  /* 0x000000040000720c */ /* 0x000fe20003f84070 */
[----:B------:R-:W-:Y:S01]  /*97a0*/  VIADD R8, R11, 0x4b ;  /* 0x0000004b0b087836 */ /* 0x000fe20000000000 */
[----:B------:R-:W-:Y:S01]  /*97b0*/  ISETP.GE.AND P2, PT, R9, RZ, PT ;  /* 0x000000ff0900720c */ /* 0x000fe20003f46270 */
[----:B------:R-:W-:Y:S01]  /*97c0*/  @!P6 IMAD.IADD R7, R7, 0x1, -R0 ;  /* 0x000000010707e824 */ /* 0x000fe200078e0a00 */
[----:B------:R0:W-:Y:S01]  /*97d0*/  STL [R1+0x168], R12 ;  /* 0x0001680c01007387 */ /* 0x0001e20000100800 */
[----:B------:R-:W-:Y:S01]  /*97e0*/  IABS R9, R16 ;  /* 0x0000001000097213 */ /* 0x000fe20000000000 */
[----:B------:R-:W-:Y:S01]  /*97f0*/  VIADD R2, R11, 0x4a ;  /* 0x0000004a0b027836 */ /* 0x000fe20000000000 */
[----:B------:R-:W-:Y:S01]  /*9800*/  IABS R13, R8 ;  /* 0x00000008000d7213 */ /* 0x000fe20000000000 */
[----:B------:R-:W-:Y:S01]  /*9810*/  @!P3 IMAD.MOV R6, RZ, RZ, -R6 ;  /* 0x000000ffff06b224 */ /* 0x000fe200078e0a06 */
[----:B------:R-:W-:Y:S01]  /*9820*/  ISETP.GE.AND P6, PT, R14, RZ, PT ;  /* 0x000000ff0e00720c */ /* 0x000fe20003fc6270 */
[----:B------:R-:W-:Y:S01]  /*9830*/  IMAD.HI.U32 R19, R3, R9, RZ ;  /* 0x0000000903137227 */ /* 0x000fe200078e00ff */
[----:B------:R1:W-:Y:S03]  /*9840*/  STL [R1+0x164], R5 ;  /* 0x0001640501007387 */ /* 0x0003e60000100800 */
[----:B0-----:R-:W-:Y:S01]  /*9850*/  VIADD R12, R11, 0x4d ;  /* 0x0000004d0b0c7836 */ /* 0x001fe20000000000 */
[----:B------:R-:W-:Y:S01]  /*9860*/  STL [R1+0x160], R21 ;  /* 0x0001601501007387 */ /* 0x000fe20000100800 */
[----:B------:R-:W-:Y:S01]  /*9870*/  @!P4 IMAD.IADD R4, R4, 0x1, -R0 ;  /* 0x000000010404c824 */ /* 0x000fe200078e0a00 */
[C---:B------:R-:W-:Y:S01]  /*9880*/  ISETP.GT.U32.AND P4, PT, R0.reuse, R7, PT ;  /* 0x000000070000720c */ /* 0x040fe20003f84070 */
[----:B------:R-:W-:Y:S01]  /*9890*/  IMAD.HI.U32 R18, R3, R13, RZ ;  /* 0x0000000d03127227 */ /* 0x000fe200078e00ff */
[----:B------:R-:W-:Y:S01]  /*98a0*/  IABS R17, R12 ;  /* 0x0000000c00117213 */ /* 0x000fe20000000000 */
[----:B------:R0:W-:Y:S01]  /*98b0*/  STL [R1+0x4c], R6 ;  /* 0x00004c0601007387 */ /* 0x0001e20000100800 */
[----:B------:R-:W-:Y:S01]  /*98c0*/  ISETP.GT.U32.AND P5, PT, R0, R4, PT ;  /* 0x000000040000720c */ /* 0x000fe20003fa4070 */
[----:B------:R-:W-:-:S02]  /*98d0*/  IMAD.MOV R18, RZ, RZ, -R18 ;  /* 0x000000ffff127224 */ /* 0x000fc400078e0a12 */
[----:B------:R-:W-:-:S04]  /*98e0*/  IMAD.HI.U32 R20, R3, R17, RZ ;  /* 0x0000001103147227 */ /* 0x000fc800078e00ff */
[----:B------:R-:W-:Y:S02]  /*98f0*/  IMAD.MOV R20, RZ, RZ, -R20 ;  /* 0x000000ffff147224 */ /* 0x000fe400078e0a14 */
[C---:B------:R-:W-:Y:S02]  /*9900*/  IMAD R13, R0.reuse, R18, R13 ;  /* 0x00000012000d7224 */ /* 0x040fe400078e020d */
[----:B------:R-:W-:Y:S02]  /*9910*/  IMAD.MOV R19, RZ, RZ, -R19 ;  /* 0x000000ffff137224 */ /* 0x000fe400078e0a13 */
[C---:B------:R-:W-:Y:S01]  /*9920*/  IMAD R14, R0.reuse, R20, R17 ;  /* 0x00000014000e7224 */ /* 0x040fe200078e0211 */
[----:B------:R-:W-:Y:S01]  /*9930*/  IABS R17, R2 ;  /* 0x0000000200117213 */ /* 0x000fe20000000000 */
[----:B------:R-:W-:Y:S01]  /*9940*/  @!P4 IMAD.IADD R7, R7, 0x1, -R0 ;  /* 0x000000010707c824 */ /* 0x000fe200078e0a00 */
[C---:B------:R-:W-:Y:S01]  /*9950*/  ISETP.GT.U32.AND P4, PT, R0.reuse, R13, PT ;  /* 0x0000000d0000720c */ /* 0x040fe20003f84070 */
[C---:B------:R-:W-:Y:S01]  /*9960*/  IMAD R9, R0.reuse, R19, R9 ;  /* 0x0000001300097224 */ /* 0x040fe200078e0209 */
[----:B------:R-:W-:Y:S01]  /*9970*/  ISETP.GT.U32.AND P1, PT, R0, R14, PT ;  /* 0x0000000e0000720c */ /* 0x000fe20003f24070 */
[----:B------:R-:W-:Y:S01]  /*9980*/  @!P0 IMAD.MOV R15, RZ, RZ, -R15 ;  /* 0x000000ffff0f8224 */ /* 0x000fe200078e0a0f */
[----:B------:R-:W-:Y:S01]  /*9990*/  ISETP.GE.AND P0, PT, R12, RZ, PT ;  /* 0x000000ff0c00720c */ /* 0x000fe20003f06270 */
[----:B------:R-:W-:Y:S01]  /*99a0*/  VIADD R12, R11, 0x49 ;  /* 0x000000490b0c7836 */ /* 0x000fe20000000000 */
[----:B------:R-:W-:Y:S01]  /*99b0*/  ISETP.GT.U32.AND P3, PT, R0, R9, PT ;  /* 0x000000090000720c */ /* 0x000fe20003f64070 */
[----:B-1----:R-:W-:Y:S01]  /*99c0*/  IMAD.HI.U32 R5, R3, R17, RZ ;  /* 0x0000001103057227 */ /* 0x002fe200078e00ff */
[----:B------:R1:W-:Y:S03]  /*99d0*/  STL [R1+0x48], R15 ;  /* 0x0000480f01007387 */ /* 0x0003e60000100800 */
[----:B------:R-:W-:-:S02]  /*99e0*/  IMAD.MOV R5, RZ, RZ, -R5 ;  /* 0x000000ffff057224 */ /* 0x000fc400078e0a05 */
[----:B------:R-:W-:Y:S02]  /*99f0*/  IMAD.MOV.U32 R18, RZ, RZ, R7 ;  /* 0x000000ffff127224 */ /* 0x000fe400078e0007 */
[--C-:B------:R-:W-:Y:S02]  /*9a00*/  @!P4 IMAD.IADD R13, R13, 0x1, -R0.reuse ;  /* 0x000000010d0dc824 */ /* 0x100fe400078e0a00 */
[----:B0-----:R-:W-:Y:S01]  /*9a10*/  IMAD R6, R0, R5, R17 ;  /* 0x0000000500067224 */ /* 0x001fe200078e0211 */
[----:B-1----:R-:W-:Y:S01]  /*9a20*/  IABS R15, R12 ;  /* 0x0000000c000f7213 */ /* 0x002fe20000000000 */
[----:B------:R-:W-:Y:S01]  /*9a30*/  @!P1 IMAD.IADD R14, R14, 0x1, -R0 ;  /* 0x000000010e0e9824 */ /* 0x000fe200078e0a00 */
[----:B------:R-:W-:Y:S01]  /*9a40*/  ISETP.GE.AND P1, PT, R8, RZ, PT ;  /* 0x000000ff0800720c */ /* 0x000fe20003f26270 */
[----:B------:R-:W-:Y:S01]  /*9a50*/  @!P2 IMAD.MOV R18, RZ, RZ, -R18 ;  /* 0x000000ffff12a224 */ /* 0x000fe200078e0a12 */
[----:B------:R-:W-:Y:S01]  /*9a60*/  ISETP.GT.U32.AND P2, PT, R0, R13, PT ;  /* 0x0000000d0000720c */ /* 0x000fe20003f44070 */
[----:B------:R-:W-:-:S02]  /*9a70*/  IMAD.MOV.U32 R5, RZ, RZ, R15 ;  /* 0x000000ffff057224 */ /* 0x000fc400078e000f */
[--C-:B------:R-:W-:Y:S01]  /*9a80*/  @!P5 IMAD.IADD R4, R4, 0x1, -R0.reuse ;  /* 0x000000010404d824 */ /* 0x100fe200078e0a00 */
[----:B------:R-:W-:Y:S01]  /*9a90*/  ISETP.GE.AND P5, PT, R16, RZ, PT ;  /* 0x000000ff1000720c */ /* 0x000fe20003fa6270 */
[----:B------:R-:W-:Y:S01]  /*9aa0*/  @!P3 IMAD.IADD R9, R9, 0x1, -R0 ;  /* 0x000000010909b824 */ /* 0x000fe200078e0a00 */
[C---:B------:R-:W-:Y:S01]  /*9ab0*/  ISETP.GT.U32.AND P3, PT, R0.reuse, R14, PT ;  /* 0x0000000e0000720c */ /* 0x040fe20003f64070 */
[----:B------:R-:W-:Y:S01]  /*9ac0*/  IMAD.HI.U32 R8, R3, R5, RZ ;  /* 0x0000000503087227 */ /* 0x000fe200078e00ff */
[----:B------:R0:W-:Y:S02]  /*9ad0*/  STL [R1+0x44], R18 ;  /* 0x0000441201007387 */ /* 0x0001e40000100800 */
[----:B------:R-:W-:Y:S01]  /*9ae0*/  ISETP.GT.U32.AND P4, PT, R0, R9, PT ;  /* 0x000000090000720c */ /* 0x000fe20003f84070 */
[----:B------:R-:W-:Y:S02]  /*9af0*/  VIADD R7, R11, 0x48 ;  /* 0x000000480b077836 */ /* 0x000fe40000000000 */
[----:B------:R-:W-:-:S02]  /*9b00*/  IMAD.MOV R8, RZ, RZ, -R8 ;  /* 0x000000ffff087224 */ /* 0x000fc400078e0a08 */
[----:B------:R-:W-:Y:S01]  /*9b10*/  @!P6 IMAD.MOV R4, RZ, RZ, -R4 ;  /* 0x000000ffff04e224 */ /* 0x000fe200078e0a04 */
[C---:B------:R-:W-:Y:S01]  /*9b20*/  ISETP.GT.U32.AND P6, PT, R0.reuse, R6, PT ;  /* 0x000000060000720c */ /* 0x040fe20003fc4070 */
[----:B------:R-:W-:Y:S01]  /*9b30*/  IMAD R5, R0, R8, R5 ;  /* 0x0000000800057224 */ /* 0x000fe200078e0205 */
[----:B------:R-:W-:Y:S01]  /*9b40*/  IABS R16, R7 ;  /* 0x0000000700107213 */ /* 0x000fe20000000000 */
[--C-:B------:R-:W-:Y:S01]  /*9b50*/  @!P2 IMAD.IADD R13, R13, 0x1, -R0.reuse ;  /* 0x000000010d0da824 */ /* 0x100fe200078e0a00 */
[----:B------:R1:W-:Y:S01]  /*9b60*/  STL [R1+0x40], R4 ;  /* 0x0000400401007387 */ /* 0x0003e20000100800 */
[----:B------:R-:W-:Y:S01]  /*9b70*/  @!P3 IMAD.IADD R14, R14, 0x1, -R0 ;  /* 0x000000010e0eb824 */ /* 0x000fe200078e0a00 */
[----:B------:R-:W-:Y:S01]  /*9b80*/  ISETP.GT.U32.AND P2, PT, R0, R5, PT ;  /* 0x000000050000720c */ /* 0x000fe20003f44070 */
[----:B------:R-:W-:Y:S01]  /*9b90*/  IMAD.HI.U32 R8, R3, R16, RZ ;  /* 0x0000001003087227 */ /* 0x000fe200078e00ff */
[----:B------:R-:W-:-:S03]  /*9ba0*/  ISETP.GE.AND P3, PT, R2, RZ, PT ;  /* 0x000000ff0200720c */ /* 0x000fc60003f66270 */
[----:B------:R-:W-:Y:S02]  /*9bb0*/  IMAD.MOV R8, RZ, RZ, -R8 ;  /* 0x000000ffff087224 */ /* 0x000fe400078e0a08 */
[----:B------:R-:W-:Y:S01]  /*9bc0*/  @!P6 IMAD.IADD R6, R6, 0x1, -R0 ;  /* 0x000000010606e824 */ /* 0x000fe200078e0a00 */
[----:B------:R-:W-:Y:S01]  /*9bd0*/  ISETP.GE.AND P6, PT, R7, RZ, PT ;  /* 0x000000ff0700720c */ /* 0x000fe20003fc6270 */
[----:B0-----:R-:W-:Y:S02]  /*9be0*/  IMAD.MOV.U32 R18, RZ, RZ, R14 ;  /* 0x000000ffff127224 */ /* 0x001fe400078e000e */
[----:B-1----:R-:W-:Y:S02]  /*9bf0*/  VIADD R4, R11, 0x47 ;  /* 0x000000470b047836 */ /* 0x002fe40000000000 */
[C---:B------:R-:W-:Y:S02]  /*9c00*/  IMAD R16, R0.reuse, R8, R16 ;  /* 0x0000000800107224 */ /* 0x040fe400078e0210 */
[----:B------:R-:W-:Y:S01]  /*9c10*/  @!P0 IMAD.MOV R18, RZ, RZ, -R18 ;  /* 0x000000ffff128224 */ /* 0x000fe200078e0a12 */
[C---:B------:R-:W-:Y:S01]  /*9c20*/  ISETP.GT.U32.AND P0, PT, R0.reuse, R6, PT ;  /* 0x000000060000720c */ /* 0x040fe20003f04070 */
[--C-:B------:R-:W-:Y:S01]  /*9c30*/  @!P4 IMAD.IADD R9, R9, 0x1, -R0.reuse ;  /* 0x000000010909c824 */ /* 0x100fe200078e0a00 */
[----:B------:R-:W-:Y:S01]  /*9c40*/  IABS R17, R4 ;  /* 0x0000000400117213 */ /* 0x000fe20000000000 */
[----:B------:R-:W-:Y:S01]  /*9c50*/  @!P2 IMAD.IADD R5, R5, 0x1, -R0 ;  /* 0x000000010505a824 */ /* 0x000fe200078e0a00 */
[----:B------:R-:W-:Y:S01]  /*9c60*/  ISETP.GT.U32.AND P2, PT, R0, R16, PT ;  /* 0x000000100000720c */ /* 0x000fe20003f44070 */
[----:B------:R-:W-:Y:S01]  /*9c70*/  IMAD.MOV.U32 R15, RZ, RZ, R9 ;  /* 0x000000ffff0f7224 */ /* 0x000fe200078e0009 */
[----:B------:R-:W-:Y:S01]  /*9c80*/  ISETP.GE.AND P4, PT, R12, RZ, PT ;  /* 0x000000ff0c00720c */ /* 0x000fe20003f86270 */
[----:B------:R-:W-:Y:S01]  /*9c90*/  IMAD.HI.U32 R14, R3, R17, RZ ;  /* 0x00000011030e7227 */ /* 0x000fe200078e00ff */
[----:B------:R-:W-:Y:S03]  /*9ca0*/  STL [R1+0x15c], R18 ;  /* 0x00015c1201007387 */ /* 0x000fe60000100800 */
[----:B------:R-:W-:-:S02]  /*9cb0*/  VIADD R7, R11, 0x46 ;  /* 0x000000460b077836 */ /* 0x000fc40000000000 */
[----:B------:R-:W-:Y:S02]  /*9cc0*/  IMAD.MOV R9, RZ, RZ, -R14 ;  /* 0x000000ffff097224 */ /* 0x000fe400078e0a0e */
[----:B------:R-:W-:Y:S01]  /*9cd0*/  @!P5 IMAD.MOV R15, RZ, RZ, -R15 ;  /* 0x000000ffff0fd224 */ /* 0x000fe200078e0a0f */
[----:B------:R-:W-:Y:S01]  /*9ce0*/  ISETP.GT.U32.AND P5, PT, R0, R5, PT ;  /* 0x000000050000720c */ /* 0x000fe20003fa4070 */
[----:B------:R-:W-:Y:S01]  /*9cf0*/  VIADD R2, R11, 0x45 ;  /* 0x000000450b027836 */ /* 0x000fe20000000000 */
[----:B------:R-:W-:Y:S01]  /*9d00*/  IABS R8, R7 ;  /* 0x0000000700087213 */ /* 0x000fe20000000000 */
[--C-:B------:R-:W-:Y:S01]  /*9d10*/  @!P0 IMAD.IADD R6, R6, 0x1, -R0.reuse ;  /* 0x0000000106068824 */ /* 0x100fe200078e0a00 */
[----:B------:R0:W-:Y:S01]  /*9d20*/  STL [R1+0x3c], R15 ;  /* 0x00003c0f01007387 */ /* 0x0001e20000100800 */
[----:B------:R-:W-:Y:S01]  /*9d30*/  IMAD R17, R0, R9, R17 ;  /* 0x0000000900117224 */ /* 0x000fe200078e0211 */
[----:B------:R-:W-:Y:S01]  /*9d40*/  IABS R12, R2 ;  /* 0x00000002000c7213 */ /* 0x000fe20000000000 */
[----:B------:R-:W-:Y:S01]  /*9d50*/  @!P2 IMAD.IADD R16, R16, 0x1, -R0 ;  /* 0x000000011010a824 */ /* 0x000fe200078e0a00 */
[----:B------:R-:W-:Y:S01]  /*9d60*/  ISETP.GE.AND P2, PT, R2, RZ, PT ;  /* 0x000000ff0200720c */ /* 0x000fe20003f46270 */
[----:B------:R-:W-:Y:S01]  /*9d70*/  IMAD.MOV.U32 R14, RZ, RZ, R6 ;  /* 0x000000ffff0e7224 */ /* 0x000fe200078e0006 */
[----:B------:R-:W-:Y:S01]  /*9d80*/  ISETP.GT.U32.AND P0, PT, R0, R17, PT ;  /* 0x000000110000720c */ /* 0x000fe20003f04070 */
[----:B------:R-:W-:-:S04]  /*9d90*/  IMAD.HI.U32 R9, R3, R8, RZ ;  /* 0x0000000803097227 */ /* 0x000fc800078e00ff */
[----:B------:R-:W-:Y:S01]  /*9da0*/  @!P1 IMAD.MOV R13, RZ, RZ, -R13 ;  /* 0x000000ffff0d9224 */ /* 0x000fe200078e0a0d */
[----:B------:R-:W-:Y:S01]  /*9db0*/  ISETP.GE.AND P1, PT, R4, RZ, PT ;  /* 0x000000ff0400720c */ /* 0x000fe20003f26270 */
[----:B------:R-:W-:Y:S01]  /*9dc0*/  @!P3 IMAD.MOV R14, RZ, RZ, -R14 ;  /* 0x000000ffff0eb224 */ /* 0x000fe200078e0a0e */
[----:B------:R-:W-:Y:S01]  /*9dd0*/  ISETP.GT.U32.AND P3, PT, R0, R16, PT ;  /* 0x000000100000720c */ /* 0x000fe20003f64070 */
[----:B------:R-:W-:Y:S01]  /*9de0*/  IMAD.HI.U32 R4, R3, R12, RZ ;  /* 0x0000000c03047227 */ /* 0x000fe200078e00ff */
[----:B------:R1:W-:Y:S03]  /*9df0*/  STL [R1+0x38], R13 ;  /* 0x0000380d01007387 */ /* 0x0003e60000100800 */
[----:B------:R-:W-:Y:S01]  /*9e00*/  IMAD.MOV R9, RZ, RZ, -R9 ;  /* 0x000000ffff097224 */ /* 0x000fe200078e0a09 */
[----:B------:R3:W-:Y:S01]  /*9e10*/  STL [R1+0x11c], R14 ;  /* 0x00011c0e01007387 */ /* 0x0007e20000100800 */
[----:B------:R-:W-:Y:S01]  /*9e20*/  @!P5 IMAD.IADD R5, R5, 0x1, -R0 ;  /* 0x000000010505d824 */ /* 0x000fe200078e0a00 */
[----:B------:R-:W-:Y:S01]  /*9e30*/  ISETP.GE.AND P5, PT, R7, RZ, PT ;  /* 0x000000ff0700720c */ /* 0x000fe20003fa6270 */
[----:B------:R-:W-:-:S02]  /*9e40*/  VIADD R2, R11, 0x44 ;  /* 0x000000440b027836 */ /* 0x000fc40000000000 */
[----:B------:R-:W-:Y:S02]  /*9e50*/  IMAD.MOV R7, RZ, RZ, -R4 ;  /* 0x000000ffff077224 */ /* 0x000fe400078e0a04 */
[C---:B------:R-:W-:Y:S01]  /*9e60*/  IMAD R4, R0.reuse, R9, R8 ;  /* 0x0000000900047224 */ /* 0x040fe200078e0208 */
[----:B------:R-:W-:Y:S01]  /*9e70*/  IABS R8, R2 ;  /* 0x0000000200087213 */ /* 0x000fe20000000000 */
[----:B------:R-:W-:Y:S02]  /*9e80*/  IMAD.MOV.U32 R9, RZ, RZ, R5 ;  /* 0x000000ffff097224 */ /* 0x000fe400078e0005 */
[C---:B------:R-:W-:Y:S02]  /*9e90*/  IMAD R12, R0.reuse, R7, R12 ;  /* 0x00000007000c7224 */ /* 0x040fe400078e020c */
[----:B------:R-:W-:Y:S02]  /*9ea0*/  @!P0 IMAD.IADD R17, R17, 0x1, -R0 ;  /* 0x0000000111118824 */ /* 0x000fe400078e0a00 */
[----:B------:R-:W-:Y:S01]  /*9eb0*/  @!P4 IMAD.MOV R9, RZ, RZ, -R9 ;  /* 0x000000ffff09c224 */ /* 0x000fe200078e0a09 */
[C---:B------:R-:W-:Y:S01]  /*9ec0*/  ISETP.GT.U32.AND P4, PT, R0.reuse, R4, PT ;  /* 0x000000040000720c */ /* 0x040fe20003f84070 */
[----:B0-----:R-:W-:Y:S01]  /*9ed0*/  IMAD.HI.U32 R15, R3, R8, RZ ;  /* 0x00000008030f7227 */ /* 0x001fe200078e00ff */
[----:B------:R-:W-:-:S02]  /*9ee0*/  ISETP.GT.U32.AND P0, PT, R0, R17, PT ;  /* 0x000000110000720c */ /* 0x000fc40003f04070 */
[----:B------:R0:W-:Y:S01]  /*9ef0*/  STL [R1+0x158], R9 ;  /* 0x0001580901007387 */ /* 0x0001e20000100800 */
[----:B------:R-:W-:Y:S01]  /*9f00*/  @!P3 IMAD.IADD R16, R16, 0x1, -R0 ;  /* 0x000000011010b824 */ /* 0x000fe200078e0a00 */
[C---:B------:R-:W-:Y:S01]  /*9f10*/  ISETP.GT.U32.AND P3, PT, R0.reuse, R12, PT ;  /* 0x0000000c0000720c */ /* 0x040fe20003f64070 */
[----:B------:R-:W-:Y:S02]  /*9f20*/  IMAD.MOV R15, RZ, RZ, -R15 ;  /* 0x000000ffff0f7224 */ /* 0x000fe400078e0a0f */
[C---:B------:R-:W-:Y:S02]  /*9f30*/  VIADD R6, R11.reuse, 0x42 ;  /* 0x000000420b067836 */ /* 0x040fe40000000000 */
[C---:B-1----:R-:W-:Y:S02]  /*9f40*/  VIADD R13, R11.reuse, 0x43 ;  /* 0x000000430b0d7836 */ /* 0x042fe40000000000 */
[----:B------:R-:W-:Y:S01]  /*9f50*/  IMAD R8, R0, R15, R8 ;  /* 0x0000000f00087224 */ /* 0x000fe200078e0208 */
[----:B------:R-:W-:Y:S01]  /*9f60*/  IABS R5, R6 ;  /* 0x0000000600057213 */ /* 0x000fe20000000000 */
[----:B------:R-:W-:Y:S01]  /*9f70*/  VIADD R7, R11, 0x41 ;  /* 0x000000410b077836 */ /* 0x000fe20000000000 */
[----:B---3--:R-:W-:Y:S01]  /*9f80*/  IABS R14, R13 ;  /* 0x0000000d000e7213 */ /* 0x008fe20000000000 */
[----:B------:R-:W-:Y:S01]  /*9f90*/  @!P4 IMAD.IADD R4, R4, 0x1, -R0 ;  /* 0x000000010404c824 */ /* 0x000fe200078e0a00 */
[----:B------:R-:W-:Y:S01]  /*9fa0*/  ISETP.GT.U32.AND P4, PT, R0, R8, PT ;  /* 0x000000080000720c */ /* 0x000fe20003f84070 */
[----:B------:R-:W-:Y:S01]  /*9fb0*/  IMAD.MOV.U32 R18, RZ, RZ, R16 ;  /* 0x000000ffff127224 */ /* 0x000fe200078e0010 */
[----:B0-----:R-:W-:Y:S01]  /*9fc0*/  IABS R9, R7 ;  /* 0x0000000700097213 */ /* 0x001fe20000000000 */
[----:B------:R-:W-:-:S02]  /*9fd0*/  @!P3 IMAD.IADD R12, R12, 0x1, -R0 ;  /* 0x000000010c0cb824 */ /* 0x000fc400078e0a00 */
[----:B------:R-:W-:Y:S01]  /*9fe0*/  @!P0 IMAD.IADD R17, R17, 0x1, -R0 ;  /* 0x0000000111118824 */ /* 0x000fe200078e0a00 */
[----:B------:R-:W-:Y:S01]  /*9ff0*/  ISETP.GE.AND P0, PT, R2, RZ, PT ;  /* 0x000000ff0200720c */ /* 0x000fe20003f06270 */
[----:B------:R-:W-:Y:S01]  /*a000*/  @!P6 IMAD.MOV R18, RZ, RZ, -R18 ;  /* 0x000000ffff12e224 */ /* 0x000fe200078e0a12 */
[C---:B------:R-:W-:Y:S01]  /*a010*/  ISETP.GT.U32.AND P6, PT, R0.reuse, R4, PT ;  /* 0x000000040000720c */ /* 0x040fe20003fc4070 */
[C---:B------:R-:W-:Y:S01]  /*a020*/  IMAD.HI.U32 R2, R3.reuse, R5, RZ ;  /* 0x0000000503027227 */ /* 0x040fe200078e00ff */
[----:B------:R-:W-:Y:S02]  /*a030*/  ISETP.GT.U32.AND P3, PT, R0, R12, PT ;  /* 0x0000000c0000720c */ /* 0x000fe40003f64070 */
[----:B------:R0:W-:Y:S01]  /*a040*/  STL [R1+0x118], R18 ;  /* 0x0001181201007387 */ /* 0x0001e20000100800 */
[----:B------:R-:W-:-:S04]  /*a050*/  IMAD.HI.U32 R15, R3, R14, RZ ;  /* 0x0000000e030f7227 */ /* 0x000fc800078e00ff */
[----:B------:R-:W-:Y:S02]  /*a060*/  IMAD.MOV R2, RZ, RZ, -R2 ;  /* 0x000000ffff027224 */ /* 0x000fe400078e0a02 */
[----:B------:R-:W-:-:S04]  /*a070*/  IMAD.HI.U32 R16, R3, R9, RZ ;  /* 0x0000000903107227 */ /* 0x000fc800078e00ff */
[----:B------:R-:W-:Y:S02]  /*a080*/  IMAD.MOV R15, RZ, RZ, -R15 ;  /* 0x000000ffff0f7224 */ /* 0x000fe400078e0a0f */
[----:B------:R-:W-:Y:S01]  /*a090*/  @!P1 IMAD.MOV R17, RZ, RZ, -R17 ;  /* 0x000000ffff119224 */ /* 0x000fe200078e0a11 */
[----:B------:R-:W-:Y:S01]  /*a0a0*/  ISETP.GE.AND P1, PT, R13, RZ, PT ;  /* 0x000000ff0d00720c */ /* 0x000fe20003f26270 */
[C---:B------:R-:W-:Y:S02]  /*a0b0*/  IMAD R5, R0.reuse, R2, R5 ;  /* 0x0000000200057224 */ /* 0x040fe400078e0205 */
[----:B------:R-:W-:Y:S01]  /*a0c0*/  IMAD.MOV R13, RZ, RZ, -R16 ;  /* 0x000000ffff0d7224 */ /* 0x000fe200078e0a10 */
[----:B------:R1:W-:Y:S01]  /*a0d0*/  STL [R1+0x34], R17 ;  /* 0x0000341101007387 */ /* 0x0003e20000100800 */
[----:B------:R-:W-:Y:S02]  /*a0e0*/  IMAD R14, R0, R15, R14 ;  /* 0x0000000f000e7224 */ /* 0x000fe400078e020e */
[----:B------:R-:W-:-:S02]  /*a0f0*/  @!P4 IMAD.IADD R8, R8, 0x1, -R0 ;  /* 0x000000010808c824 */ /* 0x000fc400078e0a00 */
[----:B------:R-:W-:Y:S02]  /*a100*/  VIADD R2, R11, 0x40 ;  /* 0x000000400b027836 */ /* 0x000fe40000000000 */
[C---:B------:R-:W-:Y:S01]  /*a110*/  IMAD R9, R0.reuse, R13, R9 ;  /* 0x0000000d00097224 */ /* 0x040fe200078e0209 */
[----:B------:R-:W-:Y:S01]  /*a120*/  ISETP.GT.U32.AND P4, PT, R0, R8, PT ;  /* 0x000000080000720c */ /* 0x000fe20003f84070 */
[--C-:B------:R-:W-:Y:S01]  /*a130*/  @!P6 IMAD.IADD R4, R4, 0x1, -R0.reuse ;  /* 0x000000010404e824 */ /* 0x100fe200078e0a00 */
[----:B------:R-:W-:Y:S01]  /*a140*/  IABS R13, R2 ;  /* 0x00000002000d7213 */ /* 0x000fe20000000000 */
[----:B------:R-:W-:Y:S01]  /*a150*/  @!P3 IMAD.IADD R12, R12, 0x1, -R0 ;  /* 0x000000010c0cb824 */ /* 0x000fe200078e0a00 */
[C---:B------:R-:W-:Y:S01]  /*a160*/  ISETP.GT.U32.AND P6, PT, R0.reuse, R14, PT ;  /* 0x0000000e0000720c */ /* 0x040fe20003fc4070 */
[----:B0-----:R-:W-:Y:S01]  /*a170*/  IMAD.MOV.U32 R18, RZ, RZ, R4 ;  /* 0x000000ffff127224 */ /* 0x001fe200078e0004 */
[----:B------:R-:W-:Y:S01]  /*a180*/  ISETP.GT.U32.AND P3, PT, R0, R5, PT ;  /* 0x000000050000720c */ /* 0x000fe20003f64070 */
[----:B------:R-:W-:-:S02]  /*a190*/  IMAD.MOV.U32 R4, RZ, RZ, R13 ;  /* 0x000000ffff047224 */ /* 0x000fc400078e000d */
[----:B-1----:R-:W-:Y:S02]  /*a1a0*/  IMAD.MOV.U32 R17, RZ, RZ, R12 ;  /* 0x000000ffff117224 */ /* 0x002fe400078e000c */
[----:B------:R-:W-:-:S04]  /*a1b0*/  IMAD.HI.U32 R13, R3, R4, RZ ;  /* 0x00000004030d7227 */ /* 0x000fc800078e00ff */
[----:B------:R-:W-:Y:S01]  /*a1c0*/  @!P2 IMAD.MOV R17, RZ, RZ, -R17 ;  /* 0x000000ffff11a224 */ /* 0x000fe200078e0a11 */
[----:B------:R-:W-:Y:S01]  /*a1d0*/  ISETP.GT.U32.AND P2, PT, R0, R9, PT ;  /* 0x000000090000720c */ /* 0x000fe20003f44070 */
[--C-:B------:R-:W-:Y:S01]  /*a1e0*/  @!P4 IMAD.IADD R8, R8, 0x1, -R0.reuse ;  /* 0x000000010808c824 */ /* 0x100fe200078e0a00 */
[----:B------:R-:W-:Y:S01]  /*a1f0*/  ISETP.GE.AND P4, PT, R7, RZ, PT ;  /* 0x000000ff0700720c */ /* 0x000fe20003f86270 */
[--C-:B------:R-:W-:Y:S02]  /*a200*/  @!P6 IMAD.IADD R14, R14, 0x1, -R0.reuse ;  /* 0x000000010e0ee824 */ /* 0x100fe400078e0a00 */
[----:B------:R-:W-:Y:S02]  /*a210*/  IMAD.MOV R13, RZ, RZ, -R13 ;  /* 0x000000ffff0d7224 */ /* 0x000fe400078e0a0d */
[----:B------:R-:W-:Y:S01]  /*a220*/  @!P3 IMAD.IADD R5, R5, 0x1, -R0 ;  /* 0x000000010505b824 */ /* 0x000fe200078e0a00 */
[----:B------:R-:W-:Y:S01]  /*a230*/  ISETP.GT.U32.AND P6, PT, R0, R14, PT ;  /* 0x0000000e0000720c */ /* 0x000fe20003fc4070 */
[----:B------:R-:W-:Y:S01]  /*a240*/  @!P5 IMAD.MOV R18, RZ, RZ, -R18 ;  /* 0x000000ffff12d224 */ /* 0x000fe200078e0a12 */
[----:B------:R-:W-:Y:S01]  /*a250*/  ISETP.GE.AND P5, PT, R6, RZ, PT ;  /* 0x000000ff0600720c */ /* 0x000fe20003fa6270 */
[C---:B------:R-:W-:Y:S01]  /*a260*/  IMAD R4, R0.reuse, R13, R4 ;  /* 0x0000000d00047224 */ /* 0x040fe200078e0204 */
[----:B------:R-:W-:Y:S01]  /*a270*/  ISETP.GT.U32.AND P3, PT, R0, R5, PT ;  /* 0x000000050000720c */ /* 0x000fe20003f64070 */
[----:B------:R-:W-:Y:S01]  /*a280*/  IMAD.MOV.U32 R16, RZ, RZ, R8 ;  /* 0x000000ffff107224 */ /* 0x000fe200078e0008 */
[----:B------:R-:W-:Y:S01]  /*a290*/  STL [R1+0x8c], R18 ;  /* 0x00008c1201007387 */ /* 0x000fe20000100800 */
[----:B------:R-:W-:-:S02]  /*a2a0*/  VIADD R7, R11, 0x3f ;  /* 0x0000003f0b077836 */ /* 0x000fc40000000000 */
[----:B------:R-:W-:Y:S01]  /*a2b0*/  VIADD R6, R11, 0x3e ;  /* 0x0000003e0b067836 */ /* 0x000fe20000000000 */
[----:B------:R-:W-:Y:S01]  /*a2c0*/  STL [R1+0x90], R17 ;  /* 0x0000901101007387 */ /* 0x000fe20000100800 */
[----:B------:R-:W-:Y:S01]  /*a2d0*/  @!P0 IMAD.MOV R16, RZ, RZ, -R16 ;  /* 0x000000ffff108224 */ /* 0x000fe200078e0a10 */
[----:B------:R-:W-:Y:S01]  /*a2e0*/  ISETP.GT.U32.AND P0, PT, R0, R4, PT ;  /* 0x000000040000720c */ /* 0x000fe20003f04070 */
[--C-:B------:R-:W-:Y:S01]  /*a2f0*/  @!P2 IMAD.IADD R9, R9, 0x1, -R0.reuse ;  /* 0x000000010909a824 */ /* 0x100fe200078e0a00 */
[----:B------:R-:W-:Y:S01]  /*a300*/  IABS R12, R7 ;  /* 0x00000007000c7213 */ /* 0x000fe20000000000 */
[--C-:B------:R-:W-:Y:S01]  /*a310*/  @!P6 IMAD.IADD R14, R14, 0x1, -R0.reuse ;  /* 0x000000010e0ee824 */ /* 0x100fe200078e0a00 */
[----:B------:R-:W-:Y:S01]  /*a320*/  IABS R13, R6 ;  /* 0x00000006000d7213 */ /* 0x000fe20000000000 */
[----:B------:R-:W-:Y:S01]  /*a330*/  @!P3 IMAD.IADD R5, R5, 0x1, -R0 ;  /* 0x000000010505b824 */ /* 0x000fe200078e0a00 */
[----:B------:R-:W-:Y:S01]  /*a340*/  ISETP.GT.U32.AND P2, PT, R0, R9, PT ;  /* 0x000000090000720c */ /* 0x000fe20003f44070 */
[----:B------:R-:W-:Y:S01]  /*a350*/  IMAD.HI.U32 R15, R3, R12, RZ ;  /* 0x0000000c030f7227 */ /* 0x000fe200078e00ff */
[----:B------:R-:W-:Y:S01]  /*a360*/  ISETP.GE.AND P6, PT, R2, RZ, PT ;  /* 0x000000ff0200720c */ /* 0x000fe20003fc6270 */
[----:B------:R0:W-:Y:S01]  /*a370*/  STL [R1+0x9c], R16 ;  /* 0x00009c1001007387 */ /* 0x0001e20000100800 */
[----:B------:R-:W-:Y:S01]  /*a380*/  ISETP.GE.AND P3, PT, R7, RZ, PT ;  /* 0x000000ff0700720c */ /* 0x000fe20003f66270 */
[----:B------:R-:W-:-:S04]  /*a390*/  IMAD.HI.U32 R8, R3, R13, RZ ;  /* 0x0000000d03087227 */ /* 0x000fc800078e00ff */
[----:B------:R-:W-:Y:S02]  /*a3a0*/  IMAD.MOV R15, RZ, RZ, -R15 ;  /* 0x000000ffff0f7224 */ /* 0x000fe400078e0a0f */
[----:B------:R-:W-:Y:S02]  /*a3b0*/  IMAD.MOV R8, RZ, RZ, -R8 ;  /* 0x000000ffff087224 */ /* 0x000fe400078e0a08 */
[----:B------:R-:W-:Y:S02]  /*a3c0*/  VIADD R2, R11, 0x3d ;  /* 0x0000003d0b027836 */ /* 0x000fe40000000000 */
[----:B0-----:R-:W-:Y:S02]  /*a3d0*/  IMAD.MOV.U32 R16, RZ, RZ, R14 ;  /* 0x000000ffff107224 */ /* 0x001fe400078e000e */
[----:B------:R-:W-:Y:S01]  /*a3e0*/  @!P0 IMAD.IADD R4, R4, 0x1, -R0 ;  /* 0x0000000104048824 */ /* 0x000fe200078e0a00 */
[----:B------:R-:W-:Y:S01]  /*a3f0*/  ISETP.GE.AND P0, PT, R6, RZ, PT ;  /* 0x000000ff0600720c */ /* 0x000fe20003f06270 */
[C---:B------:R-:W-:Y:S01]  /*a400*/  IMAD R7, R0.reuse, R15, R12 ;  /* 0x0000000f00077224 */ /* 0x040fe200078e020c */
[----:B------:R-:W-:Y:S01]  /*a410*/  IABS R12, R2 ;  /* 0x00000002000c7213 */ /* 0x000fe20000000000 */
[----:B------:R-:W-:-:S02]  /*a420*/  IMAD R13, R0, R8, R13 ;  /* 0x00000008000d7224 */ /* 0x000fc400078e020d */
[----:B------:R-:W-:Y:S02]  /*a430*/  IMAD.MOV.U32 R15, RZ, RZ, R5 ;  /* 0x000000ffff0f7224 */ /* 0x000fe400078e0005 */
[----:B------:R-:W-:Y:S01]  /*a440*/  @!P1 IMAD.MOV R16, RZ, RZ, -R16 ;  /* 0x000000ffff109224 */ /* 0x000fe200078e0a10 */
[C---:B------:R-:W-:Y:S01]  /*a450*/  ISETP.GT.U32.AND P1, PT, R0.reuse, R4, PT ;  /* 0x000000040000720c */ /* 0x040fe20003f24070 */
[----:B------:R-:W-:Y:S01]  /*a460*/  @!P5 IMAD.MOV R15, RZ, RZ, -R15 ;  /* 0x000000ffff0fd224 */ /* 0x000fe200078e0a0f */
[C---:B------:R-:W-:Y:S01]  /*a470*/  ISETP.GT.U32.AND P5, PT, R0.reuse, R13, PT ;  /* 0x0000000d0000720c */ /* 0x040fe20003fa4070 */
[----:B------:R-:W-:Y:S01]  /*a480*/  @!P2 IMAD.IADD R9, R9, 0x1, -R0 ;  /* 0x000000010909a824 */ /* 0x000fe200078e0a00 */
[----:B------:R-:W-:Y:S01]  /*a490*/  ISETP.GT.U32.AND P2, PT, R0, R7, PT ;  /* 0x000000070000720c */ /* 0x000fe20003f44070 */
[----:B------:R-:W-:Y:S01]  /*a4a0*/  IMAD.MOV.U32 R6, RZ, RZ, R12 ;  /* 0x000000ffff067224 */ /* 0x000fe200078e000c */
[----:B------:R-:W-:Y:S01]  /*a4b0*/  STL [R1+0xb0], R16 ;  /* 0x0000b01001007387 */ /* 0x000fe20000100800 */
[----:B------:R-:W-:-:S02]  /*a4c0*/  VIADD R5, R11, 0x3c ;  /* 0x0000003c0b057836 */ /* 0x000fc40000000000 */
[----:B------:R-:W-:Y:S01]  /*a4d0*/  IMAD.MOV.U32 R14, RZ, RZ, R9 ;  /* 0x000000ffff0e7224 */ /* 0x000fe200078e0009 */
[----:B------:R-:W-:Y:S01]  /*a4e0*/  STL [R1+0xec], R15 ;  /* 0x0000ec0f01007387 */ /* 0x000fe20000100800 */
[----:B------:R-:W-:Y:S01]  /*a4f0*/  IMAD.HI.U32 R8, R3, R6, RZ ;  /* 0x0000000603087227 */ /* 0x000fe200078e00ff */
[----:B------:R-:W-:-:S03]  /*a500*/  IABS R9, R5 ;  /* 0x0000000500097213 */ /* 0x000fc60000000000 */
[----:B------:R-:W-:Y:S01]  /*a510*/  @!P4 IMAD.MOV R14, RZ, RZ, -R14 ;  /* 0x000000ffff0ec224 */ /* 0x000fe200078e0a0e */
[----:B------:R-:W-:Y:S01]  /*a520*/  ISETP.GE.AND P4, PT, R2, RZ, PT ;  /* 0x000000ff0200720c */ /* 0x000fe20003f86270 */
[----:B------:R-:W-:Y:S02]  /*a530*/  IMAD.MOV R8, RZ, RZ, -R8 ;  /* 0x000000ffff087224 */ /* 0x000fe400078e0a08 */
[--C-:B------:R-:W-:Y:S01]  /*a540*/  @!P1 IMAD.IADD R4, R4, 0x1, -R0.reuse ;  /* 0x0000000104049824 */ /* 0x100fe200078e0a00 */
[----:B------:R0:W-:Y:S01]  /*a550*/  STL [R1+0xf4], R14 ;  /* 0x0000f40e01007387 */ /* 0x0001e20000100800 */
[--C-:B------:R-:W-:Y:S01]  /*a560*/  @!P5 IMAD.IADD R13, R13, 0x1, -R0.reuse ;  /* 0x000000010d0dd824 */ /* 0x100fe200078e0a00 */
[----:B------:R-:W-:Y:S01]  /*a570*/  ISETP.GE.AND P1, PT, R5, RZ, PT ;  /* 0x000000ff0500720c */ /* 0x000fe20003f26270 */
[----:B------:R-:W-:Y:S02]  /*a580*/  @!P2 IMAD.IADD R7, R7, 0x1, -R0 ;  /* 0x000000010707a824 */ /* 0x000fe400078e0a00 */
[----:B------:R-:W-:Y:S01]  /*a590*/  IMAD.MOV.U32 R2, RZ, RZ, R9 ;  /* 0x000000ffff027224 */ /* 0x000fe200078e0009 */
[C---:B------:R-:W-:Y:S01]  /*a5a0*/  ISETP.GT.U32.AND P5, PT, R0.reuse, R13, PT ;  /* 0x0000000d0000720c */ /* 0x040fe20003fa4070 */
[C---:B------:R-:W-:Y:S01]  /*a5b0*/  IMAD R6, R0.reuse, R8, R6 ;  /* 0x0000000800067224 */ /* 0x040fe200078e0206 */
[----:B------:R-:W-:Y:S01]  /*a5c0*/  ISETP.GT.U32.AND P2, PT, R0, R7, PT ;  /* 0x000000070000720c */ /* 0x000fe20003f44070 */
[----:B------:R-:W-:-:S04]  /*a5d0*/  IMAD.HI.U32 R8, R3, R2, RZ ;  /* 0x0000000203087227 */ /* 0x000fc800078e00ff */
[----:B0-----:R-:W-:Y:S02]  /*a5e0*/  IMAD.MOV.U32 R14, RZ, RZ, R4 ;  /* 0x000000ffff0e7224 */ /* 0x001fe400078e0004 */
[----:B------:R-:W-:Y:S02]  /*a5f0*/  IMAD.MOV R8, RZ, RZ, -R8 ;  /* 0x000000ffff087224 */ /* 0x000fe400078e0a08 */
[----:B------:R-:W-:Y:S01]  /*a600*/  @!P6 IMAD.MOV R14, RZ, RZ, -R14 ;  /* 0x000000ffff0ee224 */ /* 0x000fe200078e0a0e */
[C---:B------:R-:W-:Y:S01]  /*a610*/  ISETP.GT.U32.AND P6, PT, R0.reuse, R6, PT ;  /* 0x000000060000720c */ /* 0x040fe20003fc4070 */
[C---:B------:R-:W-:Y:S02]  /*a620*/  IMAD R2, R0.reuse, R8, R2 ;  /* 0x0000000800027224 */ /* 0x040fe400078e0202 */
[----:B------:R-:W-:Y:S01]  /*a630*/  VIADD R9, R11, 0x3b ;  /* 0x0000003b0b097836 */ /* 0x000fe20000000000 */
[----:B------:R0:W-:Y:S01]  /*a640*/  STL [R1+0x10c], R14 ;  /* 0x00010c0e01007387 */ /* 0x0001e20000100800 */
[--C-:B------:R-:W-:Y:S01]  /*a650*/  @!P5 IMAD.IADD R13, R13, 0x1, -R0.reuse ;  /* 0x000000010d0dd824 */ /* 0x100fe200078e0a00 */
[----:B------:R-:W-:Y:S01]  /*a660*/  ISETP.GT.U32.AND P5, PT, R0, R2, PT ;  /* 0x000000020000720c */ /* 0x000fe20003fa4070 */
[----:B------:R-:W-:Y:S01]  /*a670*/  @!P2 IMAD.IADD R7, R7, 0x1, -R0 ;  /* 0x000000010707a824 */ /* 0x000fe200078e0a00 */
[----:B------:R-:W-:Y:S01]  /*a680*/  ISETP.GE.AND P2, PT, R9, RZ, PT ;  /* 0x000000ff0900720c */ /* 0x000fe20003f46270 */
[----:B------:R-:W-:Y:S01]  /*a690*/  VIADD R12, R11, 0x3a ;  /* 0x0000003a0b0c7836 */ /* 0x000fe20000000000 */
[----:B------:R-:W-:Y:S01]  /*a6a0*/  IABS R9, R9 ;  /* 0x0000000900097213 */ /* 0x000fe20000000000 */
[----:B------:R-:W-:-:S02]  /*a6b0*/  IMAD.MOV.U32 R16, RZ, RZ, R7 ;  /* 0x000000ffff107224 */ /* 0x000fc400078e0007 */
[----:B------:R-:W-:Y:S01]  /*a6c0*/  @!P6 IMAD.IADD R6, R6, 0x1, -R0 ;  /* 0x000000010606e824 */ /* 0x000fe200078e0a00 */
[----:B------:R-:W-:Y:S01]  /*a6d0*/  IABS R5, R12 ;  /* 0x0000000c00057213 */ /* 0x000fe20000000000 */
[----:B0-----:R-:W-:-:S03]  /*a6e0*/  IMAD.HI.U32 R14, R3, R9, RZ ;  /* 0x00000009030e7227 */ /* 0x001fc600078e00ff */
[----:B------:R-:W-:Y:S01]  /*a6f0*/  ISETP.GT.U32.AND P6, PT, R0, R6, PT ;  /* 0x000000060000720c */ /* 0x000fe20003fc4070 */
[----:B------:R-:W-:Y:S02]  /*a700*/  VIADD R4, R11, 0x39 ;  /* 0x000000390b047836 */ /* 0x000fe40000000000 */
[----:B------:R-:W-:Y:S01]  /*a710*/  @!P3 IMAD.MOV R16, RZ, RZ, -R16 ;  /* 0x000000ffff10b224 */ /* 0x000fe200078e0a10 */
[----:B------:R-:W-:Y:S01]  /*a720*/  ISETP.GE.AND P3, PT, R12, RZ, PT ;  /* 0x000000ff0c00720c */ /* 0x000fe20003f66270 */
[----:B------:R-:W-:Y:S01]  /*a730*/  IMAD.MOV R12, RZ, RZ, -R14 ;  /* 0x000000ffff0c7224 */ /* 0x000fe200078e0a0e */
[----:B------:R-:W-:Y:S01]  /*a740*/  IABS R15, R4 ;  /* 0x00000004000f7213 */ /* 0x000fe20000000000 */
[--C-:B------:R-:W-:Y:S01]  /*a750*/  @!P5 IMAD.IADD R2, R2, 0x1, -R0.reuse ;  /* 0x000000010202d824 */ /* 0x100fe200078e0a00 */
[----:B------:R-:W-:Y:S01]  /*a760*/  ISETP.GE.AND P5, PT, R4, RZ, PT ;  /* 0x000000ff0400720c */ /* 0x000fe20003fa6270 */
[C---:B------:R-:W-:Y:S01]  /*a770*/  IMAD R4, R0.reuse, R12, R9 ;  /* 0x0000000c00047224 */ /* 0x040fe200078e0209 */
[----:B------:R0:W-:Y:S01]  /*a780*/  STL [R1+0x114], R16 ;  /* 0x0001141001007387 */ /* 0x0001e20000100800 */
[----:B------:R-:W-:Y:S01]  /*a790*/  @!P0 IMAD.MOV R13, RZ, RZ, -R13 ;  /* 0x000000ffff0d8224 */ /* 0x000fe200078e0a0d */
[----:B------:R-:W-:Y:S01]  /*a7a0*/  ISETP.GT.U32.AND P0, PT, R0, R2, PT ;  /* 0x000000020000720c */ /* 0x000fe20003f04070 */
[----:B------:R-:W-:Y:S01]  /*a7b0*/  @!P6 IMAD.IADD R6, R6, 0x1, -R0 ;  /* 0x000000010606e824 */ /* 0x000fe200078e0a00 */
[----:B------:R-:W-:Y:S01]  /*a7c0*/  ISETP.GT.U32.AND P6, PT, R0, R4, PT ;  /* 0x000000040000720c */ /* 0x000fe20003fc4070 */
[C---:B------:R-:W-:Y:S01]  /*a7d0*/  IMAD.HI.U32 R8, R3.reuse, R5, RZ ;  /* 0x0000000503087227 */ /* 0x040fe200078e00ff */
[----:B------:R-:W-:Y:S03]  /*a7e0*/  STL [R1+0x104], R13 ;  /* 0x0001040d01007387 */ /* 0x000fe60000100800 */
[----:B------:R-:W-:-:S04]  /*a7f0*/  IMAD.HI.U32 R7, R3, R15, RZ ;  /* 0x0000000f03077227 */ /* 0x000fc800078e00ff */
[----:B------:R-:W-:Y:S02]  /*a800*/  IMAD.MOV R8, RZ, RZ, -R8 ;  /* 0x000000ffff087224 */ /* 0x000fe400078e0a08 */
[--C-:B------:R-:W-:Y:S02]  /*a810*/  @!P0 IMAD.IADD R2, R2, 0x1, -R0.reuse ;  /* 0x0000000102028824 */ /* 0x100fe400078e0a00 */
[----:B------:R-:W-:Y:S02]  /*a820*/  @!P6 IMAD.IADD R4, R4, 0x1, -R0 ;  /* 0x000000010404e824 */ /* 0x000fe400078e0a00 */
[----:B------:R-:W-:Y:S02]  /*a830*/  VIADD R14, R11, 0x38 ;  /* 0x000000380b0e7836 */ /* 0x000fe40000000000 */
[----:B0-----:R-:W-:Y:S01]  /*a840*/  IMAD.MOV.U32 R16, RZ, RZ, R6 ;  /* 0x000000ffff107224 */ /* 0x001fe200078e0006 */
[----:B------:R-:W-:Y:S01]  /*a850*/  ISETP.GT.U32.AND P6, PT, R0, R4, PT ;  /* 0x000000040000720c */ /* 0x000fe20003fc4070 */
[----:B------:R-:W-:-:S02]  /*a860*/  IMAD.MOV R7, RZ, RZ, -R7 ;  /* 0x000000ffff077224 */ /* 0x000fc400078e0a07 */
[----:B------:R-:W-:Y:S02]  /*a870*/  IMAD R5, R0, R8, R5 ;  /* 0x0000000800057224 */ /* 0x000fe400078e0205 */
[----:B------:R-:W-:Y:S02]  /*a880*/  IMAD.MOV.U32 R19, RZ, RZ, R2 ;  /* 0x000000ffff137224 */ /* 0x000fe400078e0002 */
[----:B------:R-:W-:Y:S01]  /*a890*/  @!P4 IMAD.MOV R16, RZ, RZ, -R16 ;  /* 0x000000ffff10c224 */ /* 0x000fe200078e0a10 */
[----:B------:R-:W-:Y:S01]  /*a8a0*/  ISETP.GE.AND P4, PT, R14, RZ, PT ;  /* 0x000000ff0e00720c */ /* 0x000fe20003f86270 */
[C---:B------:R-:W-:Y:S01]  /*a8b0*/  IMAD R15, R0.reuse, R7, R15 ;  /* 0x00000007000f7224 */ /* 0x040fe200078e020f */
[----:B------:R-:W-:Y:S01]  /*a8c0*/  IABS R14, R14 ;  /* 0x0000000e000e7213 */ /* 0x000fe20000000000 */
[----:B------:R-:W-:Y:S01]  /*a8d0*/  @!P1 IMAD.MOV R19, RZ, RZ, -R19 ;  /* 0x000000ffff139224 */ /* 0x000fe200078e0a13 */
[----:B------:R-:W-:Y:S01]  /*a8e0*/  ISETP.GT.U32.AND P1, PT, R0, R5, PT ;  /* 0x000000050000720c */ /* 0x000fe20003f24070 */
[----:B------:R-:W-:Y:S01]  /*a8f0*/  @!P6 IMAD.IADD R4, R4, 0x1, -R0 ;  /* 0x000000010404e824 */ /* 0x000fe200078e0a00 */
[----:B------:R-:W-:Y:S01]  /*a900*/  ISETP.GT.U32.AND P6, PT, R0, R15, PT ;  /* 0x0000000f0000720c */ /* 0x000fe20003fc4070 */
[----:B------:R-:W-:Y:S01]  /*a910*/  IMAD.HI.U32 R18, R3, R14, RZ ;  /* 0x0000000e03127227 */ /* 0x000fe200078e00ff */
[----:B------:R0:W-:Y:S03]  /*a920*/  STL [R1+0x108], R16 ;  /* 0x0001081001007387 */ /* 0x0001e60000100800 */
[----:B------:R-:W-:Y:S01]  /*a930*/  IMAD.MOV R18, RZ, RZ, -R18 ;  /* 0x000000ffff127224 */ /* 0x000fe200078e0a12 */
[----:B------:R1:W-:Y:S01]  /*a940*/  STL [R1+0x100], R19 ;  /* 0x0001001301007387 */ /* 0x0003e20000100800 */
[----:B------:R-:W-:-:S02]  /*a950*/  VIADD R6, R11, 0x36 ;  /* 0x000000360b067836 */ /* 0x000fc40000000000 */
[C---:B------:R-:W-:Y:S02]  /*a960*/  IMAD R14, R0.reuse, R18, R14 ;  /* 0x00000012000e7224 */ /* 0x040fe400078e020e */
[--C-:B------:R-:W-:Y:S01]  /*a970*/  @!P1 IMAD.IADD R5, R5, 0x1, -R0.reuse ;  /* 0x0000000105059824 */ /* 0x100fe200078e0a00 */
[----:B0-----:R-:W-:Y:S01]  /*a980*/  IABS R16, R6 ;  /* 0x0000000600107213 */ /* 0x001fe20000000000 */
[----:B------:R-:W-:Y:S01]  /*a990*/  @!P6 IMAD.IADD R15, R15, 0x1, -R0 ;  /* 0x000000010f0fe824 */ /* 0x000fe200078e0a00 */
[C---:B------:R-:W-:Y:S01]  /*a9a0*/  ISETP.GT.U32.AND P1, PT, R0.reuse, R14, PT ;  /* 0x0000000e0000720c */ /* 0x040fe20003f24070 */
[C---:B------:R-:W-:Y:S01]  /*a9b0*/  VIADD R17, R11.reuse, 0x35 ;  /* 0x000000350b117836 */ /* 0x040fe20000000000 */
[----:B------:R-:W-:Y:S01]  /*a9c0*/  ISETP.GT.U32.AND P6, PT, R0, R5, PT ;  /* 0x000000050000720c */ /* 0x000fe20003fc4070 */
[----:B------:R-:W-:Y:S02]  /*a9d0*/  VIADD R13, R11, 0x37 ;  /* 0x000000370b0d7836 */ /* 0x000fe40000000000 */
[----:B------:R-:W-:Y:S01]  /*a9e0*/  IMAD.HI.U32 R2, R3, R16, RZ ;  /* 0x0000001003027227 */ /* 0x000fe200078e00ff */
[----:B------:R-:W-:-:S02]  /*a9f0*/  IABS R12, R17 ;  /* 0x00000011000c7213 */ /* 0x000fc40000000000 */
[----:B------:R-:W-:Y:S01]  /*aa00*/  ISETP.GE.AND P0, PT, R13, RZ, PT ;  /* 0x000000ff0d00720c */ /* 0x000fe20003f06270 */
[----:B------:R-:W-:Y:S01]  /*aa10*/  IMAD.MOV R2, RZ, RZ, -R2 ;  /* 0x000000ffff027224 */ /* 0x000fe200078e0a02 */
[----:B------:R-:W-:Y:S01]  /*aa20*/  IABS R13, R13 ;  /* 0x0000000d000d7213 */ /* 0x000fe20000000000 */
[----:B-1----:R-:W-:-:S04]  /*aa30*/  IMAD.HI.U32 R19, R3, R12, RZ ;  /* 0x0000000c03137227 */ /* 0x002fc800078e00ff */
[--C-:B------:R-:W-:Y:S01]  /*aa40*/  @!P1 IMAD.IADD R14, R14, 0x1, -R0.reuse ;  /* 0x000000010e0e9824 */ /* 0x100fe200078e0a00 */
[C---:B------:R-:W-:Y:S01]  /*aa50*/  ISETP.GT.U32.AND P1, PT, R0.reuse, R15, PT ;  /* 0x0000000f0000720c */ /* 0x040fe20003f24070 */
[----:B------:R-:W-:Y:S02]  /*aa60*/  @!P6 IMAD.IADD R5, R5, 0x1, -R0 ;  /* 0x000000010505e824 */ /* 0x000fe400078e0a00 */
[----:B------:R-:W-:Y:S02]  /*aa70*/  VIADD R7, R11, 0x34 ;  /* 0x000000340b077836 */ /* 0x000fe40000000000 */
[----:B------:R-:W-:Y:S02]  /*aa80*/  IMAD R16, R0, R2, R16 ;  /* 0x0000000200107224 */ /* 0x000fe400078e0210 */
[----:B------:R-:W-:Y:S01]  /*aa90*/  IMAD.MOV R19, RZ, RZ, -R19 ;  /* 0x000000ffff137224 */ /* 0x000fe200078e0a13 */
[----:B------:R-:W-:Y:S01]  /*aaa0*/  IABS R9, R7 ;  /* 0x0000000700097213 */ /* 0x000fe20000000000 */
[----:B------:R-:W-:-:S02]  /*aab0*/  IMAD.MOV.U32 R22, RZ, RZ, R5 ;  /* 0x000000ffff167224 */ /* 0x000fc400078e0005 */
[----:B------:R-:W-:-:S04]  /*aac0*/  IMAD.HI.U32 R8, R3, R13, RZ ;  /* 0x0000000d03087227 */ /* 0x000fc800078e00ff */
[C---:B------:R-:W-:Y:S02]  /*aad0*/  IMAD R12, R0.reuse, R19, R12 ;  /* 0x00000013000c7224 */ /* 0x040fe400078e020c */
[----:B------:R-:W-:Y:S01]  /*aae0*/  @!P3 IMAD.MOV R22, RZ, RZ, -R22 ;  /* 0x000000ffff16b224 */ /* 0x000fe200078e0a16 */
[C---:B------:R-:W-:Y:S01]  /*aaf0*/  ISETP.GT.U32.AND P3, PT, R0.reuse, R16, PT ;  /* 0x000000100000720c */ /* 0x040fe20003f64070 */
[----:B------:R-:W-:Y:S02]  /*ab00*/  IMAD.MOV.U32 R21, RZ, RZ, R4 ;  /* 0x000000ffff157224 */ /* 0x000fe400078e0004 */
[----:B------:R-:W-:Y:S02]  /*ab10*/  IMAD.MOV R8, RZ, RZ, -R8 ;  /* 0x000000ffff087224 */ /* 0x000fe400078e0a08 */
[----:B------:R-:W-:Y:S01]  /*ab20*/  @!P1 IMAD.IADD R15, R15, 0x1, -R0 ;  /* 0x000000010f0f9824 */ /* 0x000fe200078e0a00 */
[C---:B------:R-:W-:Y:S01]  /*ab30*/  ISETP.GT.U32.AND P1, PT, R0.reuse, R12, PT ;  /* 0x0000000c0000720c */ /* 0x040fe20003f24070 */
[----:B------:R-:W-:Y:S01]  /*ab40*/  @!P2 IMAD.MOV R21, RZ, RZ, -R21 ;  /* 0x000000ffff15a224 */ /* 0x000fe200078e0a15 */
[C---:B------:R-:W-:Y:S01]  /*ab50*/  ISETP.GT.U32.AND P2, PT, R0.reuse, R14, PT ;  /* 0x0000000e0000720c */ /* 0x040fe20003f44070 */
[----:B------:R-:W-:-:S02]  /*ab60*/  IMAD R13, R0, R8, R13 ;  /* 0x00000008000d7224 */ /* 0x000fc400078e020d */
[----:B------:R-:W-:Y:S01]  /*ab70*/  IMAD.HI.U32 R18, R3, R9, RZ ;  /* 0x0000000903127227 */ /* 0x000fe200078e00ff */
[----:B------:R-:W-:Y:S02]  /*ab80*/  STL [R1+0xa4], R21 ;  /* 0x0000a41501007387 */ /* 0x000fe40000100800 */
[C---:B------:R-:W-:Y:S01]  /*ab90*/  ISETP.GT.U32.AND P6, PT, R0.reuse, R13, PT ;  /* 0x0000000d0000720c */ /* 0x040fe20003fc4070 */
[----:B------:R-:W-:Y:S01]  /*aba0*/  IMAD.MOV R18, RZ, RZ, -R18 ;  /* 0x000000ffff127224 */ /* 0x000fe200078e0a12 */
[----:B------:R0:W-:Y:S01]  /*abb0*/  STL [R1+0xa0], R22 ;  /* 0x0000a01601007387 */ /* 0x0001e20000100800 */
[C---:B------:R-:W-:Y:S02]  /*abc0*/  VIADD R8, R11.reuse, 0x32 ;  /* 0x000000320b087836 */ /* 0x040fe40000000000 */
[----:B------:R-:W-:Y:S02]  /*abd0*/  IMAD R9, R0, R18, R9 ;  /* 0x0000001200097224 */ /* 0x000fe400078e0209 */
[----:B------:R-:W-:Y:S01]  /*abe0*/  @!P3 IMAD.IADD R16, R16, 0x1, -R0 ;  /* 0x000000011010b824 */ /* 0x000fe200078e0a00 */
[----:B------:R-:W-:Y:S01]  /*abf0*/  IABS R18, R8 ;  /* 0x0000000800127213 */ /* 0x000fe20000000000 */
[----:B------:R-:W-:-:S02]  /*ac00*/  VIADD R2, R11, 0x33 ;  /* 0x000000330b027836 */ /* 0x000fc40000000000 */
[--C-:B------:R-:W-:Y:S01]  /*ac10*/  @!P1 IMAD.IADD R12, R12, 0x1, -R0.reuse ;  /* 0x000000010c0c9824 */ /* 0x100fe200078e0a00 */
[----:B------:R-:W-:Y:S01]  /*ac20*/  ISETP.GT.U32.AND P1, PT, R0, R16, PT ;  /* 0x000000100000720c */ /* 0x000fe20003f24070 */
[----:B------:R-:W-:Y:S01]  /*ac30*/  @!P2 IMAD.IADD R14, R14, 0x1, -R0 ;  /* 0x000000010e0ea824 */ /* 0x000fe200078e0a00 */
[----:B------:R-:W-:Y:S01]  /*ac40*/  ISETP.GT.U32.AND P2, PT, R0, R9, PT ;  /* 0x000000090000720c */ /* 0x000fe20003f44070 */
[----:B------:R-:W-:Y:S01]  /*ac50*/  IMAD.HI.U32 R5, R3, R18, RZ ;  /* 0x0000001203057227 */ /* 0x000fe200078e00ff */
[----:B------:R-:W-:-:S03]  /*ac60*/  IABS R20, R2 ;  /* 0x0000000200147213 */ /* 0x000fc60000000000 */
[----:B------:R-:W-:Y:S02]  /*ac70*/  IMAD.MOV R5, RZ, RZ, -R5 ;  /* 0x000000ffff057224 */ /* 0x000fe400078e0a05 */
[----:B------:R-:W-:Y:S01]  /*ac80*/  @!P6 IMAD.IADD R13, R13, 0x1, -R0 ;  /* 0x000000010d0de824 */ /* 0x000fe200078e0a00 */
[----:B------:R-:W-:Y:S01]  /*ac90*/  ISETP.GE.AND P6, PT, R6, RZ, PT ;  /* 0x000000ff0600720c */ /* 0x000fe20003fc6270 */
[----:B0-----:R-:W-:Y:S02]  /*aca0*/  IMAD.MOV.U32 R22, RZ, RZ, R15 ;  /* 0x000000ffff167224 */ /* 0x001fe400078e000f */
[----:B------:R-:W-:Y:S01]  /*acb0*/  VIADD R4, R11, 0x31 ;  /* 0x000000310b047836 */ /* 0x000fe20000000000 */
[----:B------:R-:W-:Y:S01]  /*acc0*/  ISETP.GT.U32.AND P3, PT, R0, R13, PT ;  /* 0x0000000d0000720c */ /* 0x000fe20003f64070 */
[----:B------:R-:W-:-:S03]  /*acd0*/  IMAD.HI.U32 R21, R3, R20, RZ ;  /* 0x0000001403157227 */ /* 0x000fc600078e00ff */
[----:B------:R-:W-:Y:S01]  /*ace0*/  IABS R19, R4 ;  /* 0x0000000400137213 */ /* 0x000fe20000000000 */
[C---:B------:R-:W-:Y:S02]  /*acf0*/  IMAD R18, R0.reuse, R5, R18 ;  /* 0x0000000500127224 */ /* 0x040fe400078e0212 */
[----:B------:R-:W-:Y:S01]  /*ad00*/  @!P5 IMAD.MOV R22, RZ, RZ, -R22 ;  /* 0x000000ffff16d224 */ /* 0x000fe200078e0a16 */
[----:B------:R-:W-:Y:S01]  /*ad10*/  ISETP.GT.U32.AND P5, PT, R0, R12, PT ;  /* 0x0000000c0000720c */ /* 0x000fe20003fa4070 */
[----:B------:R-:W-:Y:S02]  /*ad20*/  IMAD.MOV R21, RZ, RZ, -R21 ;  /* 0x000000ffff157224 */ /* 0x000fe400078e0a15 */
[--C-:B------:R-:W-:Y:S01]  /*ad30*/  @!P1 IMAD.IADD R16, R16, 0x1, -R0.reuse ;  /* 0x0000000110109824 */ /* 0x100fe200078e0a00 */
[----:B------:R-:W-:Y:S01]  /*ad40*/  ISETP.GT.U32.AND P1, PT, R0, R18, PT ;  /* 0x000000120000720c */ /* 0x000fe20003f24070 */
[----:B------:R-:W-:Y:S01]  /*ad50*/  @!P2 IMAD.IADD R9, R9, 0x1, -R0 ;  /* 0x000000010909a824 */ /* 0x000fe200078e0a00 */
[----:B------:R-:W-:Y:S01]  /*ad60*/  STL [R1+0x98], R22 ;  /* 0x0000981601007387 */ /* 0x000fe20000100800 */
[----:B------:R-:W-:-:S02]  /*ad70*/  IMAD.MOV.U32 R15, RZ, RZ, R14 ;  /* 0x000000ffff0f7224 */ /* 0x000fc400078e000e */
[C---:B------:R-:W-:Y:S01]  /*ad80*/  IMAD R6, R0.reuse, R21, R20 ;  /* 0x0000001500067224 */ /* 0x040fe200078e0214 */
[----:B------:R-:W-:Y:S01]  /*ad90*/  ISETP.GT.U32.AND P2, PT, R0, R9, PT ;  /* 0x000000090000720c */ /* 0x000fe20003f44070 */
[----:B------:R-:W-:Y:S02]  /*ada0*/  VIADD R5, R11, 0x30 ;  /* 0x000000300b057836 */ /* 0x000fe40000000000 */
[----:B------:R-:W-:-:S03]  /*adb0*/  IMAD.HI.U32 R20, R3, R19, RZ ;  /* 0x0000001303147227 */ /* 0x000fc600078e00ff */
[----:B------:R-:W-:Y:S01]  /*adc0*/  IABS R14, R5 ;  /* 0x00000005000e7213 */ /* 0x000fe20000000000 */
[----:B------:R-:W-:Y:S01]  /*add0*/  @!P4 IMAD.MOV R15, RZ, RZ, -R15 ;  /* 0x000000ffff0fc224 */ /* 0x000fe200078e0a0f */
[----:B------:R-:W-:Y:S01]  /*ade0*/  ISETP.GT.U32.AND P4, PT, R0, R6, PT ;  /* 0x000000060000720c */ /* 0x000fe20003f84070 */
[----:B------:R-:W-:Y:S02]  /*adf0*/  IMAD.MOV R20, RZ, RZ, -R20 ;  /* 0x000000ffff147224 */ /* 0x000fe400078e0a14 */
[--C-:B------:R-:W-:Y:S01]  /*ae00*/  @!P3 IMAD.IADD R13, R13, 0x1, -R0.reuse ;  /* 0x000000010d0db824 */ /* 0x100fe200078e0a00 */
[----:B------:R0:W-:Y:S01]  /*ae10*/  STL [R1+0x94], R15 ;  /* 0x0000940f01007387 */ /* 0x0001e20000100800 */
[--C-:B------:R-:W-:Y:S01]  /*ae20*/  @!P5 IMAD.IADD R12, R12, 0x1, -R0.reuse ;  /* 0x000000010c0cd824 */ /* 0x100fe200078e0a00 */
[----:B------:R-:W-:Y:S01]  /*ae30*/  ISETP.GE.AND P3, PT, R17, RZ, PT ;  /* 0x000000ff1100720c */ /* 0x000fe20003f66270 */
[----:B------:R-:W-:Y:S01]  /*ae40*/  @!P1 IMAD.IADD R18, R18, 0x1, -R0 ;  /* 0x0000000112129824 */ /* 0x000fe200078e0a00 */
[----:B------:R-:W-:Y:S01]  /*ae50*/  ISETP.GE.AND P5, PT, R7, RZ, PT ;  /* 0x000000ff0700720c */ /* 0x000fe20003fa6270 */
[----:B------:R-:W-:Y:S01]  /*ae60*/  VIADD R7, R11, 0x2f ;  /* 0x0000002f0b077836 */ /* 0x000fe20000000000 */
[----:B------:R-:W-:Y:S01]  /*ae70*/  ISETP.GE.AND P1, PT, R8, RZ, PT ;  /* 0x000000ff0800720c */ /* 0x000fe20003f26270 */
[----:B------:R-:W-:-:S02]  /*ae80*/  IMAD.MOV.U32 R21, RZ, RZ, R16 ;  /* 0x000000ffff157224 */ /* 0x000fc400078e0010 */
[----:B------:R-:W-:Y:S02]  /*ae90*/  @!P2 IMAD.IADD R9, R9, 0x1, -R0 ;  /* 0x000000010909a824 */ /* 0x000fe400078e0a00 */
[----:B0-----:R-:W-:Y:S01]  /*aea0*/  IMAD R15, R0, R20, R19 ;  /* 0x00000014000f7224 */ /* 0x001fe200078e0213 */
[----:B------:R-:W-:Y:S01]  /*aeb0*/  IABS R19, R7 ;  /* 0x0000000700137213 */ /* 0x000fe20000000000 */
[----:B------:R-:W-:-:S03]  /*aec0*/  IMAD.HI.U32 R20, R3, R14, RZ ;  /* 0x0000000e03147227 */ /* 0x000fc600078e00ff */
[C---:B------:R-:W-:Y:S01]  /*aed0*/  ISETP.GT.U32.AND P2, PT, R0.reuse, R15, PT ;  /* 0x0000000f0000720c */ /* 0x040fe20003f44070 */
[----:B------:R-:W-:Y:S02]  /*aee0*/  IMAD.MOV R20, RZ, RZ, -R20 ;  /* 0x000000ffff147224 */ /* 0x000fe400078e0a14 */
[----:B------:R-:W-:Y:S01]  /*aef0*/  @!P6 IMAD.MOV R21, RZ, RZ, -R21 ;  /* 0x000000ffff15e224 */ /* 0x000fe200078e0a15 */
[----:B------:R-:W-:Y:S01]  /*af00*/  ISETP.GT.U32.AND P6, PT, R0, R18, PT ;  /* 0x000000120000720c */ /* 0x000fe20003fc4070 */
[----:B------:R-:W-:Y:S01]  /*af10*/  @!P4 IMAD.IADD R6, R6, 0x1, -R0 ;  /* 0x000000010606c824 */ /* 0x000fe200078e0a00 */
[----:B------:R-:W-:Y:S01]  /*af20*/  ISETP.GE.AND P4, PT, R2, RZ, PT ;  /* 0x000000ff0200720c */ /* 0x000fe20003f86270 */
[----:B------:R-:W-:Y:S02]  /*af30*/  IMAD R14, R0, R20, R14 ;  /* 0x00000014000e7224 */ /* 0x000fe400078e020e */
[----:B------:R-:W-:Y:S02]  /*af40*/  IMAD.MOV.U32 R22, RZ, RZ, R13 ;  /* 0x000000ffff167224 */ /* 0x000fe400078e000d */
[----:B------:R-:W-:-:S02]  /*af50*/  IMAD.MOV.U32 R16, RZ, RZ, R12 ;  /* 0x000000ffff107224 */ /* 0x000fc400078e000c */
[----:B------:R-:W-:Y:S02]  /*af60*/  IMAD.MOV.U32 R8, RZ, RZ, R19 ;  /* 0x000000ffff087224 */ /* 0x000fe400078e0013 */
[----:B------:R-:W-:Y:S01]  /*af70*/  @!P0 IMAD.MOV R22, RZ, RZ, -R22 ;  /* 0x000000ffff168224 */ /* 0x000fe200078e0a16 */
[C---:B------:R-:W-:Y:S01]  /*af80*/  ISETP.GT.U32.AND P0, PT, R0.reuse, R6, PT ;  /* 0x000000060000720c */ /* 0x040fe20003f04070 */
[----:B------:R-:W-:Y:S01]  /*af90*/  @!P3 IMAD.MOV R16, RZ, RZ, -R16 ;  /* 0x000000ffff10b224 */ /* 0x000fe200078e0a10 */
[----:B------:R-:W-:Y:S01]  /*afa0*/  ISETP.GT.U32.AND P3, PT, R0, R14, PT ;  /* 0x0000000e0000720c */ /* 0x000fe20003f64070 */
[----:B------:R-:W-:Y:S01]  /*afb0*/  IMAD.HI.U32 R12, R3, R8, RZ ;  /* 0x00000008030c7227 */ /* 0x000fe200078e00ff */
[----:B------:R-:W-:Y:S03]  /*afc0*/  STL [R1+0x30], R22 ;  /* 0x0000301601007387 */ /* 0x000fe60000100800 */
[----:B------:R-:W-:Y:S01]  /*afd0*/  VIADD R2, R11, 0x2e ;  /* 0x0000002e0b027836 */ /* 0x000fe20000000000 */
[----:B------:R-:W-:Y:S01]  /*afe0*/  STL [R1+0x2c], R21 ;  /* 0x00002c1501007387 */ /* 0x000fe20000100800 */
[----:B------:R-:W-:-:S02]  /*aff0*/  IMAD.MOV R12, RZ, RZ, -R12 ;  /* 0x000000ffff0c7224 */ /* 0x000fc400078e0a0c */
[--C-:B------:R-:W-:Y:S01]  /*b000*/  @!P6 IMAD.IADD R18, R18, 0x1, -R0.reuse ;  /* 0x000000011212e824 */ /* 0x100fe200078e0a00 */
[----:B------:R-:W-:Y:S01]  /*b010*/  IABS R17, R2 ;  /* 0x0000000200117213 */ /* 0x000fe20000000000 */
[----:B------:R-:W-:Y:S01]  /*b020*/  @!P2 IMAD.IADD R15, R15, 0x1, -R0 ;  /* 0x000000010f0fa824 */ /* 0x000fe200078e0a00 */
[----:B------:R-:W-:Y:S01]  /*b030*/  ISETP.GE.AND P6, PT, R7, RZ, PT ;  /* 0x000000ff0700720c */ /* 0x000fe20003fc6270 */
[C---:B------:R-:W-:Y:S01]  /*b040*/  IMAD R7, R0.reuse, R12, R8 ;  /* 0x0000000c00077224 */ /* 0x040fe200078e0208 */
[----:B------:R0:W-:Y:S01]  /*b050*/  STL [R1+0x50], R16 ;  /* 0x0000501001007387 */ /* 0x0001e20000100800 */
[----:B------:R-:W-:Y:S01]  /*b060*/  IMAD.MOV.U32 R13, RZ, RZ, R17 ;  /* 0x000000ffff0d7224 */ /* 0x000fe200078e0011 */
[----:B------:R-:W-:Y:S01]  /*b070*/  ISETP.GT.U32.AND P2, PT, R0, R15, PT ;  /* 0x0000000f0000720c */ /* 0x000fe20003f44070 */
[----:B------:R-:W-:Y:S01]  /*b080*/  @!P0 IMAD.IADD R6, R6, 0x1, -R0 ;  /* 0x0000000106068824 */ /* 0x000fe200078e0a00 */
[----:B------:R-:W-:Y:S01]  /*b090*/  ISETP.GE.AND P0, PT, R5, RZ, PT ;  /* 0x000000ff0500720c */ /* 0x000fe20003f06270 */
[----:B------:R-:W-:-:S02]  /*b0a0*/  VIADD R17, R11, 0x2d ;  /* 0x0000002d0b117836 */ /* 0x000fc40000000000 */
[----:B------:R-:W-:Y:S01]  /*b0b0*/  @!P3 IMAD.IADD R14, R14, 0x1, -R0 ;  /* 0x000000010e0eb824 */ /* 0x000fe200078e0a00 */
[----:B------:R-:W-:Y:S01]  /*b0c0*/  ISETP.GT.U32.AND P3, PT, R0, R7, PT ;  /* 0x000000070000720c */ /* 0x000fe20003f64070 */
[----:B------:R-:W-:Y:S01]  /*b0d0*/  IMAD.MOV.U32 R19, RZ, RZ, R6 ;  /* 0x000000ffff137224 */ /* 0x000fe200078e0006 */
[----:B0-----:R-:W-:Y:S01]  /*b0e0*/  IABS R16, R17 ;  /* 0x0000001100107213 */ /* 0x001fe20000000000 */
[----:B------:R-:W-:Y:S01]  /*b0f0*/  @!P5 IMAD.MOV R9, RZ, RZ, -R9 ;  /* 0x000000ffff09d224 */ /* 0x000fe200078e0a09 */
[----:B------:R-:W-:Y:S01]  /*b100*/  ISETP.GE.AND P5, PT, R4, RZ, PT ;  /* 0x000000ff0400720c */ /* 0x000fe20003fa6270 */
[----:B------:R-:W-:Y:S01]  /*b110*/  @!P4 IMAD.MOV R19, RZ, RZ, -R19 ;  /* 0x000000ffff13c224 */ /* 0x000fe200078e0a13 */
[----:B------:R-:W-:Y:S01]  /*b120*/  ISETP.GT.U32.AND P4, PT, R0, R14, PT ;  /* 0x0000000e0000720c */ /* 0x000fe20003f84070 */
[C---:B------:R-:W-:Y:S01]  /*b130*/  IMAD.HI.U32 R4, R3.reuse, R13, RZ ;  /* 0x0000000d03047227 */ /* 0x040fe200078e00ff */
[----:B------:R0:W-:Y:S03]  /*b140*/  STL [R1+0x88], R9 ;  /* 0x0000880901007387 */ /* 0x0001e60000100800 */
[----:B------:R-:W-:Y:S01]  /*b150*/  IMAD.HI.U32 R6, R3, R16, RZ ;  /* 0x0000001003067227 */ /* 0x000fe200078e00ff */
[----:B------:R1:W-:Y:S03]  /*b160*/  STL [R1+0x84], R19 ;  /* 0x0000841301007387 */ /* 0x0003e60000100800 */
[----:B------:R-:W-:-:S02]  /*b170*/  IMAD.MOV R4, RZ, RZ, -R4 ;  /* 0x000000ffff047224 */ /* 0x000fc400078e0a04 */
[--C-:B------:R-:W-:Y:S01]  /*b180*/  @!P2 IMAD.IADD R15, R15, 0x1, -R0.reuse ;  /* 0x000000010f0fa824 */ /* 0x100fe200078e0a00 */
[----:B------:R-:W-:Y:S01]  /*b190*/  ISETP.GE.AND P2, PT, R2, RZ, PT ;  /* 0x000000ff0200720c */ /* 0x000fe20003f46270 */
[----:B------:R-:W-:Y:S02]  /*b1a0*/  @!P3 IMAD.IADD R7, R7, 0x1, -R0 ;  /* 0x000000010707b824 */ /* 0x000fe400078e0a00 */
[----:B------:R-:W-:Y:S02]  /*b1b0*/  IMAD.MOV R6, RZ, RZ, -R6 ;  /* 0x000000ffff067224 */ /* 0x000fe400078e0a06 */
[----:B------:R-:W-:Y:S01]  /*b1c0*/  VIADD R2, R11, 0x2c ;  /* 0x0000002c0b027836 */ /* 0x000fe20000000000 */
[C---:B------:R-:W-:Y:S01]  /*b1d0*/  ISETP.GT.U32.AND P3, PT, R0.reuse, R7, PT ;  /* 0x000000070000720c */ /* 0x040fe20003f64070 */
[C---:B------:R-:W-:Y:S02]  /*b1e0*/  IMAD R13, R0.reuse, R4, R13 ;  /* 0x00000004000d7224 */ /* 0x040fe400078e020d */
[C---:B------:R-:W-:Y:S01]  /*b1f0*/  IMAD R6, R0.reuse, R6, R16 ;  /* 0x0000000600067224 */ /* 0x040fe200078e0210 */
[----:B0-----:R-:W-:Y:S01]  /*b200*/  IABS R9, R2 ;  /* 0x0000000200097213 */ /* 0x001fe20000000000 */
[----:B------:R-:W-:Y:S01]  /*b210*/  @!P1 IMAD.MOV R18, RZ, RZ, -R18 ;  /* 0x000000ffff129224 */ /* 0x000fe200078e0a12 */
[----:B------:R-:W-:Y:S01]  /*b220*/  ISETP.GT.U32.AND P1, PT, R0, R13, PT ;  /* 0x0000000d0000720c */ /* 0x000fe20003f24070 */
[----:B------:R-:W-:Y:S01]  /*b230*/  @!P4 IMAD.IADD R14, R14, 0x1, -R0 ;  /* 0x000000010e0ec824 */ /* 0x000fe200078e0a00 */
[----:B------:R-:W-:Y:S01]  /*b240*/  ISETP.GT.U32.AND P4, PT, R0, R6, PT ;  /* 0x000000060000720c */ /* 0x000fe20003f84070 */
[----:B-1----:R-:W-:Y:S01]  /*b250*/  IMAD.MOV.U32 R19, RZ, RZ, R15 ;  /* 0x000000ffff137224 */ /* 0x002fe200078e000f */
[----:B------:R0:W-:Y:S01]  /*b260*/  STL [R1+0x6c], R18 ;  /* 0x00006c1201007387 */ /* 0x0001e20000100800 */
[----:B------:R-:W-:-:S04]  /*b270*/  IMAD.HI.U32 R15, R3, R9, RZ ;  /* 0x00000009030f7227 */ /* 0x000fc800078e00ff */
[----:B------:R-:W-:Y:S01]  /*b280*/  @!P5 IMAD.MOV R19, RZ, RZ, -R19 ;  /* 0x000000ffff13d224 */ /* 0x000fe200078e0a13 */
[----:B------:R-:W-:Y:S01]  /*b290*/  ISETP.GE.AND P5, PT, R17, RZ, PT ;  /* 0x000000ff1100720c */ /* 0x000fe20003fa6270 */
[----:B------:R-:W-:Y:S02]  /*b2a0*/  IMAD.MOV R16, RZ, RZ, -R15 ;  /* 0x000000ffff107224 */ /* 0x000fe400078e0a0f */
[C---:B------:R-:W-:Y:S01]  /*b2b0*/  VIADD R5, R11.reuse, 0x2b ;  /* 0x0000002b0b057836 */ /* 0x040fe20000000000 */
[----:B------:R1:W-:Y:S01]  /*b2c0*/  STL [R1+0x80], R19 ;  /* 0x0000801301007387 */ /* 0x0003e20000100800 */
[----:B------:R-:W-:Y:S02]  /*b2d0*/  VIADD R12, R11, 0x2a ;  /* 0x0000002a0b0c7836 */ /* 0x000fe40000000000 */
[--C-:B------:R-:W-:Y:S01]  /*b2e0*/  @!P3 IMAD.IADD R7, R7, 0x1, -R0.reuse ;  /* 0x000000010707b824 */ /* 0x100fe200078e0a00 */
[----:B------:R-:W-:Y:S01]  /*b2f0*/  IABS R8, R5 ;  /* 0x0000000500087213 */ /* 0x000fe20000000000 */
[----:B------:R-:W-:Y:S01]  /*b300*/  IMAD R9, R0, R16, R9 ;  /* 0x0000001000097224 */ /* 0x000fe200078e0209 */
[----:B------:R-:W-:Y:S01]  /*b310*/  IABS R4, R12 ;  /* 0x0000000c00047213 */ /* 0x000fe20000000000 */
[----:B------:R-:W-:Y:S01]  /*b320*/  @!P1 IMAD.IADD R13, R13, 0x1, -R0 ;  /* 0x000000010d0d9824 */ /* 0x000fe200078e0a00 */
[----:B------:R-:W-:Y:S01]  /*b330*/  ISETP.GE.AND P3, PT, R2, RZ, PT ;  /* 0x000000ff0200720c */ /* 0x000fe20003f66270 */
[----:B0-----:R-:W-:-:S02]  /*b340*/  IMAD.MOV.U32 R18, RZ, RZ, R7 ;  /* 0x000000ffff127224 */ /* 0x001fc400078e0007 */
[----:B-1----:R-:W-:Y:S01]  /*b350*/  IMAD.MOV.U32 R19, RZ, RZ, R14 ;  /* 0x000000ffff137224 */ /* 0x002fe200078e000e */
[----:B------:R-:W-:Y:S01]  /*b360*/  ISETP.GT.U32.AND P1, PT, R0, R13, PT ;  /* 0x0000000d0000720c */ /* 0x000fe20003f24070 */
[----:B------:R-:W-:Y:S01]  /*b370*/  @!P4 IMAD.IADD R6, R6, 0x1, -R0 ;  /* 0x000000010606c824 */ /* 0x000fe200078e0a00 */
[----:B------:R-:W-:Y:S01]  /*b380*/  ISETP.GE.AND P4, PT, R5, RZ, PT ;  /* 0x000000ff0500720c */ /* 0x000fe20003f86270 */
[----:B------:R-:W-:Y:S01]  /*b390*/  @!P0 IMAD.MOV R19, RZ, RZ, -R19 ;  /* 0x000000ffff138224 */ /* 0x000fe200078e0a13 */
[C---:B------:R-:W-:Y:S01]  /*b3a0*/  ISETP.GT.U32.AND P0, PT, R0.reuse, R9, PT ;  /* 0x000000090000720c */ /* 0x040fe20003f04070 */
[----:B------:R-:W-:Y:S01]  /*b3b0*/  @!P6 IMAD.MOV R18, RZ, RZ, -R18 ;  /* 0x000000ffff12e224 */ /* 0x000fe200078e0a12 */
[----:B------:R-:W-:Y:S01]  /*b3c0*/  ISETP.GT.U32.AND P6, PT, R0, R6, PT ;  /* 0x000000060000720c */ /* 0x000fe20003fc4070 */
[C---:B------:R-:W-:Y:S01]  /*b3d0*/  IMAD.HI.U32 R15, R3.reuse, R8, RZ ;  /* 0x00000008030f7227 */ /* 0x040fe200078e00ff */
[----:B------:R0:W-:Y:S03]  /*b3e0*/  STL [R1+0x70], R19 ;  /* 0x0000701301007387 */ /* 0x0001e60000100800 */
[----:B------:R-:W-:Y:S01]  /*b3f0*/  IMAD.HI.U32 R2, R3, R4, RZ ;  /* 0x0000000403027227 */ /* 0x000fe200078e00ff */
[----:B------:R-:W-:Y:S03]  /*b400*/  STL [R1+0x74], R18 ;  /* 0x0000741201007387 */ /* 0x000fe60000100800 */
[----:B------:R-:W-:-:S02]  /*b410*/  IMAD.MOV R15, RZ, RZ, -R15 ;  /* 0x000000ffff0f7224 */ /* 0x000fc400078e0a0f */
[----:B------:R-:W-:Y:S02]  /*b420*/  IMAD.MOV R14, RZ, RZ, -R2 ;  /* 0x000000ffff0e7224 */ /* 0x000fe400078e0a02 */
[C---:B------:R-:W-:Y:S02]  /*b430*/  IMAD R8, R0.reuse, R15, R8 ;  /* 0x0000000f00087224 */ /* 0x040fe400078e0208 */
[C---:B------:R-:W-:Y:S02]  /*b440*/  IMAD R4, R0.reuse, R14, R4 ;  /* 0x0000000e00047224 */ /* 0x040fe400078e0204 */
[--C-:B------:R-:W-:Y:S02]  /*b450*/  @!P0 IMAD.IADD R9, R9, 0x1, -R0.reuse ;  /* 0x0000000109098824 */ /* 0x100fe400078e0a00 */
[--C-:B------:R-:W-:Y:S01]  /*b460*/  @!P1 IMAD.IADD R13, R13, 0x1, -R0.reuse ;  /* 0x000000010d0d9824 */ /* 0x100fe200078e0a00 */
[----:B------:R-:W-:Y:S01]  /*b470*/  ISETP.GT.U32.AND P1, PT, R0, R8, PT ;  /* 0x000000080000720c */ /* 0x000fe20003f24070 */
[----:B------:R-:W-:Y:S01]  /*b480*/  @!P6 IMAD.IADD R6, R6, 0x1, -R0 ;  /* 0x000000010606e824 */ /* 0x000fe200078e0a00 */
[C---:B------:R-:W-:Y:S01]  /*b490*/  ISETP.GT.U32.AND P6, PT, R0.reuse, R4, PT ;  /* 0x000000040000720c */ /* 0x040fe20003fc4070 */
[----:B------:R-:W-:Y:S01]  /*b4a0*/  VIADD R5, R11, 0x29 ;  /* 0x000000290b057836 */ /* 0x000fe20000000000 */
[----:B------:R-:W-:Y:S01]  /*b4b0*/  ISETP.GT.U32.AND P0, PT, R0, R9, PT ;  /* 0x000000090000720c */ /* 0x000fe20003f04070 */
[----:B------:R-:W-:-:S02]  /*b4c0*/  IMAD.MOV.U32 R17, RZ, RZ, R13 ;  /* 0x000000ffff117224 */ /* 0x000fc400078e000d */
[----:B------:R-:W-:Y:S01]  /*b4d0*/  VIADD R2, R11, 0x28 ;  /* 0x000000280b027836 */ /* 0x000fe20000000000 */
[----:B------:R-:W-:Y:S01]  /*b4e0*/  IABS R7, R5 ;  /* 0x0000000500077213 */ /* 0x000fe20000000000 */
[----:B------:R-:W-:Y:S01]  /*b4f0*/  @!P2 IMAD.MOV R17, RZ, RZ, -R17 ;  /* 0x000000ffff11a224 */ /* 0x000fe200078e0a11 */
[----:B------:R-:W-:Y:S01]  /*b500*/  ISETP.GE.AND P2, PT, R12, RZ, PT ;  /* 0x000000ff0c00720c */ /* 0x000fe20003f46270 */
[----:B------:R-:W-:Y:S01]  /*b510*/  IMAD.MOV.U32 R13, RZ, RZ, R6 ;  /* 0x000000ffff0d7224 */ /* 0x000fe200078e0006 */
[----:B------:R-:W-:Y:S01]  /*b520*/  IABS R16, R2 ;  /* 0x0000000200107213 */ /* 0x000fe20000000000 */
[----:B------:R-:W-:Y:S01]  /*b530*/  IMAD.HI.U32 R12, R3, R7, RZ ;  /* 0x00000007030c7227 */ /* 0x000fe200078e00ff */
[----:B------:R-:W-:Y:S03]  /*b540*/  STL [R1+0x78], R17 ;  /* 0x0000781101007387 */ /* 0x000fe60000100800 */
[----:B------:R-:W-:-:S02]  /*b550*/  @!P1 IMAD.IADD R8, R8, 0x1, -R0 ;  /* 0x0000000108089824 */ /* 0x000fc400078e0a00 */
[----:B------:R-:W-:Y:S02]  /*b560*/  @!P6 IMAD.IADD R4, R4, 0x1, -R0 ;  /* 0x000000010404e824 */ /* 0x000fe400078e0a00 */
[----:B------:R-:W-:Y:S01]  /*b570*/  IMAD.MOV R12, RZ, RZ, -R12 ;  /* 0x000000ffff0c7224 */ /* 0x000fe200078e0a0c */
[C---:B------:R-:W-:Y:S01]  /*b580*/  ISETP.GT.U32.AND P1, PT, R0.reuse, R8, PT ;  /* 0x000000080000720c */ /* 0x040fe20003f24070 */
[----:B------:R-:W-:Y:S01]  /*b590*/  @!P0 IMAD.IADD R9, R9, 0x1, -R0 ;  /* 0x0000000109098824 */ /* 0x000fe200078e0a00 */
[C---:B------:R-:W-:Y:S01]  /*b5a0*/  ISETP.GT.U32.AND P6, PT, R0.reuse, R4, PT ;  /* 0x000000040000720c */ /* 0x040fe20003fc4070 */
[----:B------:R-:W-:Y:S01]  /*b5b0*/  IMAD R7, R0, R12, R7 ;  /* 0x0000000c00077224 */ /* 0x000fe200078e0207 */
[----:B------:R-:W-:Y:S01]  /*b5c0*/  ISETP.GE.AND P0, PT, R2, RZ, PT ;  /* 0x000000ff0200720c */ /* 0x000fe20003f06270 */
[----:B------:R-:W-:Y:S02]  /*b5d0*/  IMAD.MOV.U32 R14, RZ, RZ, R9 ;  /* 0x000000ffff0e7224 */ /* 0x000fe400078e0009 */
[----:B------:R-:W-:-:S04]  /*b5e0*/  IMAD.HI.U32 R6, R3, R16, RZ ;  /* 0x0000001003067227 */ /* 0x000fc800078e00ff */
[----:B------:R-:W-:Y:S01]  /*b5f0*/  @!P3 IMAD.MOV R14, RZ, RZ, -R14 ;  /* 0x000000ffff0eb224 */ /* 0x000fe200078e0a0e */
[----:B------:R-:W-:Y:S01]  /*b600*/  ISETP.GT.U32.AND P3, PT, R0, R7, PT ;  /* 0x000000070000720c */ /* 0x000fe20003f64070 */
[----:B------:R-:W-:Y:S02]  /*b610*/  IMAD.MOV R6, RZ, RZ, -R6 ;  /* 0x000000ffff067224 */ /* 0x000fe400078e0a06 */
[----:B------:R-:W-:Y:S01]  /*b620*/  @!P5 IMAD.MOV R13, RZ, RZ, -R13 ;  /* 0x000000ffff0dd224 */ /* 0x000fe200078e0a0d */
[----:B------:R-:W-:Y:S01]  /*b630*/  ISETP.GE.AND P5, PT, R5, RZ, PT ;  /* 0x000000ff0500720c */ /* 0x000fe20003fa6270 */
[----:B------:R-:W-:Y:S02]  /*b640*/  @!P1 IMAD.IADD R8, R8, 0x1, -R0 ;  /* 0x0000000108089824 */ /* 0x000fe400078e0a00 */
[----:B------:R-:W-:Y:S01]  /*b650*/  IMAD R16, R0, R6, R16 ;  /* 0x0000000600107224 */ /* 0x000fe200078e0210 */
[----:B------:R1:W-:Y:S01]  /*b660*/  STL [R1+0x7c], R13 ;  /* 0x00007c0d01007387 */ /* 0x0003e20000100800 */
[----:B------:R-:W-:-:S02]  /*b670*/  @!P6 IMAD.IADD R4, R4, 0x1, -R0 ;  /* 0x000000010404e824 */ /* 0x000fc400078e0a00 */
[----:B------:R-:W-:Y:S01]  /*b680*/  VIADD R6, R11, 0x27 ;  /* 0x000000270b067836 */ /* 0x000fe20000000000 */
[----:B------:R-:W-:Y:S01]  /*b690*/  STL [R1+0x14c], R14 ;  /* 0x00014c0e01007387 */ /* 0x000fe20000100800 */
[----:B------:R-:W-:Y:S02]  /*b6a0*/  @!P3 IMAD.IADD R7, R7, 0x1, -R0 ;  /* 0x000000010707b824 */ /* 0x000fe400078e0a00 */
[C---:B------:R-:W-:Y:S01]  /*b6b0*/  VIADD R5, R11.reuse, 0x26 ;  /* 0x000000260b057836 */ /* 0x040fe20000000000 */
[----:B------:R-:W-:Y:S01]  /*b6c0*/  ISETP.GE.AND P1, PT, R6, RZ, PT ;  /* 0x000000ff0600720c */ /* 0x000fe20003f26270 */
[----:B0-----:R-:W-:Y:S01]  /*b6d0*/  VIADD R19, R11, 0x24 ;  /* 0x000000240b137836 */ /* 0x001fe20000000000 */
[----:B------:R-:W-:Y:S01]  /*b6e0*/  IABS R6, R6 ;  /* 0x0000000600067213 */ /* 0x000fe20000000000 */
[----:B-1----:R-:W-:Y:S01]  /*b6f0*/  IMAD.MOV.U32 R13, RZ, RZ, R8 ;  /* 0x000000ffff0d7224 */ /* 0x002fe200078e0008 */
[----:B------:R-:W-:Y:S01]  /*b700*/  ISETP.GT.U32.AND P3, PT, R0, R7, PT ;  /* 0x000000070000720c */ /* 0x000fe20003f64070 */
[----:B------:R-:W-:-:S02]  /*b710*/  IMAD.MOV.U32 R8, RZ, RZ, R4 ;  /* 0x000000ffff087224 */ /* 0x000fc400078e0004 */
[----:B------:R-:W-:Y:S01]  /*b720*/  @!P4 IMAD.MOV R13, RZ, RZ, -R13 ;  /* 0x000000ffff0dc224 */ /* 0x000fe200078e0a0d */
[----:B------:R-:W-:Y:S01]  /*b730*/  ISETP.GE.AND P4, PT, R5, RZ, PT ;  /* 0x000000ff0500720c */ /* 0x000fe20003f86270 */
[----:B------:R-:W-:Y:S01]  /*b740*/  @!P2 IMAD.MOV R8, RZ, RZ, -R8 ;  /* 0x000000ffff08a224 */ /* 0x000fe200078e0a08 */
[----:B------:R-:W-:Y:S01]  /*b750*/  ISETP.GT.U32.AND P2, PT, R0, R16, PT ;  /* 0x000000100000720c */ /* 0x000fe20003f44070 */
[----:B------:R-:W-:Y:S01]  /*b760*/  IMAD.HI.U32 R4, R3, R6, RZ ;  /* 0x0000000603047227 */ /* 0x000fe200078e00ff */
[----:B------:R-:W-:Y:S01]  /*b770*/  IABS R5, R5 ;  /* 0x0000000500057213 */ /* 0x000fe20000000000 */
[----:B------:R-:W-:Y:S02]  /*b780*/  STL [R1+0x150], R13 ;  /* 0x0001500d01007387 */ /* 0x000fe40000100800 */
[----:B------:R-:W-:Y:S02]  /*b790*/  IMAD.MOV R4, RZ, RZ, -R4 ;  /* 0x000000ffff047224 */ /* 0x000fe400078e0a04 */
[----:B------:R-:W-:Y:S01]  /*b7a0*/  VIADD R2, R11, 0x25 ;  /* 0x000000250b027836 */ /* 0x000fe20000000000 */
[----:B------:R0:W-:Y:S01]  /*b7b0*/  STL [R1+0x154], R8 ;  /* 0x0001540801007387 */ /* 0x0001e20000100800 */
[----:B------:R-:W-:-:S03]  /*b7c0*/  IMAD.HI.U32 R9, R3, R5, RZ ;  /* 0x0000000503097227 */ /* 0x000fc600078e00ff */
[----:B------:R-:W-:Y:S01]  /*b7d0*/  ISETP.GE.AND P6, PT, R2, RZ, PT ;  /* 0x000000ff0200720c */ /* 0x000fe20003fc6270 */
[----:B------:R-:W-:Y:S01]  /*b7e0*/  IMAD R6, R0, R4, R6 ;  /* 0x0000000400067224 */ /* 0x000fe200078e0206 */
[----:B------:R-:W-:Y:S01]  /*b7f0*/  IABS R2, R2 ;  /* 0x0000000200027213 */ /* 0x000fe20000000000 */
[--C-:B------:R-:W-:Y:S02]  /*b800*/  @!P2 IMAD.IADD R16, R16, 0x1, -R0.reuse ;  /* 0x000000011010a824 */ /* 0x100fe400078e0a00 */
[----:B------:R-:W-:Y:S01]  /*b810*/  IMAD.MOV R9, RZ, RZ, -R9 ;  /* 0x000000ffff097224 */ /* 0x000fe200078e0a09 */
[----:B0-----:R-:W-:Y:S01]  /*b820*/  IABS R8, R19 ;  /* 0x0000001300087213 */ /* 0x001fe20000000000 */
[----:B------:R-:W-:Y:S01]  /*b830*/  @!P3 IMAD.IADD R7, R7, 0x1, -R0 ;  /* 0x000000010707b824 */ /* 0x000fe200078e0a00 */
[C---:B------:R-:W-:Y:S01]  /*b840*/  ISETP.GT.U32.AND P3, PT, R0.reuse, R6, PT ;  /* 0x000000060000720c */ /* 0x040fe20003f64070 */
[C---:B------:R-:W-:Y:S01]  /*b850*/  IMAD R5, R0.reuse, R9, R5 ;  /* 0x0000000900057224 */ /* 0x040fe200078e0205 */
[----:B------:R-:W-:Y:S01]  /*b860*/  ISETP.GT.U32.AND P2, PT, R0, R16, PT ;  /* 0x000000100000720c */ /* 0x000fe20003f44070 */
[----:B------:R-:W-:-:S04]  /*b870*/  IMAD.HI.U32 R4, R3, R8, RZ ;  /* 0x0000000803047227 */ /* 0x000fc800078e00ff */
[----:B------:R-:W-:Y:S02]  /*b880*/  IMAD.MOV.U32 R14, RZ, RZ, R7 ;  /* 0x000000ffff0e7224 */ /* 0x000fe400078e0007 */
[----:B------:R-:W-:-:S04]  /*b890*/  IMAD.HI.U32 R13, R3, R2, RZ ;  /* 0x00000002030d7227 */ /* 0x000fc800078e00ff */
[----:B------:R-:W-:Y:S02]  /*b8a0*/  IMAD.MOV R4, RZ, RZ, -R4 ;  /* 0x000000ffff047224 */ /* 0x000fe400078e0a04 */
[----:B------:R-:W-:Y:S01]  /*b8b0*/  @!P5 IMAD.MOV R14, RZ, RZ, -R14 ;  /* 0x000000ffff0ed224 */ /* 0x000fe200078e0a0e */
[C---:B------:R-:W-:Y:S01]  /*b8c0*/  ISETP.GT.U32.AND P5, PT, R0.reuse, R5, PT ;  /* 0x000000050000720c */ /* 0x040fe20003fa4070 */
[----:B------:R-:W-:Y:S02]  /*b8d0*/  IMAD.MOV R13, RZ, RZ, -R13 ;  /* 0x000000ffff0d7224 */ /* 0x000fe400078e0a0d */
[C---:B------:R-:W-:Y:S01]  /*b8e0*/  IMAD R8, R0.reuse, R4, R8 ;  /* 0x0000000400087224 */ /* 0x040fe200078e0208 */
[----:B------:R0:W-:Y:S01]  /*b8f0*/  STL [R1+0x13c], R14 ;  /* 0x00013c0e01007387 */ /* 0x0001e20000100800 */
[----:B------:R-:W-:Y:S02]  /*b900*/  IMAD R2, R0, R13, R2 ;  /* 0x0000000d00027224 */ /* 0x000fe400078e0202 */
[----:B------:R-:W-:-:S02]  /*b910*/  VIADD R12, R11, 0x23 ;  /* 0x000000230b0c7836 */ /* 0x000fc40000000000 */
[--C-:B------:R-:W-:Y:S01]  /*b920*/  @!P3 IMAD.IADD R6, R6, 0x1, -R0.reuse ;  /* 0x000000010606b824 */ /* 0x100fe200078e0a00 */
[----:B------:R-:W-:Y:S01]  /*b930*/  ISETP.GT.U32.AND P3, PT, R0, R8, PT ;  /* 0x000000080000720c */ /* 0x000fe20003f64070 */
[--C-:B------:R-:W-:Y:S01]  /*b940*/  @!P2 IMAD.IADD R16, R16, 0x1, -R0.reuse ;  /* 0x000000011010a824 */ /* 0x100fe200078e0a00 */
[C---:B------:R-:W-:Y:S01]  /*b950*/  ISETP.GT.U32.AND P2, PT, R0.reuse, R2, PT ;  /* 0x000000020000720c */ /* 0x040fe20003f44070 */
[----:B------:R-:W-:Y:S01]  /*b960*/  VIADD R13, R11, 0x22 ;  /* 0x000000220b0d7836 */ /* 0x000fe20000000000 */
[----:B------:R-:W-:Y:S01]  /*b970*/  IABS R9, R12 ;  /* 0x0000000c00097213 */ /* 0x000fe20000000000 */
[----:B------:R-:W-:Y:S01]  /*b980*/  @!P5 IMAD.IADD R5, R5, 0x1, -R0 ;  /* 0x000000010505d824 */ /* 0x000fe200078e0a00 */
[----:B------:R-:W-:Y:S01]  /*b990*/  ISETP.GT.U32.AND P5, PT, R0, R6, PT ;  /* 0x000000060000720c */ /* 0x000fe20003fa4070 */
[----:B0-----:R-:W-:Y:S01]  /*b9a0*/  VIADD R14, R11, 0x21 ;  /* 0x000000210b0e7836 */ /* 0x001fe20000000000 */
[----:B------:R-:W-:Y:S01]  /*b9b0*/  IABS R7, R13 ;  /* 0x0000000d00077213 */ /* 0x000fe20000000000 */
[----:B------:R-:W-:-:S03]  /*b9c0*/  IMAD.HI.U32 R15, R3, R9, RZ ;  /* 0x00000009030f7227 */ /* 0x000fc600078e00ff */
[----:B------:R-:W-:Y:S01]  /*b9d0*/  IABS R4, R14 ;  /* 0x0000000e00047213 */ /* 0x000fe20000000000 */
[----:B------:R-:W-:Y:S02]  /*b9e0*/  IMAD.MOV R15, RZ, RZ, -R15 ;  /* 0x000000ffff0f7224 */ /* 0x000fe400078e0a0f */
[----:B------:R-:W-:Y:S02]  /*b9f0*/  @!P3 IMAD.IADD R8, R8, 0x1, -R0 ;  /* 0x000000010808b824 */ /* 0x000fe400078e0a00 */
[----:B------:R-:W-:-:S03]  /*ba00*/  IMAD.HI.U32 R17, R3, R7, RZ ;  /* 0x0000000703117227 */ /* 0x000fc600078e00ff */
[----:B------:R-:W-:Y:S01]  /*ba10*/  ISETP.GT.U32.AND P3, PT, R0, R8, PT ;  /* 0x000000080000720c */ /* 0x000fe20003f64070 */
[----:B------:R-:W-:Y:S01]  /*ba20*/  @!P2 IMAD.IADD R2, R2, 0x1, -R0 ;  /* 0x000000010202a824 */ /* 0x000fe200078e0a00 */
[C---:B------:R-:W-:Y:S01]  /*ba30*/  ISETP.GT.U32.AND P2, PT, R0.reuse, R5, PT ;  /* 0x000000050000720c */ /* 0x040fe20003f44070 */
[----:B------:R-:W-:Y:S02]  /*ba40*/  IMAD.MOV.U32 R18, RZ, RZ, R16 ;  /* 0x000000ffff127224 */ /* 0x000fe400078e0010 */
[----:B------:R-:W-:Y:S02]  /*ba50*/  IMAD R9, R0, R15, R9 ;  /* 0x0000000f00097224 */ /* 0x000fe400078e0209 */
[----:B------:R-:W-:Y:S02]  /*ba60*/  IMAD.MOV R16, RZ, RZ, -R17 ;  /* 0x000000ffff107224 */ /* 0x000fe400078e0a11 */
[----:B------:R-:W-:-:S04]  /*ba70*/  IMAD.HI.U32 R17, R3, R4, RZ ;  /* 0x0000000403117227 */ /* 0x000fc800078e00ff */
[----:B------:R-:W-:Y:S01]  /*ba80*/  @!P0 IMAD.MOV R18, RZ, RZ, -R18 ;  /* 0x000000ffff128224 */ /* 0x000fe200078e0a12 */
[----:B------:R-:W-:Y:S01]  /*ba90*/  ISETP.GT.U32.AND P0, PT, R0, R2, PT ;  /* 0x000000020000720c */ /* 0x000fe20003f04070 */
[----:B------:R-:W-:Y:S01]  /*baa0*/  @!P5 IMAD.IADD R6, R6, 0x1, -R0 ;  /* 0x000000010606d824 */ /* 0x000fe200078e0a00 */
[C---:B------:R-:W-:Y:S01]  /*bab0*/  ISETP.GT.U32.AND P5, PT, R0.reuse, R9, PT ;  /* 0x000000090000720c */ /* 0x040fe20003fa4070 */
[----:B------:R-:W-:Y:S01]  /*bac0*/  IMAD.MOV R17, RZ, RZ, -R17 ;  /* 0x000000ffff117224 */ /* 0x000fe200078e0a11 */
[----:B------:R0:W-:Y:S01]  /*bad0*/  STL [R1+0x134], R18 ;  /* 0x0001341201007387 */ /* 0x0001e20000100800 */
[C---:B------:R-:W-:Y:S02]  /*bae0*/  VIADD R15, R11.reuse, 0x20 ;  /* 0x000000200b0f7836 */ /* 0x040fe40000000000 */
[C---:B------:R-:W-:Y:S02]  /*baf0*/  IMAD R4, R0.reuse, R17, R4 ;  /* 0x0000001100047224 */ /* 0x040fe400078e0204 */
[----:B------:R-:W-:Y:S01]  /*bb00*/  IMAD R7, R0, R16, R7 ;  /* 0x0000001000077224 */ /* 0x000fe200078e0207 */
[----:B------:R-:W-:Y:S01]  /*bb10*/  IABS R16, R15 ;  /* 0x0000000f00107213 */ /* 0x000fe20000000000 */
[----:B------:R-:W-:-:S02]  /*bb20*/  VIADD R17, R11, 0x1f ;  /* 0x0000001f0b117836 */ /* 0x000fc40000000000 */
[--C-:B------:R-:W-:Y:S01]  /*bb30*/  @!P3 IMAD.IADD R8, R8, 0x1, -R0.reuse ;  /* 0x000000010808b824 */ /* 0x100fe200078e0a00 */
[----:B------:R-:W-:Y:S01]  /*bb40*/  ISETP.GT.U32.AND P3, PT, R0, R4, PT ;  /* 0x000000040000720c */ /* 0x000fe20003f64070 */
[--C-:B------:R-:W-:Y:S01]  /*bb50*/  @!P0 IMAD.IADD R2, R2, 0x1, -R0.reuse ;  /* 0x0000000102028824 */ /* 0x100fe200078e0a00 */
[----:B------:R-:W-:Y:S01]  /*bb60*/  ISETP.GE.AND P0, PT, R19, RZ, PT ;  /* 0x000000ff1300720c */ /* 0x000fe20003f06270 */
[----:B------:R-:W-:Y:S01]  /*bb70*/  @!P5 IMAD.IADD R9, R9, 0x1, -R0 ;  /* 0x000000010909d824 */ /* 0x000fe200078e0a00 */
[----:B------:R-:W-:Y:S01]  /*bb80*/  IABS R19, R17 ;  /* 0x0000001100137213 */ /* 0x000fe20000000000 */
[----:B------:R-:W-:Y:S01]  /*bb90*/  IMAD.MOV.U32 R21, RZ, RZ, R6 ;  /* 0x000000ffff157224 */ /* 0x000fe200078e0006 */
[----:B------:R-:W-:Y:S01]  /*bba0*/  ISETP.GE.AND P5, PT, R12, RZ, PT ;  /* 0x000000ff0c00720c */ /* 0x000fe20003fa6270 */
[----:B------:R-:W-:Y:S01]  /*bbb0*/  @!P2 IMAD.IADD R5, R5, 0x1, -R0 ;  /* 0x000000010505a824 */ /* 0x000fe200078e0a00 */
[----:B------:R-:W-:Y:S01]  /*bbc0*/  ISETP.GT.U32.AND P2, PT, R0, R7, PT ;  /* 0x000000070000720c */ /* 0x000fe20003f44070 */
[----:B0-----:R-:W-:-:S04]  /*bbd0*/  IMAD.HI.U32 R18, R3, R16, RZ ;  /* 0x0000001003127227 */ /* 0x001fc800078e00ff */
[----:B------:R-:W-:Y:S01]  /*bbe0*/  @!P1 IMAD.MOV R21, RZ, RZ, -R21 ;  /* 0x000000ffff159224 */ /* 0x000fe200078e0a15 */
[----:B------:R-:W-:Y:S01]  /*bbf0*/  ISETP.GT.U32.AND P1, PT, R0, R9, PT ;  /* 0x000000090000720c */ /* 0x000fe20003f24070 */
[----:B------:R-:W-:Y:S02]  /*bc00*/  IMAD.MOV R18, RZ, RZ, -R18 ;  /* 0x000000ffff127224 */ /* 0x000fe400078e0a12 */
[----:B------:R-:W-:Y:S01]  /*bc10*/  IMAD.MOV.U32 R20, RZ, RZ, R5 ;  /* 0x000000ffff147224 */ /* 0x000fe200078e0005 */
[----:B------:R-:W-:Y:S01]  /*bc20*/  STL [R1+0x68], R21 ;  /* 0x0000681501007387 */ /* 0x000fe20000100800 */
[----:B------:R-:W-:-:S04]  /*bc30*/  IMAD.HI.U32 R6, R3, R19, RZ ;  /* 0x0000001303067227 */ /* 0x000fc800078e00ff */
[C---:B------:R-:W-:Y:S02]  /*bc40*/  IMAD R16, R0.reuse, R18, R16 ;  /* 0x0000001200107224 */ /* 0x040fe400078e0210 */
[----:B------:R-:W-:Y:S02]  /*bc50*/  @!P4 IMAD.MOV R20, RZ, RZ, -R20 ;  /* 0x000000ffff14c224 */ /* 0x000fe400078e0a14 */
[----:B------:R-:W-:Y:S02]  /*bc60*/  IMAD.MOV R6, RZ, RZ, -R6 ;  /* 0x000000ffff067224 */ /* 0x000fe400078e0a06 */
[----:B------:R-:W-:Y:S01]  /*bc70*/  @!P6 IMAD.MOV R2, RZ, RZ, -R2 ;  /* 0x000000ffff02e224 */ /* 0x000fe200078e0a02 */
[----:B------:R-:W-:Y:S01]  /*bc80*/  STL [R1+0x64], R20 ;  /* 0x0000641401007387 */ /* 0x000fe20000100800 */
[----:B------:R-:W-:Y:S01]  /*bc90*/  VIADD R12, R11, 0x1e ;  /* 0x0000001e0b0c7836 */ /* 0x000fe20000000000 */
[----:B------:R-:W-:Y:S01]  /*bca0*/  ISETP.GT.U32.AND P6, PT, R0, R16, PT ;  /* 0x000000100000720c */ /* 0x000fe20003fc4070 */
[----:B------:R-:W-:Y:S01]  /*bcb0*/  @!P3 IMAD.IADD R4, R4, 0x1, -R0 ;  /* 0x000000010404b824 */ /* 0x000fe200078e0a00 */
[----:B------:R0:W-:Y:S01]  /*bcc0*/  STL [R1+0x60], R2 ;  /* 0x0000600201007387 */ /* 0x0001e20000100800 */
[----:B------:R-:W-:-:S02]  /*bcd0*/  IMAD R19, R0, R6, R19 ;  /* 0x0000000600137224 */ /* 0x000fc400078e0213 */
[----:B------:R-:W-:Y:S01]  /*bce0*/  IMAD.MOV.U32 R5, RZ, RZ, R8 ;  /* 0x000000ffff057224 */ /* 0x000fe200078e0008 */
[C---:B------:R-:W-:Y:S01]  /*bcf0*/  ISETP.GT.U32.AND P4, PT, R0.reuse, R4, PT ;  /* 0x000000040000720c */ /* 0x040fe20003f84070 */
[--C-:B------:R-:W-:Y:S01]  /*bd00*/  @!P2 IMAD.IADD R7, R7, 0x1, -R0.reuse ;  /* 0x000000010707a824 */ /* 0x100fe200078e0a00 */
[----:B------:R-:W-:Y:S01]  /*bd10*/  ISETP.GE.AND P2, PT, R13, RZ, PT ;  /* 0x000000ff0d00720c */ /* 0x000fe20003f46270 */
[--C-:B------:R-:W-:Y:S01]  /*bd20*/  @!P1 IMAD.IADD R9, R9, 0x1, -R0.reuse ;  /* 0x0000000109099824 */ /* 0x100fe200078e0a00 */
[----:B------:R-:W-:Y:S01]  /*bd30*/  ISETP.GT.U32.AND P1, PT, R0, R19, PT ;  /* 0x000000130000720c */ /* 0x000fe20003f24070 */
[----:B------:R-:W-:Y:S01]  /*bd40*/  @!P0 IMAD.MOV R5, RZ, RZ, -R5 ;  /* 0x000000ffff058224 */ /* 0x000fe200078e0a05 */
[----:B0-----:R-:W-:Y:S01]  /*bd50*/  IABS R2, R12 ;  /* 0x0000000c00027213 */ /* 0x001fe20000000000 */
[----:B------:R-:W-:Y:S01]  /*bd60*/  @!P6 IMAD.IADD R16, R16, 0x1, -R0 ;  /* 0x000000011010e824 */ /* 0x000fe200078e0a00 */
[----:B------:R-:W-:Y:S01]  /*bd70*/  ISETP.GE.AND P0, PT, R14, RZ, PT ;  /* 0x000000ff0e00720c */ /* 0x000fe20003f06270 */
[----:B------:R-:W-:Y:S01]  /*bd80*/  IMAD.MOV.U32 R13, RZ, RZ, R9 ;  /* 0x000000ffff0d7224 */ /* 0x000fe200078e0009 */
[----:B------:R-:W-:Y:S01]  /*bd90*/  ISETP.GT.U32.AND P3, PT, R0, R7, PT ;  /* 0x000000070000720c */ /* 0x000fe20003f64070 */
[----:B------:R-:W-:Y:S01]  /*bda0*/  IMAD.HI.U32 R6, R3, R2, RZ ;  /* 0x0000000203067227 */ /* 0x000fe200078e00ff */
[----:B------:R-:W-:Y:S01]  /*bdb0*/  ISETP.GE.AND P6, PT, R12, RZ, PT ;  /* 0x000000ff0c00720c */ /* 0x000fe20003fc6270 */
[----:B------:R0:W-:Y:S02]  /*bdc0*/  STL [R1+0x5c], R5 ;  /* 0x00005c0501007387 */ /* 0x0001e40000100800 */
[----:B------:R-:W-:-:S02]  /*bdd0*/  IMAD.MOV R6, RZ, RZ, -R6 ;  /* 0x000000ffff067224 */ /* 0x000fc400078e0a06 */
[----:B------:R-:W-:Y:S01]  /*bde0*/  @!P4 IMAD.IADD R4, R4, 0x1, -R0 ;  /* 0x000000010404c824 */ /* 0x000fe200078e0a00 */
[----:B------:R-:W-:Y:S01]  /*bdf0*/  ISETP.GE.AND P4, PT, R17, RZ, PT ;  /* 0x000000ff1100720c */ /* 0x000fe20003f86270 */
[C---:B------:R-:W-:Y:S02]  /*be00*/  IMAD R12, R0.reuse, R6, R2 ;  /* 0x00000006000c7224 */ /* 0x040fe400078e0202 */
[----:B------:R-:W-:Y:S01]  /*be10*/  @!P1 IMAD.IADD R19, R19, 0x1, -R0 ;  /* 0x0000000113139824 */ /* 0x000fe200078e0a00 */
[C---:B------:R-:W-:Y:S01]  /*be20*/  ISETP.GT.U32.AND P1, PT, R0.reuse, R16, PT ;  /* 0x000000100000720c */ /* 0x040fe20003f24070 */
[----:B------:R-:W-:Y:S01]  /*be30*/  @!P0 IMAD.MOV R4, RZ, RZ, -R4 ;  /* 0x000000ffff048224 */ /* 0x000fe200078e0a04 */
[----:B------:R-:W-:Y:S01]  /*be40*/  ISETP.GT.U32.AND P0, PT, R0, R12, PT ;  /* 0x0000000c0000720c */ /* 0x000fe20003f04070 */
[----:B------:R-:W-:Y:S01]  /*be50*/  @!P3 IMAD.IADD R7, R7, 0x1, -R0 ;  /* 0x000000010707b824 */ /* 0x000fe200078e0a00 */
[----:B------:R-:W-:Y:S01]  /*be60*/  ISETP.GE.AND P3, PT, R15, RZ, PT ;  /* 0x000000ff0f00720c */ /* 0x000fe20003f66270 */
[----:B0-----:R-:W-:-:S02]  /*be70*/  VIADD R5, R11, 0x1d ;  /* 0x0000001d0b057836 */ /* 0x001fc40000000000 */
[----:B------:R-:W-:Y:S02]  /*be80*/  IMAD.MOV.U32 R8, RZ, RZ, R7 ;  /* 0x000000ffff087224 */ /* 0x000fe400078e0007 */
[----:B------:R-:W-:Y:S01]  /*be90*/  @!P5 IMAD.MOV R13, RZ, RZ, -R13 ;  /* 0x000000ffff0dd224 */ /* 0x000fe200078e0a0d */
[----:B------:R-:W-:Y:S01]  /*bea0*/  IABS R7, R5 ;  /* 0x0000000500077213 */ /* 0x000fe20000000000 */
[----:B------:R-:W-:Y:S01]  /*beb0*/  @!P2 IMAD.MOV R8, RZ, RZ, -R8 ;  /* 0x000000ffff08a224 */ /* 0x000fe200078e0a08 */
[----:B------:R-:W-:Y:S01]  /*bec0*/  ISETP.GT.U32.AND P5, PT, R0, R19, PT ;  /* 0x000000130000720c */ /* 0x000fe20003fa4070 */
[----:B------:R-:W-:Y:S01]  /*bed0*/  VIADD R23, R11, 0x1c ;  /* 0x0000001c0b177836 */ /* 0x000fe20000000000 */
[----:B------:R-:W-:Y:S01]  /*bee0*/  STL [R1+0x58], R13 ;  /* 0x0000580d01007387 */ /* 0x000fe20000100800 */
[--C-:B------:R-:W-:Y:S01]  /*bef0*/  @!P1 IMAD.IADD R16, R16, 0x1, -R0.reuse ;  /* 0x0000000110109824 */ /* 0x100fe200078e0a00 */
[----:B------:R-:W-:Y:S01]  /*bf00*/  ISETP.GE.AND P2, PT, R5, RZ, PT ;  /* 0x000000ff0500720c */ /* 0x000fe20003f46270 */
[----:B------:R-:W-:Y:S01]  /*bf10*/  @!P0 IMAD.IADD R12, R12, 0x1, -R0 ;  /* 0x000000010c0c8824 */ /* 0x000fe200078e0a00 */
[----:B------:R0:W-:Y:S01]  /*bf20*/  STL [R1+0x54], R8 ;  /* 0x0000540801007387 */ /* 0x0001e20000100800 */
[----:B------:R-:W-:Y:S01]  /*bf30*/  ISETP.GE.AND P1, PT, R23, RZ, PT ;  /* 0x000000ff1700720c */ /* 0x000fe20003f26270 */
[C---:B------:R-:W-:Y:S01]  /*bf40*/  VIADD R2, R11.reuse, 0x1b ;  /* 0x0000001b0b027836 */ /* 0x040fe20000000000 */
[----:B------:R-:W-:Y:S01]  /*bf50*/  IABS R23, R23 ;  /* 0x0000001700177213 */ /* 0x000fe20000000000 */
[----:B------:R1:W-:Y:S01]  /*bf60*/  STL [R1+0xdc], R4 ;  /* 0x0000dc0401007387 */ /* 0x0003e20000100800 */
[----:B------:R-:W-:Y:S01]  /*bf70*/  ISETP.GT.U32.AND P0, PT, R0, R12, PT ;  /* 0x0000000c0000720c */ /* 0x000fe20003f04070 */
[----:B------:R-:W-:Y:S01]  /*bf80*/  VIADD R17, R11, 0x16 ;  /* 0x000000160b117836 */ /* 0x000fe20000000000 */
[----:B------:R-:W-:Y:S01]  /*bf90*/  IABS R22, R2 ;  /* 0x0000000200167213 */ /* 0x000fe20000000000 */
[----:B------:R-:W-:-:S04]  /*bfa0*/  IMAD.HI.U32 R5, R3, R23, RZ ;  /* 0x0000001703057227 */ /* 0x000fc800078e00ff */
[----:B0-----:R-:W-:Y:S02]  /*bfb0*/  IMAD.MOV.U32 R8, RZ, RZ, R16 ;  /* 0x000000ffff087224 */ /* 0x001fe400078e0010 */
[----:B-1----:R-:W-:-:S04]  /*bfc0*/  IMAD.HI.U32 R4, R3, R7, RZ ;  /* 0x0000000703047227 */ /* 0x002fc800078e00ff */
[----:B------:R-:W-:Y:S02]  /*bfd0*/  IMAD.MOV R4, RZ, RZ, -R4 ;  /* 0x000000ffff047224 */ /* 0x000fe400078e0a04 */
[----:B------:R-:W-:Y:S02]  /*bfe0*/  IMAD.MOV R5, RZ, RZ, -R5 ;  /* 0x000000ffff057224 */ /* 0x000fe400078e0a05 */
[C---:B------:R-:W-:Y:S02]  /*bff0*/  IMAD R7, R0.reuse, R4, R7 ;  /* 0x0000000400077224 */ /* 0x040fe400078e0207 */
[----:B------:R-:W-:Y:S02]  /*c000*/  @!P3 IMAD.MOV R8, RZ, RZ, -R8 ;  /* 0x000000ffff08b224 */ /* 0x000fe400078e0a08 */
[C---:B------:R-:W-:Y:S01]  /*c010*/  IMAD R23, R0.reuse, R5, R23 ;  /* 0x0000000500177224 */ /* 0x040fe200078e0217 */
[----:B------:R-:W-:Y:S01]  /*c020*/  ISETP.GT.U32.AND P3, PT, R0, R7, PT ;  /* 0x000000070000720c */ /* 0x000fe20003f64070 */
[--C-:B------:R-:W-:Y:S01]  /*c030*/  @!P5 IMAD.IADD R19, R19, 0x1, -R0.reuse ;  /* 0x000000011313d824 */ /* 0x100fe200078e0a00 */
[----:B------:R-:W-:Y:S01]  /*c040*/  ISETP.GE.AND P5, PT, R2, RZ, PT ;  /* 0x000000ff0200720c */ /* 0x000fe20003fa6270 */
[----:B------:R-:W-:Y:S01]  /*c050*/  @!P0 IMAD.IADD R12, R12, 0x1, -R0 ;  /* 0x000000010c0c8824 */ /* 0x000fe200078e0a00 */
[----:B------:R-:W-:Y:S01]  /*c060*/  ISETP.GT.U32.AND P0, PT, R0, R23, PT ;  /* 0x000000170000720c */ /* 0x000fe20003f04070 */
[----:B------:R-:W-:Y:S01]  /*c070*/  IMAD.MOV.U32 R6, RZ, RZ, R19 ;  /* 0x000000ffff067224 */ /* 0x000fe200078e0013 */
[----:B------:R-:W-:Y:S01]  /*c080*/  STL [R1+0xd8], R8 ;  /* 0x0000d80801007387 */ /* 0x000fe20000100800 */
[----:B------:R-:W-:-:S04]  /*c090*/  IMAD.HI.U32 R4, R3, R22, RZ ;  /* 0x0000001603047227 */ /* 0x000fc800078e00ff */
[----:B------:R-:W-:Y:S02]  /*c0a0*/  @!P4 IMAD.MOV R6, RZ, RZ, -R6 ;  /* 0x000000ffff06c224 */ /* 0x000fe400078e0a06 */
[----:B------:R-:W-:Y:S02]  /*c0b0*/  VIADD R2, R11, 0x1a ;  /* 0x0000001a0b027836 */ /* 0x000fe40000000000 */
[----:B------:R-:W-:Y:S01]  /*c0c0*/  IMAD.MOV R4, RZ, RZ, -R4 ;  /* 0x000000ffff047224 */ /* 0x000fe200078e0a04 */
[----:B------:R0:W-:Y:S01]  /*c0d0*/  STL [R1+0xe8], R6 ;  /* 0x0000e80601007387 */ /* 0x0001e20000100800 */
[----:B------:R-:W-:Y:S01]  /*c0e0*/  @!P3 IMAD.IADD R7, R7, 0x1, -R0 ;  /* 0x000000010707b824 */ /* 0x000fe200078e0a00 */
[----:B------:R-:W-:Y:S01]  /*c0f0*/  IABS R18, R2 ;  /* 0x0000000200127213 */ /* 0x000fe20000000000 */
[----:B------:R-:W-:Y:S01]  /*c100*/  IMAD R22, R0, R4, R22 ;  /* 0x0000000400167224 */ /* 0x000fe200078e0216 */
[----:B------:R-:W-:Y:S01]  /*c110*/  ISETP.GE.AND P4, PT, R2, RZ, PT ;  /* 0x000000ff0200720c */ /* 0x000fe20003f86270 */
[----:B------:R-:W-:Y:S01]  /*c120*/  @!P0 IMAD.IADD R23, R23, 0x1, -R0 ;  /* 0x0000000117178824 */ /* 0x000fe200078e0a00 */
[C---:B------:R-:W-:Y:S01]  /*c130*/  ISETP.GT.U32.AND P0, PT, R0.reuse, R7, PT ;  /* 0x000000070000720c */ /* 0x040fe20003f04070 */
[----:B------:R-:W-:Y:S01]  /*c140*/  IMAD.MOV.U32 R13, RZ, RZ, R12 ;  /* 0x000000ffff0d7224 */ /* 0x000fe200078e000c */
[C---:B------:R-:W-:Y:S01]  /*c150*/  ISETP.GT.U32.AND P3, PT, R0.reuse, R22, PT ;  /* 0x000000160000720c */ /* 0x040fe20003f64070 */
[----:B------:R-:W-:Y:S01]  /*c160*/  IMAD.HI.U32 R4, R3, R18, RZ ;  /* 0x0000001203047227 */ /* 0x000fe200078e00ff */
[----:B------:R-:W-:Y:S01]  /*c170*/  IABS R2, R10 ;  /* 0x0000000a00027213 */ /* 0x000fe20000000000 */
[----:B------:R-:W-:Y:S02]  /*c180*/  STL [R1+0xd4c], R10 ;  /* 0x000d4c0a01007387 */ /* 0x000fe40000100800 */
[C---:B0-----:R-:W-:Y:S01]  /*c190*/  VIADD R6, R11.reuse, 0x19 ;  /* 0x000000190b067836 */ /* 0x041fe20000000000 */
[----:B------:R-:W0:Y:S01]  /*c1a0*/  I2F.RP R9, R2 ;  /* 0x0000000200097306 */ /* 0x000e220000209400 */
[----:B------:R-:W-:Y:S01]  /*c1b0*/  @!P6 IMAD.MOV R13, RZ, RZ, -R13 ;  /* 0x000000ffff0de224 */ /* 0x000fe200078e0a0d */
[----:B------:R-:W-:Y:S01]  /*c1c0*/  ISETP.GT.U32.AND P6, PT, R0, R23, PT ;  /* 0x000000170000720c */ /* 0x000fe20003fc4070 */
[----:B------:R-:W-:Y:S01]  /*c1d0*/  VIADD R5, R11, 0x18 ;  /* 0x000000180b057836 */ /* 0x000fe20000000000 */
[----:B------:R-:W-:Y:S01]  /*c1e0*/  IABS R19, R6 ;  /* 0x0000000600137213 */ /* 0x000fe20000000000 */
[----:B------:R-:W-:Y:S01]  /*c1f0*/  IMAD.MOV R4, RZ, RZ, -R4 ;  /* 0x000000ffff047224 */ /* 0x000fe200078e0a04 */
[----:B------:R1:W-:Y:S01]  /*c200*/  STL [R1+0xe0], R13 ;  /* 0x0000e00d01007387 */ /* 0x0003e20000100800 */
[----:B------:R-:W-:Y:S01]  /*c210*/  @!P3 IMAD.IADD R22, R22, 0x1, -R0 ;  /* 0x000000011616b824 */ /* 0x000fe200078e0a00 */
[----:B------:R-:W-:Y:S01]  /*c220*/  IABS R21, R5 ;  /* 0x0000000500157213 */ /* 0x000fe20000000000 */
[----:B------:R-:W-:-:S03]  /*c230*/  IMAD.HI.U32 R12, R3, R19, RZ ;  /* 0x00000013030c7227 */ /* 0x000fc600078e00ff */
[C---:B------:R-:W-:Y:S01]  /*c240*/  ISETP.GT.U32.AND P3, PT, R0.reuse, R22, PT ;  /* 0x000000160000720c */ /* 0x040fe20003f64070 */
[C---:B------:R-:W-:Y:S02]  /*c250*/  IMAD R18, R0.reuse, R4, R18 ;  /* 0x0000000400127224 */ /* 0x040fe400078e0212 */
[----:B------:R-:W-:Y:S01]  /*c260*/  IMAD.MOV R12, RZ, RZ, -R12 ;  /* 0x000000ffff0c7224 */ /* 0x000fe200078e0a0c */
[----:B0-----:R-:W0:Y:S01]  /*c270*/  MUFU.RCP R9, R9 ;  /* 0x0000000900097308 */ /* 0x001e220000001000 */
[----:B------:R-:W-:Y:S01]  /*c280*/  @!P0 IMAD.IADD R7, R7, 0x1, -R0 ;  /* 0x0000000107078824 */ /* 0x000fe200078e0a00 */
[C---:B------:R-:W-:Y:S01]  /*c290*/  ISETP.GT.U32.AND P0, PT, R0.reuse, R18, PT ;  /* 0x000000120000720c */ /* 0x040fe20003f04070 */
[----:B------:R-:W-:Y:S02]  /*c2a0*/  IMAD R19, R0, R12, R19 ;  /* 0x0000000c00137224 */ /* 0x000fe400078e0213 */
[----:B------:R-:W-:-:S04]  /*c2b0*/  IMAD.HI.U32 R4, R3, R21, RZ ;  /* 0x0000001503047227 */ /* 0x000fc800078e00ff */
[----:B------:R-:W-:Y:S01]  /*c2c0*/  @!P6 IMAD.IADD R23, R23, 0x1, -R0 ;  /* 0x000000011717e824 */ /* 0x000fe200078e0a00 */
[----:B------:R-:W-:Y:S01]  /*c2d0*/  ISETP.GT.U32.AND P6, PT, R0, R19, PT ;  /* 0x000000130000720c */ /* 0x000fe20003fc4070 */
[----:B------:R-:W-:Y:S02]  /*c2e0*/  VIADD R8, R11, 0x17 ;  /* 0x000000170b087836 */ /* 0x000fe40000000000 */
[----:B------:R-:W-:Y:S01]  /*c2f0*/  IMAD.MOV R4, RZ, RZ, -R4 ;  /* 0x000000ffff047224 */ /* 0x000fe200078e0a04 */
[----:B------:R-:W-:Y:S01]  /*c300*/  STL [R1+0xd50], R23 ;  /* 0x000d501701007387 */ /* 0x000fe20000100800 */
[--C-:B------:R-:W-:Y:S01]  /*c310*/  @!P0 IMAD.IADD R18, R18, 0x1, -R0.reuse ;  /* 0x0000000112128824 */ /* 0x100fe200078e0a00 */
[----:B-1----:R-:W-:Y:S01]  /*c320*/  IABS R13, R8 ;  /* 0x00000008000d7213 */ /* 0x002fe20000000000 */
[----:B------:R-:W-:Y:S02]  /*c330*/  IMAD R21, R0, R4, R21 ;  /* 0x0000000400157224 */ /* 0x000fe400078e0215 */
[----:B------:R-:W-:Y:S01]  /*c340*/  @!P3 IMAD.IADD R22, R22, 0x1, -R0 ;  /* 0x000000011616b824 */ /* 0x000fe200078e0a00 */
[----:B------:R-:W-:Y:S01]  /*c350*/  ISETP.GE.AND P3, PT, R6, RZ, PT ;  /* 0x000000ff0600720c */ /* 0x000fe20003f66270 */
[----:B------:R-:W-:Y:S01]  /*c360*/  IMAD.HI.U32 R4, R3, R13, RZ ;  /* 0x0000000d03047227 */ /* 0x000fe200078e00ff */
[----:B------:R-:W-:-:S02]  /*c370*/  ISETP.GT.U32.AND P0, PT, R0, R21, PT ;  /* 0x000000150000720c */ /* 0x000fc40003f04070 */
[----:B------:R-:W-:Y:S01]  /*c380*/  IABS R6, R17 ;  /* 0x0000001100067213 */ /* 0x000fe20000000000 */
[----:B------:R-:W-:Y:S01]  /*c390*/  @!P6 IMAD.IADD R19, R19, 0x1, -R0 ;  /* 0x000000011313e824 */ /* 0x000fe200078e0a00 */
[C---:B------:R-:W-:Y:S01]  /*c3a0*/  ISETP.GT.U32.AND P6, PT, R0.reuse, R18, PT ;  /* 0x000000120000720c */ /* 0x040fe20003fc4070 */
[----:B------:R-:W-:Y:S02]  /*c3b0*/  IMAD.MOV.U32 R10, RZ, RZ, R7 ;  /* 0x000000ffff0a7224 */ /* 0x000fe400078e0007 */
[----:B------:R-:W-:Y:S02]  /*c3c0*/  IMAD.MOV R4, RZ, RZ, -R4 ;  /* 0x000000ffff047224 */ /* 0x000fe400078e0a04 */
[----:B------:R-:W-:Y:S01]  /*c3d0*/  @!P2 IMAD.MOV R10, RZ, RZ, -R10 ;  /* 0x000000ffff0aa224 */ /* 0x000fe200078e0a0a */
[C---:B------:R-:W-:Y:S01]  /*c3e0*/  ISETP.GT.U32.AND P2, PT, R0.reuse, R19, PT ;  /* 0x000000130000720c */ /* 0x040fe20003f44070 */
[----:B------:R-:W-:Y:S02]  /*c3f0*/  IMAD R13, R0, R4, R13 ;  /* 0x00000004000d7224 */ /* 0x000fe400078e020d */
[----:B0-----:R-:W-:Y:S01]  /*c400*/  VIADD R9, R9, 0xffffffe ;  /* 0x0ffffffe09097836 */ /* 0x001fe20000000000 */
[----:B------:R0:W-:Y:S01]  /*c410*/  STL [R1+0xc8], R10 ;  /* 0x0000c80a01007387 */ /* 0x0001e20000100800 */
[----:B------:R-:W-:-:S04]  /*c420*/  IMAD.HI.U32 R4, R3, R6, RZ ;  /* 0x0000000603047227 */ /* 0x000fc800078e00ff */
[----:B------:R-:W-:Y:S01]  /*c430*/  @!P0 IMAD.IADD R21, R21, 0x1, -R0 ;  /* 0x0000000115158824 */ /* 0x000fe200078e0a00 */
[----:B------:R-:W1:Y:S01]  /*c440*/  F2I.FTZ.U32.TRUNC.NTZ R9, R9 ;  /* 0x0000000900097305 */ /* 0x000e62000021f000 */
[----:B------:R-:W-:Y:S02]  /*c450*/  IMAD.MOV R4, RZ, RZ, -R4 ;  /* 0x000000ffff047224 */ /* 0x000fe400078e0a04 */
[----:B------:R-:W-:Y:S01]  /*c460*/  VIADD R16, R11, 0x15 ;  /* 0x000000150b107836 */ /* 0x000fe20000000000 */
[C---:B------:R-:W-:Y:S01]  /*c470*/  ISETP.GT.U32.AND P0, PT, R0.reuse, R21, PT ;  /* 0x000000150000720c */ /* 0x040fe20003f04070 */
[C---:B------:R-:W-:Y:S02]  /*c480*/  IMAD R6, R0.reuse, R4, R6 ;  /* 0x0000000400067224 */ /* 0x040fe400078e0206 */
[----:B------:R-:W-:Y:S01]  /*c490*/  @!P2 IMAD.IADD R19, R19, 0x1, -R0 ;  /* 0x000000011313a824 */ /* 0x000fe200078e0a00 */
[----:B------:R-:W-:Y:S01]  /*c4a0*/  IABS R12, R16 ;  /* 0x00000010000c7213 */ /* 0x000fe20000000000 */
[C---:B------:R-:W-:Y:S01]  /*c4b0*/  VIADD R15, R11.reuse, 0x14 ;  /* 0x000000140b0f7836 */ /* 0x040fe20000000000 */
[----:B------:R-:W-:Y:S01]  /*c4c0*/  ISETP.GT.U32.AND P2, PT, R0, R6, PT ;  /* 0x000000060000720c */ /* 0x000fe20003f44070 */
[----:B------:R-:W-:-:S02]  /*c4d0*/  VIADD R14, R11, 0x13 ;  /* 0x000000130b0e7836 */ /* 0x000fc40000000000 */
[----:B------:R-:W-:Y:S01]  /*c4e0*/  IMAD.HI.U32 R20, R3, R12, RZ ;  /* 0x0000000c03147227 */ /* 0x000fe200078e00ff */
[----:B------:R-:W-:Y:S02]  /*c4f0*/  IABS R24, R15 ;  /* 0x0000000f00187213 */ /* 0x000fe40000000000 */
[----:B------:R-:W-:Y:S01]  /*c500*/  IABS R7, R14 ;  /* 0x0000000e00077213 */ /* 0x000fe20000000000 */
[----:B------:R-:W-:Y:S02]  /*c510*/  IMAD.MOV R20, RZ, RZ, -R20 ;  /* 0x000000ffff147224 */ /* 0x000fe400078e0a14 */
[----:B-1----:R-:W-:Y:S02]  /*c520*/  IMAD.MOV R4, RZ, RZ, -R9 ;  /* 0x000000ffff047224 */ /* 0x002fe400078e0a09 */
[----:B------:R-:W-:Y:S01]  /*c530*/  @!P0 IMAD.IADD R21, R21, 0x1, -R0 ;  /* 0x0000000115158824 */ /* 0x000fe200078e0a00 */
[----:B------:R-:W-:Y:S01]  /*c540*/  ISETP.GE.AND P0, PT, R5, RZ, PT ;  /* 0x000000ff0500720c */ /* 0x000fe20003f06270 */
[----:B------:R-:W-:-:S02]  /*c550*/  IMAD R5, R0, R20, R12 ;  /* 0x0000001400057224 */ /* 0x000fc400078e020c */
[----:B------:R-:W-:Y:S02]  /*c560*/  IMAD.MOV.U32 R20, RZ, RZ, R4 ;  /* 0x000000ffff147224 */ /* 0x000fe400078e0004 */
[--C-:B------:R-:W-:Y:S01]  /*c570*/  @!P2 IMAD.IADD R6, R6, 0x1, -R0.reuse ;  /* 0x000000010606a824 */ /* 0x100fe200078e0a00 */
[----:B------:R-:W-:Y:S01]  /*c580*/  ISETP.GE.AND P2, PT, R8, RZ, PT ;  /* 0x000000ff0800720c */ /* 0x000fe20003f46270 */
[----:B------:R-:W-:Y:S02]  /*c590*/  IMAD R20, R20, R2, RZ ;  /* 0x0000000214147224 */ /* 0x000fe400078e02ff */
[----:B------:R-:W-:Y:S02]  /*c5a0*/  IMAD.MOV.U32 R8, RZ, RZ, RZ ;  /* 0x000000ffff087224 */ /* 0x000fe400078e00ff */
[----:B------:R-:W-:Y:S01]  /*c5b0*/  @!P6 IMAD.IADD R18, R18, 0x1, -R0 ;  /* 0x000000011212e824 */ /* 0x000fe200078e0a00 */
[----:B------:R-:W-:Y:S01]  /*c5c0*/  ISETP.GT.U32.AND P6, PT, R0, R13, PT ;  /* 0x0000000d0000720c */ /* 0x000fe20003fc4070 */
[----:B0-----:R-:W-:Y:S01]  /*c5d0*/  IMAD.HI.U32 R10, R9, R20, R8 ;  /* 0x00000014090a7227 */ /* 0x001fe200078e0008 */
[----:B------:R-:W-:-:S03]  /*c5e0*/  IABS R8, R26 ;  /* 0x0000001a00087213 */ /* 0x000fc60000000000 */
[----:B------:R-:W-:-:S04]  /*c5f0*/  IMAD.HI.U32 R12, R3, R24, RZ ;  /* 0x00000018030c7227 */ /* 0x000fc800078e00ff */
[----:B------:R-:W-:-:S04]  /*c600*/  IMAD.HI.U32 R28, R3, R8, RZ ;  /* 0x00000008031c7227 */ /* 0x000fc800078e00ff */
[----:B------:R-:W-:Y:S02]  /*c610*/  IMAD.MOV R23, RZ, RZ, -R28 ;  /* 0x000000ffff177224 */ /* 0x000fe400078e0a1c */
[----:B------:R-:W-:Y:S02]  /*c620*/  IMAD.MOV R12, RZ, RZ, -R12 ;  /* 0x000000ffff0c7224 */ /* 0x000fe400078e0a0c */
[----:B------:R-:W-:Y:S02]  /*c630*/  IMAD R8, R0, R23, R8 ;  /* 0x0000001700087224 */ /* 0x000fe400078e0208 */
[----:B------:R-:W3:Y:S01]  /*c640*/  LDL.LU R23, [R1+0xd50] ;  /* 0x000d500001177983 */ /* 0x000ee20000300800 */
[----:B------:R-:W-:Y:S02]  /*c650*/  VIADD R9, R11, 0x11 ;  /* 0x000000110b097836 */ /* 0x000fe40000000000 */
[----:B------:R-:W-:-:S03]  /*c660*/  IMAD.HI.U32 R4, R3, R7, RZ ;  /* 0x0000000703047227 */ /* 0x000fc600078e00ff */
[----:B------:R-:W-:Y:S01]  /*c670*/  IABS R20, R9 ;  /* 0x0000000900147213 */ /* 0x000fe20000000000 */
[C---:B------:R-:W-:Y:S02]  /*c680*/  IMAD R24, R0.reuse, R12, R24 ;  /* 0x0000000c00187224 */ /* 0x040fe400078e0218 */
[----:B------:R-:W-:Y:S02]  /*c690*/  IMAD.MOV R4, RZ, RZ, -R4 ;  /* 0x000000ffff047224 */ /* 0x000fe400078e0a04 */
[----:B------:R-:W-:Y:S02]  /*c6a0*/  VIADD R12, R11, 0x10 ;  /* 0x000000100b0c7836 */ /* 0x000fe40000000000 */
[----:B------:R-:W-:Y:S01]  /*c6b0*/  @!P6 IMAD.IADD R13, R13, 0x1, -R0 ;  /* 0x000000010d0de824 */ /* 0x000fe200078e0a00 */
[C---:B------:R-:W-:Y:S01]  /*c6c0*/  ISETP.GT.U32.AND P6, PT, R0.reuse, R5, PT ;  /* 0x000000050000720c */ /* 0x040fe20003fc4070 */
[----:B------:R-:W-:Y:S01]  /*c6d0*/  IMAD R7, R0, R4, R7 ;  /* 0x0000000400077224 */ /* 0x000fe200078e0207 */
[----:B------:R-:W-:Y:S01]  /*c6e0*/  IABS R4, R12 ;  /* 0x0000000c00047213 */ /* 0x000fe20000000000 */
[----:B------:R-:W-:-:S04]  /*c6f0*/  IMAD.HI.U32 R29, R3, R20, RZ ;  /* 0x00000014031d7227 */ /* 0x000fc800078e00ff */
[----:B------:R-:W-:Y:S02]  /*c700*/  IMAD.MOV R28, RZ, RZ, -R29 ;  /* 0x000000ffff1c7224 */ /* 0x000fe400078e0a1d */
[----:B------:R-:W-:-:S04]  /*c710*/  IMAD.HI.U32 R29, R3, R4, RZ ;  /* 0x00000004031d7227 */ /* 0x000fc800078e00ff */
[----:B------:R-:W-:Y:S02]  /*c720*/  IMAD.MOV R29, RZ, RZ, -R29 ;  /* 0x000000ffff1d7224 */ /* 0x000fe400078e0a1d */
[----:B------:R-:W-:Y:S02]  /*c730*/  IMAD R20, R0, R28, R20 ;  /* 0x0000001c00147224 */ /* 0x000fe400078e0214 */
[----:B------:R-:W-:-:S04]  /*c740*/  IMAD.HI.U32 R10, R10, R25, RZ ;  /* 0x000000190a0a7227 */ /* 0x000fc800078e00ff */
[----:B------:R-:W-:-:S04]  /*c750*/  IMAD.HI.U32 R28, R3, R27, RZ ;  /* 0x0000001b031c7227 */ /* 0x000fc800078e00ff */
[----:B------:R-:W-:Y:S02]  /*c760*/  IMAD R4, R0, R29, R4 ;  /* 0x0000001d00047224 */ /* 0x000fe400078e0204 */
[----:B------:R-:W-:Y:S02]  /*c770*/  @!P5 IMAD.MOV R22, RZ, RZ, -R22 ;  /* 0x000000ffff16d224 */ /* 0x000fe400078e0a16 */
[----:B------:R-:W-:Y:S02]  /*c780*/  IMAD.MOV R29, RZ, RZ, -R28 ;  /* 0x000000ffff1d7224 */ /* 0x000fe400078e0a1c */
[----:B------:R-:W-:Y:S02]  /*c790*/  @!P4 IMAD.MOV R18, RZ, RZ, -R18 ;  /* 0x000000ffff12c224 */ /* 0x000fe400078e0a12 */
[----:B------:R-:W-:Y:S02]  /*c7a0*/  IMAD.MOV R28, RZ, RZ, -R10 ;  /* 0x000000ffff1c7224 */ /* 0x000fe400078e0a0a */
[----:B------:R-:W2:Y:S01]  /*c7b0*/  LDL.LU R10, [R1+0xd4c] ;  /* 0x000d4c00010a7983 */ /* 0x000ea20000300800 */
[----:B------:R-:W-:-:S02]  /*c7c0*/  @!P3 IMAD.MOV R19, RZ, RZ, -R19 ;  /* 0x000000ffff13b224 */ /* 0x000fc400078e0a13 */
[----:B------:R-:W-:Y:S01]  /*c7d0*/  @!P6 IMAD.IADD R5, R5, 0x1, -R0 ;  /* 0x000000010505e824 */ /* 0x000fe200078e0a00 */
[----:B------:R-:W-:-:S13]  /*c7e0*/  ISETP.GT.U32.AND P6, PT, R0, R24, PT ;  /* 0x000000180000720c */ /* 0x000fda0003fc4070 */
[----:B------:R-:W-:Y:S01]  /*c7f0*/  @!P6 IMAD.IADD R24, R24, 0x1, -R0 ;  /* 0x000000011818e824 */ /* 0x000fe200078e0a00 */
[C---:B------:R-:W-:Y:S01]  /*c800*/  ISETP.GT.U32.AND P6, PT, R0.reuse, R7, PT ;  /* 0x000000070000720c */ /* 0x040fe20003fc4070 */
[----:B---3--:R-:W-:Y:S01]  /*c810*/  @!P1 IMAD.MOV R23, RZ, RZ, -R23 ;  /* 0x000000ffff179224 */ /* 0x008fe200078e0a17 */
[----:B------:R-:W-:-:S04]  /*c820*/  ISETP.GT.U32.AND P1, PT, R0, R13, PT ;  /* 0x0000000d0000720c */ /* 0x000fc80003f24070 */
[----:B------:R-:W-:Y:S04]  /*c830*/  STL [R1+0x28], R23 ;  /* 0x0000281701007387 */ /* 0x000fe80000100800 */
[----:B------:R-:W-:Y:S05]  /*c840*/  STL [R1+0x24], R22 ;  /* 0x0000241601007387 */ /* 0x000fea0000100800 */
[----:B------:R-:W-:Y:S01]  /*c850*/  @!P1 IMAD.IADD R13, R13, 0x1, -R0 ;  /* 0x000000010d0d9824 */ /* 0x000fe200078e0a00 */
[----:B------:R0:W-:Y:S02]  /*c860*/  STL [R1+0x20], R18 ;  /* 0x0000201201007387 */ /* 0x0001e40000100800 */
[----:B0-----:R-:W-:-:S02]  /*c870*/  IMAD.MOV.U32 R18, RZ, RZ, R21 ;  /* 0x000000ffff127224 */ /* 0x001fc400078e0015 */
[----:B------:R-:W-:Y:S02]  /*c880*/  IMAD.MOV.U32 R21, RZ, RZ, R13 ;  /* 0x000000ffff157224 */ /* 0x000fe400078e000d */
[----:B------:R-:W-:Y:S02]  /*c890*/  @!P0 IMAD.MOV R18, RZ, RZ, -R18 ;  /* 0x000000ffff128224 */ /* 0x000fe400078e0a12 */
[----:B------:R-:W-:Y:S01]  /*c8a0*/  @!P2 IMAD.MOV R21, RZ, RZ, -R21 ;  /* 0x000000ffff15a224 */ /* 0x000fe200078e0a15 */
[----:B------:R0:W-:Y:S04]  /*c8b0*/  STL [R1+0x1c], R19 ;  /* 0x00001c1301007387 */ /* 0x0001e80000100800 */
[----:B------:R1:W-:Y:S04]  /*c8c0*/  STL [R1+0x18], R18 ;  /* 0x0000181201007387 */ /* 0x0003e80000100800 */
[----:B------:R-:W-:Y:S04]  /*c8d0*/  STL [R1+0x14], R21 ;  /* 0x0000141501007387 */ /* 0x000fe80000100800 */
[----:B------:R-:W3:Y:S01]  /*c8e0*/  LDL R22, [R1+0xbac] ;  /* 0x000bac0001167983 */ /* 0x000ee20000100800 */
[C---:B------:R-:W-:Y:S01]  /*c8f0*/  ISETP.GT.U32.AND P5, PT, R0.reuse, R6, PT ;  /* 0x000000060000720c */ /* 0x040fe20003fa4070 */
[----:B------:R-:W-:Y:S01]  /*c900*/  @!P6 IMAD.IADD R7, R7, 0x1, -R0 ;  /* 0x000000010707e824 */ /* 0x000fe200078e0a00 */
[----:B------:R-:W-:-:S04]  /*c910*/  ISETP.GT.U32.AND P6, PT, R0, R24, PT ;  /* 0x000000180000720c */ /* 0x000fc80003fc4070 */
[----:B------:R-:W-:Y:S01]  /*c920*/  ISETP.GT.U32.AND P3, PT, R0, R7, PT ;  /* 0x000000070000720c */ /* 0x000fe20003f64070 */
[----:B------:R-:W-:-:S06]  /*c930*/  IMAD R25, R2, R28, R25 ;  /* 0x0000001c02197224 */ /* 0x000fcc00078e0219 */
[--C-:B------:R-:W-:Y:S01]  /*c940*/  @!P5 IMAD.IADD R6, R6, 0x1, -R0.reuse ;  /* 0x000000010606d824 */ /* 0x100fe200078e0a00 */
[----:B------:R-:W-:Y:S01]  /*c950*/  ISETP.GT.U32.AND P5, PT, R0, R4, PT ;  /* 0x000000040000720c */ /* 0x000fe20003fa4070 */
[----:B------:R-:W-:-:S04]  /*c960*/  @!P6 IMAD.IADD R24, R24, 0x1, -R0 ;  /* 0x000000011818e824 */ /* 0x000fc800078e0a00 */
[----:B------:R-:W-:Y:S01]  /*c970*/  @!P3 IMAD.IADD R7, R7, 0x1, -R0 ;  /* 0x000000010707b824 */ /* 0x000fe200078e0a00 */
[----:B------:R-:W-:Y:S02]  /*c980*/  ISETP.GT.U32.AND P3, PT, R2, R25, PT ;  /* 0x000000190200720c */ /* 0x000fe40003f64070 */
[----:B------:R-:W-:Y:S02]  /*c990*/  ISETP.GE.AND P6, PT, R17, RZ, PT ;  /* 0x000000ff1100720c */ /* 0x000fe40003fc6270 */
[----:B------:R-:W-:-:S03]  /*c9a0*/  ISETP.GT.U32.AND P0, PT, R0, R8, PT ;  /* 0x000000080000720c */ /* 0x000fc60003f04070 */
[----:B------:R-:W-:Y:S01]  /*c9b0*/  @!P5 IMAD.IADD R4, R4, 0x1, -R0 ;  /* 0x000000010404d824 */ /* 0x000fe200078e0a00 */
[----:B------:R-:W-:Y:S01]  /*c9c0*/  ISETP.GE.AND P5, PT, R14, RZ, PT ;  /* 0x000000ff0e00720c */ /* 0x000fe20003fa6270 */
[----:B0-----:R-:W-:Y:S01]  /*c9d0*/  IMAD.MOV.U32 R19, RZ, RZ, R6 ;  /* 0x000000ffff137224 */ /* 0x001fe200078e0006 */
[----:B------:R-:W-:-:S03]  /*c9e0*/  ISETP.GT.U32.AND P4, PT, R0, R5, PT ;  /* 0x000000050000720c */ /* 0x000fc60003f84070 */
[----:B------:R-:W-:Y:S01]  /*c9f0*/  @!P3 IMAD.IADD R25, R25, 0x1, -R2 ;  /* 0x000000011919b824 */ /* 0x000fe200078e0a02 */
[----:B------:R-:W-:Y:S01]  /*ca00*/  ISETP.GT.U32.AND P1, PT, R0, R20, PT ;  /* 0x000000140000720c */ /* 0x000fe20003f24070 */
[----:B------:R-:W-:Y:S02]  /*ca10*/  @!P6 IMAD.MOV R19, RZ, RZ, -R19 ;  /* 0x000000ffff13e224 */ /* 0x000fe400078e0a13 */
[----:B------:R-:W-:Y:S01]  /*ca20*/  @!P0 IMAD.IADD R8, R8, 0x1, -R0 ;  /* 0x0000000108088824 */ /* 0x000fe200078e0a00 */
[----:B------:R-:W-:Y:S01]  /*ca30*/  ISETP.GT.U32.AND P6, PT, R2, R25, PT ;  /* 0x000000190200720c */ /* 0x000fe20003fc4070 */
[----:B-1----:R-:W-:Y:S01]  /*ca40*/  VIADD R18, R11, 0xf ;  /* 0x0000000f0b127836 */ /* 0x002fe20000000000 */
[----:B------:R-:W-:Y:S01]  /*ca50*/  ISETP.GE.AND P0, PT, R16, RZ, PT ;  /* 0x000000ff1000720c */ /* 0x000fe20003f06270 */
[----:B------:R-:W-:Y:S01]  /*ca60*/  @!P5 IMAD.MOV R7, RZ, RZ, -R7 ;  /* 0x000000ffff07d224 */ /* 0x000fe200078e0a07 */
[----:B------:R-:W-:Y:S01]  /*ca70*/  ISETP.GE.AND P5, PT, R9, RZ, PT ;  /* 0x000000ff0900720c */ /* 0x000fe20003fa6270 */
[----:B------:R-:W-:-:S02]  /*ca80*/  IMAD R23, R0, R29, R27 ;  /* 0x0000001d00177224 */ /* 0x000fc400078e021b */
[----:B------:R-:W-:Y:S01]  /*ca90*/  VIADD R9, R11, 0xe ;  /* 0x0000000e0b097836 */ /* 0x000fe20000000000 */
[----:B------:R-:W-:Y:S01]  /*caa0*/  IABS R17, R18 ;  /* 0x0000001200117213 */ /* 0x000fe20000000000 */
[--C-:B------:R-:W-:Y:S01]  /*cab0*/  @!P4 IMAD.IADD R5, R5, 0x1, -R0.reuse ;  /* 0x000000010505c824 */ /* 0x100fe200078e0a00 */
[----:B------:R-:W-:Y:S01]  /*cac0*/  ISETP.GT.U32.AND P4, PT, R0, R23, PT ;  /* 0x000000170000720c */ /* 0x000fe20003f84070 */
[----:B------:R-:W-:Y:S01]  /*cad0*/  @!P1 IMAD.IADD R20, R20, 0x1, -R0 ;  /* 0x0000000114149824 */ /* 0x000fe200078e0a00 */
[----:B------:R-:W-:Y:S02]  /*cae0*/  IABS R14, R9 ;  /* 0x00000009000e7213 */ /* 0x000fe40000000000 */
[----:B------:R-:W-:Y:S01]  /*caf0*/  ISETP.GE.AND P1, PT, R15, RZ, PT ;  /* 0x000000ff0f00720c */ /* 0x000fe20003f26270 */
[----:B------:R-:W-:Y:S02]  /*cb00*/  IMAD.MOV.U32 R15, RZ, RZ, R17 ;  /* 0x000000ffff0f7224 */ /* 0x000fe400078e0011 */
[----:B------:R-:W-:-:S02]  /*cb10*/  @!P6 IMAD.IADD R25, R25, 0x1, -R2 ;  /* 0x000000011919e824 */ /* 0x000fc400078e0a02 */
[----:B------:R-:W-:Y:S01]  /*cb20*/  @!P0 IMAD.MOV R5, RZ, RZ, -R5 ;  /* 0x000000ffff058224 */ /* 0x000fe200078e0a05 */
[----:B------:R-:W-:Y:S01]  /*cb30*/  ISETP.GT.U32.AND P0, PT, R0, R4, PT ;  /* 0x000000040000720c */ /* 0x000fe20003f04070 */
[----:B------:R-:W-:-:S04]  /*cb40*/  IMAD.HI.U32 R17, R3, R14, RZ ;  /* 0x0000000e03117227 */ /* 0x000fc800078e00ff */
[----:B------:R-:W-:Y:S01]  /*cb50*/  IMAD.HI.U32 R13, R3, R15, RZ ;  /* 0x0000000f030d7227 */ /* 0x000fe200078e00ff */
[----:B------:R-:W-:-:S03]  /*cb60*/  ISETP.GT.U32.AND P2, PT, R0, R8, PT ;  /* 0x000000080000720c */ /* 0x000fc60003f44070 */
[----:B------:R-:W-:Y:S02]  /*cb70*/  IMAD.MOV R17, RZ, RZ, -R17 ;  /* 0x000000ffff117224 */ /* 0x000fe400078e0a11 */
[----:B------:R-:W-:Y:S02]  /*cb80*/  IMAD.MOV R13, RZ, RZ, -R13 ;  /* 0x000000ffff0d7224 */ /* 0x000fe400078e0a0d */
[----:B------:R-:W-:Y:S02]  /*cb90*/  VIADD R16, R11, 0xd ;  /* 0x0000000d0b107836 */ /* 0x000fe40000000000 */
[----:B------:R-:W-:Y:S02]  /*cba0*/  @!P4 IMAD.IADD R23, R23, 0x1, -R0 ;  /* 0x000000011717c824 */ /* 0x000fe400078e0a00 */
[----:B------:R-:W-:Y:S01]  /*cbb0*/  IMAD.MOV.U32 R6, RZ, RZ, R24 ;  /* 0x000000ffff067224 */ /* 0x000fe200078e0018 */
[----:B------:R-:W-:Y:S01]  /*cbc0*/  ISETP.GE.AND P4, PT, R26, RZ, PT ;  /* 0x000000ff1a00720c */ /* 0x000fe20003f86270 */
[----:B------:R-:W-:-:S02]  /*cbd0*/  IMAD.MOV.U32 R2, RZ, RZ, R25 ;  /* 0x000000ffff027224 */ /* 0x000fc400078e0019 */
[C---:B------:R-:W-:Y:S02]  /*cbe0*/  IMAD R14, R0.reuse, R17, R14 ;  /* 0x00000011000e7224 */ /* 0x040fe400078e020e */
[C---:B------:R-:W-:Y:S01]  /*cbf0*/  IMAD R13, R0.reuse, R13, R15 ;  /* 0x0000000d000d7224 */ /* 0x040fe200078e020f */
[----:B------:R-:W-:Y:S01]  /*cc00*/  IABS R15, R16 ;  /* 0x00000010000f7213 */ /* 0x000fe20000000000 */
[----:B------:R-:W-:Y:S01]  /*cc10*/  @!P1 IMAD.MOV R6, RZ, RZ, -R6 ;  /* 0x000000ffff069224 */ /* 0x000fe200078e0a06 */
[----:B------:R-:W-:Y:S01]  /*cc20*/  ISETP.GT.U32.AND P1, PT, R0, R23, PT ;  /* 0x000000170000720c */ /* 0x000fe20003f24070 */
[--C-:B------:R-:W-:Y:S01]  /*cc30*/  @!P0 IMAD.IADD R4, R4, 0x1, -R0.reuse ;  /* 0x0000000104048824 */ /* 0x100fe200078e0a00 */
[C---:B------:R-:W-:Y:S01]  /*cc40*/  ISETP.GT.U32.AND P3, PT, R0.reuse, R20, PT ;  /* 0x000000140000720c */ /* 0x040fe20003f64070 */
[----:B------:R0:W-:Y:S01]  /*cc50*/  STL [R1+0x10], R19 ;  /* 0x0000101301007387 */ /* 0x0001e20000100800 */
[----:B------:R-:W-:Y:S01]  /*cc60*/  ISETP.GT.U32.AND P0, PT, R0, R13, PT ;  /* 0x0000000d0000720c */ /* 0x000fe20003f04070 */
[----:B------:R-:W-:-:S02]  /*cc70*/  @!P2 IMAD.IADD R8, R8, 0x1, -R0 ;  /* 0x000000010808a824 */ /* 0x000fc400078e0a00 */
[----:B0-----:R-:W-:-:S04]  /*cc80*/  IMAD.HI.U32 R19, R3, R15, RZ ;  /* 0x0000000f03137227 */ /* 0x001fc800078e00ff */
[----:B------:R-:W-:Y:S02]  /*cc90*/  IMAD.MOV R19, RZ, RZ, -R19 ;  /* 0x000000ffff137224 */ /* 0x000fe400078e0a13 */
[----:B------:R-:W-:Y:S01]  /*cca0*/  @!P4 IMAD.MOV R8, RZ, RZ, -R8 ;  /* 0x000000ffff08c224 */ /* 0x000fe200078e0a08 */
[----:B--2---:R-:W-:Y:S01]  /*ccb0*/  ISETP.NE.AND P4, PT, R10, RZ, PT ;  /* 0x000000ff0a00720c */ /* 0x004fe20003f85270 */
[----:B------:R-:W-:Y:S02]  /*ccc0*/  IMAD R15, R0, R19, R15 ;  /* 0x00000013000f7224 */ /* 0x000fe400078e020f */
[--C-:B------:R-:W-:Y:S01]  /*ccd0*/  @!P1 IMAD.IADD R23, R23, 0x1, -R0.reuse ;  /* 0x0000000117179824 */ /* 0x100fe200078e0a00 */
[----:B------:R-:W-:Y:S01]  /*cce0*/  ISETP.GE.AND P1, PT, R9, RZ, PT ;  /* 0x000000ff0900720c */ /* 0x000fe20003f26270 */
[----:B------:R-:W-:Y:S02]  /*ccf0*/  @!P3 IMAD.IADD R20, R20, 0x1, -R0 ;  /* 0x000000011414b824 */ /* 0x000fe400078e0a00 */
[----:B------:R-:W-:-:S02]  /*cd00*/  VIADD R9, R11, 0xc ;  /* 0x0000000c0b097836 */ /* 0x000fc40000000000 */
[----:B------:R-:W-:Y:S02]  /*cd10*/  @!P0 IMAD.IADD R13, R13, 0x1, -R0 ;  /* 0x000000010d0d8824 */ /* 0x000fe400078e0a00 */
[----:B------:R-:W-:Y:S01]  /*cd20*/  @!P5 IMAD.MOV R20, RZ, RZ, -R20 ;  /* 0x000000ffff14d224 */ /* 0x000fe200078e0a14 */
[----:B------:R-:W-:Y:S02]  /*cd30*/  IABS R17, R9 ;  /* 0x0000000900117213 */ /* 0x000fe40000000000 */
[----:B------:R-:W-:Y:S02]  /*cd40*/  ISETP.GT.U32.AND P0, PT, R0, R13, PT ;  /* 0x0000000d0000720c */ /* 0x000fe40003f04070 */
[----:B------:R-:W-:Y:S01]  /*cd50*/  ISETP.GE.AND P2, PT, R12, RZ, PT ;  /* 0x000000ff0c00720c */ /* 0x000fe20003f46270 */
[C---:B------:R-:W-:Y:S01]  /*cd60*/  VIADD R12, R11.reuse, 0xb ;  /* 0x0000000b0b0c7836 */ /* 0x040fe20000000000 */
[----:B------:R-:W-:Y:S01]  /*cd70*/  ISETP.GE.AND P3, PT, R18, RZ, PT ;  /* 0x000000ff1200720c */ /* 0x000fe20003f66270 */
[----:B------:R-:W-:-:S03]  /*cd80*/  VIADD R19, R11, 0xa ;  /* 0x0000000a0b137836 */ /* 0x000fc60000000000 */
[----:B------:R-:W-:-:S05]  /*cd90*/  IABS R18, R12 ;  /* 0x0000000c00127213 */ /* 0x000fca0000000000 */
[----:B------:R-:W-:Y:S01]  /*cda0*/  @!P0 IMAD.IADD R13, R13, 0x1, -R0 ;  /* 0x000000010d0d8824 */ /* 0x000fe200078e0a00 */
[----:B------:R-:W-:Y:S01]  /*cdb0*/  ISETP.GE.AND P0, PT, R16, RZ, PT ;  /* 0x000000ff1000720c */ /* 0x000fe20003f06270 */
[----:B------:R-:W-:-:S04]  /*cdc0*/  IMAD.HI.U32 R16, R3, R18, RZ ;  /* 0x0000001203107227 */ /* 0x000fc800078e00ff */
[----:B------:R-:W-:-:S04]  /*cdd0*/  IMAD.MOV R16, RZ, RZ, -R16 ;  /* 0x000000ffff107224 */ /* 0x000fc800078e0a10 */
[----:B------:R-:W-:Y:S02]  /*cde0*/  IMAD R18, R0, R16, R18 ;  /* 0x0000001000127224 */ /* 0x000fe400078e0212 */
[----:B------:R-:W-:Y:S01]  /*cdf0*/  @!P3 IMAD.MOV R13, RZ, RZ, -R13 ;  /* 0x000000ffff0db224 */ /* 0x000fe200078e0a0d */
[----:B------:R-:W-:Y:S01]  /*ce00*/  ISETP.GE.AND P3, PT, R12, RZ, PT ;  /* 0x000000ff0c00720c */ /* 0x000fe20003f66270 */
[C---:B------:R-:W-:Y:S02]  /*ce10*/  VIADD R12, R11.reuse, 0x7 ;  /* 0x000000070b0c7836 */ /* 0x040fe40000000000 */
[----:B------:R-:W-:-:S03]  /*ce20*/  VIADD R27, R11, 0x6 ;  /* 0x000000060b1b7836 */ /* 0x000fc60000000000 */
[----:B------:R-:W-:-:S05]  /*ce30*/  IABS R21, R12 ;  /* 0x0000000c00157213 */ /* 0x000fca0000000000 */
[----:B------:R-:W-:-:S04]  /*ce40*/  IMAD.HI.U32 R26, R3, R21, RZ ;  /* 0x00000015031a7227 */ /* 0x000fc800078e00ff */
[----:B------:R-:W-:-:S04]  /*ce50*/  IMAD.MOV R26, RZ, RZ, -R26 ;  /* 0x000000ffff1a7224 */ /* 0x000fc800078e0a1a */
[----:B------:R-:W-:Y:S02]  /*ce60*/  IMAD R21, R0, R26, R21 ;  /* 0x0000001a00157224 */ /* 0x000fe400078e0215 */
[----:B------:R-:W-:-:S05]  /*ce70*/  VIADD R16, R11, 0x8 ;  /* 0x000000080b107836 */ /* 0x000fca0000000000 */
[----:B------:R-:W-:Y:S01]  /*ce80*/  IABS R28, R16 ;  /* 0x00000010001c7213 */ /* 0x000fe20000000000 */
[----:B------:R-:W-:Y:S04]  /*ce90*/  STL [R1+0xc90], R5 ;  /* 0x000c900501007387 */ /* 0x000fe80000100800 */
[----:B------:R-:W-:Y:S04]  /*cea0*/  STL [R1+0xc94], R6 ;  /* 0x000c940601007387 */ /* 0x000fe80000100800 */
[----:B------:R0:W-:Y:S02]  /*ceb0*/  STL [R1+0xc98], R7 ;  /* 0x000c980701007387 */ /* 0x0001e40000100800 */
[----:B0-----:R-:W-:Y:S01]  /*cec0*/  VIADD R7, R11, 0x5 ;  /* 0x000000050b077836 */ /* 0x001fe20000000000 */
[----:B---3--:R-:W-:-:S13]  /*ced0*/  ISETP.GE.AND P6, PT, R22, RZ, PT ;  /* 0x000000ff1600720c */ /* 0x008fda0003fc6270 */
[----:B------:R-:W-:Y:S01]  /*cee0*/  @!P6 IMAD.MOV R2, RZ, RZ, -R2 ;  /* 0x000000ffff02e224 */ /* 0x000fe200078e0a02 */
[----:B------:R-:W-:Y:S02]  /*cef0*/  ISETP.GT.U32.AND P6, PT, R0, R14, PT ;  /* 0x0000000e0000720c */ /* 0x000fe40003fc4070 */
[----:B------:R-:W-:-:S11]  /*cf00*/  @!P4 LOP3.LUT R2, RZ, R10, RZ, 0x33, !PT ;  /* 0x0000000aff02c212 */ /* 0x000fd600078e33ff */
[----:B------:R-:W-:Y:S01]  /*cf10*/  @!P6 IMAD.IADD R14, R14, 0x1, -R0 ;  /* 0x000000010e0ee824 */ /* 0x000fe200078e0a00 */
[----:B------:R-:W-:-:S04]  /*cf20*/  ISETP.GT.U32.AND P6, PT, R0, R15, PT ;  /* 0x0000000f0000720c */ /* 0x000fc80003fc4070 */
[----:B------:R-:W-:Y:S01]  /*cf30*/  ISETP.GT.U32.AND P5, PT, R0, R14, PT ;  /* 0x0000000e0000720c */ /* 0x000fe20003fa4070 */
[----:B------:R-:W-:-:S04]  /*cf40*/  IMAD.HI.U32 R10, R3, R17, RZ ;  /* 0x00000011030a7227 */ /* 0x000fc800078e00ff */
[----:B------:R-:W-:-:S04]  /*cf50*/  IMAD.MOV R10, RZ, RZ, -R10 ;  /* 0x000000ffff0a7224 */ /* 0x000fc800078e0a0a */
[--C-:B------:R-:W-:Y:S02]  /*cf60*/  @!P6 IMAD.IADD R15, R15, 0x1, -R0.reuse ;  /* 0x000000010f0fe824 */ /* 0x100fe400078e0a00 */
[----:B------:R-:W-:Y:S02]  /*cf70*/  IMAD R17, R0, R10, R17 ;  /* 0x0000000a00117224 */ /* 0x000fe400078e0211 */
[----:B------:R-:W-:Y:S01]  /*cf80*/  @!P5 IMAD.IADD R14, R14, 0x1, -R0 ;  /* 0x000000010e0ed824 */ /* 0x000fe200078e0a00 */
[----:B------:R-:W-:Y:S02]  /*cf90*/  ISETP.GE.AND P5, PT, R19, RZ, PT ;  /* 0x000000ff1300720c */ /* 0x000fe40003fa6270 */
[----:B------:R-:W-:Y:S02]  /*cfa0*/  IABS R19, R19 ;  /* 0x0000001300137213 */ /* 0x000fe40000000000 */
[C---:B------:R-:W-:Y:S01]  /*cfb0*/  ISETP.GT.U32.AND P6, PT, R0.reuse, R15, PT ;  /* 0x0000000f0000720c */ /* 0x040fe20003fc4070 */
[----:B------:R-:W-:Y:S01]  /*cfc0*/  @!P1 IMAD.MOV R14, RZ, RZ, -R14 ;  /* 0x000000ffff0e9224 */ /* 0x000fe200078e0a0e */
[----:B------:R-:W-:Y:S01]  /*cfd0*/  ISETP.GT.U32.AND P1, PT, R0, R17, PT ;  /* 0x000000110000720c */ /* 0x000fe20003f24070 */
[----:B------:R-:W-:-:S04]  /*cfe0*/  IMAD.HI.U32 R25, R3, R19, RZ ;  /* 0x0000001303197227 */ /* 0x000fc800078e00ff */
[----:B------:R-:W-:-:S04]  /*cff0*/  IMAD.MOV R25, RZ, RZ, -R25 ;  /* 0x000000ffff197224 */ /* 0x000fc800078e0a19 */
[C---:B------:R-:W-:Y:S02]  /*d000*/  IMAD R19, R0.reuse, R25, R19 ;  /* 0x0000001900137224 */ /* 0x040fe400078e0213 */
[--C-:B------:R-:W-:Y:S01]  /*d010*/  @!P6 IMAD.IADD R15, R15, 0x1, -R0.reuse ;  /* 0x000000010f0fe824 */ /* 0x100fe200078e0a00 */
[C---:B------:R-:W-:Y:S01]  /*d020*/  ISETP.GT.U32.AND P6, PT, R0.reuse, R18, PT ;  /* 0x000000120000720c */ /* 0x040fe20003fc4070 */
[----:B------:R-:W-:Y:S01]  /*d030*/  @!P1 IMAD.IADD R17, R17, 0x1, -R0 ;  /* 0x0000000111119824 */ /* 0x000fe200078e0a00 */
[----:B------:R-:W-:Y:S02]  /*d040*/  ISETP.GT.U32.AND P1, PT, R0, R19, PT ;  /* 0x000000130000720c */ /* 0x000fe40003f24070 */
[----:B------:R-:W-:Y:S01]  /*d050*/  ISETP.GE.AND P4, PT, R11, RZ, PT ;  /* 0x000000ff0b00720c */ /* 0x000fe20003f86270 */
[----:B------:R-:W-:Y:S01]  /*d060*/  @!P0 IMAD.MOV R15, RZ, RZ, -R15 ;  /* 0x000000ffff0f8224 */ /* 0x000fe200078e0a0f */
[----:B------:R-:W-:-:S07]  /*d070*/  IABS R10, R27 ;  /* 0x0000001b000a7213 */ /* 0x000fce0000000000 */
[--C-:B------:R-:W-:Y:S02]  /*d080*/  @!P6 IMAD.IADD R18, R18, 0x1, -R0.reuse ;  /* 0x000000011212e824 */ /* 0x100fe400078e0a00 */
[----:B------:R-:W-:-:S03]  /*d090*/  @!P1 IMAD.IADD R19, R19, 0x1, -R0 ;  /* 0x0000000113139824 */ /* 0x000fc600078e0a00 */
[C---:B------:R-:W-:Y:S01]  /*d0a0*/  ISETP.GT.U32.AND P0, PT, R0.reuse, R18, PT ;  /* 0x000000120000720c */ /* 0x040fe20003f04070 */
[----:B------:R-:W-:Y:S01]  /*d0b0*/  IMAD.HI.U32 R25, R3, R10, RZ ;  /* 0x0000000a03197227 */ /* 0x000fe200078e00ff */
[----:B------:R-:W-:-:S03]  /*d0c0*/  ISETP.GT.U32.AND P1, PT, R0, R19, PT ;  /* 0x000000130000720c */ /* 0x000fc60003f24070 */
[----:B------:R-:W-:Y:S01]  /*d0d0*/  @!P4 IMAD.MOV R23, RZ, RZ, -R23 ;  /* 0x000000ffff17c224 */ /* 0x000fe200078e0a17 */
[----:B------:R-:W-:Y:S01]  /*d0e0*/  ISETP.GE.AND P4, PT, R9, RZ, PT ;  /* 0x000000ff0900720c */ /* 0x000fe20003f86270 */
[----:B------:R-:W-:Y:S02]  /*d0f0*/  VIADD R9, R11, 0x9 ;  /* 0x000000090b097836 */ /* 0x000fe40000000000 */
[----:B------:R-:W-:-:S03]  /*d100*/  IMAD.MOV R25, RZ, RZ, -R25 ;  /* 0x000000ffff197224 */ /* 0x000fc600078e0a19 */
[----:B------:R-:W-:Y:S01]  /*d110*/  IABS R22, R9 ;  /* 0x0000000900167213 */ /* 0x000fe20000000000 */
[----:B------:R-:W-:Y:S02]  /*d120*/  IMAD R10, R0, R25, R10 ;  /* 0x00000019000a7224 */ /* 0x000fe400078e020a */
[--C-:B------:R-:W-:Y:S01]  /*d130*/  @!P0 IMAD.IADD R18, R18, 0x1, -R0.reuse ;  /* 0x0000000112128824 */ /* 0x100fe200078e0a00 */
[C---:B------:R-:W-:Y:S01]  /*d140*/  ISETP.GT.U32.AND P0, PT, R0.reuse, R21, PT ;  /* 0x000000150000720c */ /* 0x040fe20003f04070 */
[----:B------:R-:W-:Y:S01]  /*d150*/  @!P1 IMAD.IADD R19, R19, 0x1, -R0 ;  /* 0x0000000113139824 */ /* 0x000fe200078e0a00 */
[C---:B------:R-:W-:Y:S01]  /*d160*/  ISETP.GT.U32.AND P1, PT, R0.reuse, R10, PT ;  /* 0x0000000a0000720c */ /* 0x040fe20003f24070 */
[----:B------:R-:W-:Y:S01]  /*d170*/  IMAD.HI.U32 R24, R3, R22, RZ ;  /* 0x0000001603187227 */ /* 0x000fe200078e00ff */
[----:B------:R-:W-:-:S03]  /*d180*/  ISETP.GT.U32.AND P6, PT, R0, R17, PT ;  /* 0x000000110000720c */ /* 0x000fc60003fc4070 */
[----:B------:R-:W-:-:S04]  /*d190*/  IMAD.MOV R24, RZ, RZ, -R24 ;  /* 0x000000ffff187224 */ /* 0x000fc800078e0a18 */
[----:B------:R-:W-:Y:S02]  /*d1a0*/  IMAD R22, R0, R24, R22 ;  /* 0x0000001800167224 */ /* 0x000fe400078e0216 */
[----:B------:R-:W-:-:S04]  /*d1b0*/  IMAD.HI.U32 R24, R3, R28, RZ ;  /* 0x0000001c03187227 */ /* 0x000fc800078e00ff */
[----:B------:R-:W-:Y:S02]  /*d1c0*/  @!P0 IMAD.IADD R21, R21, 0x1, -R0 ;  /* 0x0000000115158824 */ /* 0x000fe400078e0a00 */
[----:B------:R-:W-:Y:S02]  /*d1d0*/  IMAD.MOV R24, RZ, RZ, -R24 ;  /* 0x000000ffff187224 */ /* 0x000fe400078e0a18 */
[--C-:B------:R-:W-:Y:S01]  /*d1e0*/  @!P1 IMAD.IADD R10, R10, 0x1, -R0.reuse ;  /* 0x000000010a0a9824 */ /* 0x100fe200078e0a00 */
[C---:B------:R-:W-:Y:S01]  /*d1f0*/  ISETP.GT.U32.AND P1, PT, R0.reuse, R21, PT ;  /* 0x000000150000720c */ /* 0x040fe20003f24070 */
[----:B------:R-:W-:Y:S01]  /*d200*/  @!P6 IMAD.IADD R17, R17, 0x1, -R0 ;  /* 0x000000011111e824 */ /* 0x000fe200078e0a00 */
[C---:B------:R-:W-:Y:S01]  /*d210*/  ISETP.GT.U32.AND P6, PT, R0.reuse, R22, PT ;  /* 0x000000160000720c */ /* 0x040fe20003fc4070 */
[----:B------:R-:W-:Y:S01]  /*d220*/  IMAD R24, R0, R24, R28 ;  /* 0x0000001800187224 */ /* 0x000fe200078e021c */
[----:B------:R-:W-:-:S05]  /*d230*/  IABS R28, R7 ;  /* 0x00000007001c7213 */ /* 0x000fca0000000000 */
[----:B------:R-:W-:-:S04]  /*d240*/  IMAD.HI.U32 R29, R3, R28, RZ ;  /* 0x0000001c031d7227 */ /* 0x000fc800078e00ff */
[----:B------:R-:W-:Y:S02]  /*d250*/  IMAD.MOV R29, RZ, RZ, -R29 ;  /* 0x000000ffff1d7224 */ /* 0x000fe400078e0a1d */
[--C-:B------:R-:W-:Y:S01]  /*d260*/  @!P1 IMAD.IADD R21, R21, 0x1, -R0.reuse ;  /* 0x0000000115159824 */ /* 0x100fe200078e0a00 */
[----:B------:R-:W-:Y:S01]  /*d270*/  ISETP.GE.AND P1, PT, R12, RZ, PT ;  /* 0x000000ff0c00720c */ /* 0x000fe20003f26270 */
[----:B------:R-:W-:Y:S01]  /*d280*/  @!P6 IMAD.IADD R22, R22, 0x1, -R0 ;  /* 0x000000011616e824 */ /* 0x000fe200078e0a00 */
[----:B------:R-:W-:Y:S01]  /*d290*/  ISETP.GE.AND P6, PT, R9, RZ, PT ;  /* 0x000000ff0900720c */ /* 0x000fe20003fc6270 */
[C---:B------:R-:W-:Y:S02]  /*d2a0*/  IMAD R9, R0.reuse, R29, R28 ;  /* 0x0000001d00097224 */ /* 0x040fe400078e021c */
[----:B------:R-:W-:Y:S02]  /*d2b0*/  @!P5 IMAD.MOV R19, RZ, RZ, -R19 ;  /* 0x000000ffff13d224 */ /* 0x000fe400078e0a13 */
[----:B------:R-:W-:Y:S01]  /*d2c0*/  VIADD R5, R11, 0x4 ;  /* 0x000000040b057836 */ /* 0x000fe20000000000 */
[C---:B------:R-:W-:Y:S01]  /*d2d0*/  ISETP.GT.U32.AND P5, PT, R0.reuse, R9, PT ;  /* 0x000000090000720c */ /* 0x040fe20003fa4070 */
[----:B------:R-:W-:Y:S01]  /*d2e0*/  @!P4 IMAD.MOV R17, RZ, RZ, -R17 ;  /* 0x000000ffff11c224 */ /* 0x000fe200078e0a11 */
[----:B------:R-:W-:-:S02]  /*d2f0*/  ISETP.GT.U32.AND P4, PT, R0, R24, PT ;  /* 0x000000180000720c */ /* 0x000fc40003f84070 */
[----:B------:R-:W-:Y:S01]  /*d300*/  IABS R26, R5 ;  /* 0x00000005001a7213 */ /* 0x000fe20000000000 */
[----:B------:R-:W-:Y:S01]  /*d310*/  @!P1 IMAD.MOV R21, RZ, RZ, -R21 ;  /* 0x000000ffff159224 */ /* 0x000fe200078e0a15 */
[----:B------:R-:W-:Y:S02]  /*d320*/  ISETP.GE.AND P1, PT, R5, RZ, PT ;  /* 0x000000ff0500720c */ /* 0x000fe40003f26270 */
[----:B------:R-:W0:Y:S01]  /*d330*/  S2R R5, SR_TID.X ;  /* 0x0000000000057919 */ /* 0x000e220000002100 */
[----:B------:R-:W-:Y:S01]  /*d340*/  @!P3 IMAD.MOV R18, RZ, RZ, -R18 ;  /* 0x000000ffff12b224 */ /* 0x000fe200078e0a12 */
[----:B------:R-:W-:Y:S01]  /*d350*/  ISETP.GT.U32.AND P3, PT, R0, R10, PT ;  /* 0x0000000a0000720c */ /* 0x000fe20003f64070 */
[----:B------:R-:W-:Y:S02]  /*d360*/  VIADD R6, R11, 0x3 ;  /* 0x000000030b067836 */ /* 0x000fe40000000000 */
[--C-:B------:R-:W-:Y:S01]  /*d370*/  @!P5 IMAD.IADD R9, R9, 0x1, -R0.reuse ;  /* 0x000000010909d824 */ /* 0x100fe200078e0a00 */
[----:B------:R-:W-:Y:S01]  /*d380*/  ISETP.GE.AND P5, PT, R27, RZ, PT ;  /* 0x000000ff1b00720c */ /* 0x000fe20003fa6270 */
[----:B------:R-:W-:Y:S01]  /*d390*/  @!P4 IMAD.IADD R24, R24, 0x1, -R0 ;  /* 0x000000011818c824 */ /* 0x000fe200078e0a00 */
[----:B------:R-:W-:-:S02]  /*d3a0*/  ISETP.GT.U32.AND P4, PT, R0, R22, PT ;  /* 0x000000160000720c */ /* 0x000fc40003f84070 */
[----:B------:R-:W-:-:S05]  /*d3b0*/  IABS R25, R6 ;  /* 0x0000000600197213 */ /* 0x000fca0000000000 */
[----:B------:R-:W-:-:S04]  /*d3c0*/  IMAD.HI.U32 R29, R3, R25, RZ ;  /* 0x00000019031d7227 */ /* 0x000fc800078e00ff */
[----:B------:R-:W-:Y:S02]  /*d3d0*/  @!P3 IMAD.IADD R10, R10, 0x1, -R0 ;  /* 0x000000010a0ab824 */ /* 0x000fe400078e0a00 */
[----:B------:R-:W-:Y:S02]  /*d3e0*/  IMAD.MOV R29, RZ, RZ, -R29 ;  /* 0x000000ffff1d7224 */ /* 0x000fe400078e0a1d */
[----:B------:R-:W-:Y:S01]  /*d3f0*/  @!P5 IMAD.MOV R10, RZ, RZ, -R10 ;  /* 0x000000ffff0ad224 */ /* 0x000fe200078e0a0a */
[----:B------:R-:W-:Y:S01]  /*d400*/  ISETP.GE.AND P5, PT, R6, RZ, PT ;  /* 0x000000ff0600720c */ /* 0x000fe20003fa6270 */
[----:B------:R-:W-:Y:S01]  /*d410*/  @!P4 IMAD.IADD R22, R22, 0x1, -R0 ;  /* 0x000000011616c824 */ /* 0x000fe200078e0a00 */
[----:B------:R-:W1:Y:S01]  /*d420*/  S2R R6, SR_TID.X ;  /* 0x0000000000067919 */ /* 0x000e620000002100 */
[----:B------:R-:W-:Y:S01]  /*d430*/  ISETP.GE.AND P4, PT, R16, RZ, PT ;  /* 0x000000ff1000720c */ /* 0x000fe20003f86270 */
[C---:B------:R-:W-:Y:S01]  /*d440*/  IMAD R16, R0.reuse, R29, R25 ;  /* 0x0000001d00107224 */ /* 0x040fe200078e0219 */
[----:B------:R-:W-:Y:S01]  /*d450*/  ISETP.GT.U32.AND P0, PT, R0, R24, PT ;  /* 0x000000180000720c */ /* 0x000fe20003f04070 */
[----:B------:R2:W-:Y:S01]  /*d460*/  STL [R1+0xc9c], R8 ;  /* 0x000c9c0801007387 */ /* 0x0005e20000100800 */
[----:B------:R-:W-:-:S02]  /*d470*/  VIADD R25, R11, 0x2 ;  /* 0x000000020b197836 */ /* 0x000fc40000000000 */
[----:B------:R-:W-:Y:S01]  /*d480*/  ISETP.GT.U32.AND P3, PT, R0, R16, PT ;  /* 0x000000100000720c */ /* 0x000fe20003f64070 */
[----:B------:R-:W-:Y:S01]  /*d490*/  VIADD R12, R11, 0x1 ;  /* 0x000000010b0c7836 */ /* 0x000fe20000000000 */
[----:B0-----:R-:W-:Y:S01]  /*d4a0*/  SHF.R.U32.HI R5, RZ, 0x4, R5 ;  /* 0x00000004ff057819 */ /* 0x001fe20000011605 */
[----:B--2---:R-:W-:-:S04]  /*d4b0*/  IMAD.HI.U32 R8, R3, R26, RZ ;  /* 0x0000001a03087227 */ /* 0x004fc800078e00ff */
[----:B------:R-:W-:Y:S01]  /*d4c0*/  IMAD.MOV R28, RZ, RZ, -R8 ;  /* 0x000000ffff1c7224 */ /* 0x000fe200078e0a08 */
[----:B------:R-:W-:Y:S02]  /*d4d0*/  IABS R29, R25 ;  /* 0x00000019001d7213 */ /* 0x000fe40000000000 */
[----:B------:R-:W-:Y:S01]  /*d4e0*/  SGXT.U32 R5, R5, 0x2 ;  /* 0x000000020505781a */ /* 0x000fe20000000000 */
[----:B------:R-:W-:Y:S01]  /*d4f0*/  IMAD R26, R0, R28, R26 ;  /* 0x0000001c001a7224 */ /* 0x000fe200078e021a */
[----:B------:R-:W-:Y:S01]  /*d500*/  IABS R28, R12 ;  /* 0x0000000c001c7213 */ /* 0x000fe20000000000 */
[----:B------:R0:W-:Y:S01]  /*d510*/  STL [R1+0xbe0], R2 ;  /* 0x000be00201007387 */ /* 0x0001e20000100800 */
[--C-:B------:R-:W-:Y:S01]  /*d520*/  @!P0 IMAD.IADD R24, R24, 0x1, -R0.reuse ;  /* 0x0000000118188824 */ /* 0x100fe200078e0a00 */
[----:B------:R-:W-:Y:S02]  /*d530*/  LOP3.LUT R5, R5, 0x38, RZ, 0xfc, !PT ;  /* 0x0000003805057812 */ /* 0x000fe400078efcff */
[----:B------:R-:W-:Y:S01]  /*d540*/  ISETP.GT.U32.AND P0, PT, R0, R26, PT ;  /* 0x0000001a0000720c */ /* 0x000fe20003f04070 */
[----:B------:R-:W-:Y:S01]  /*d550*/  STL [R1+0xca0], R20 ;  /* 0x000ca01401007387 */ /* 0x000fe20000100800 */
[----:B------:R-:W-:-:S02]  /*d560*/  @!P3 IMAD.IADD R16, R16, 0x1, -R0 ;  /* 0x000000011010b824 */ /* 0x000fc400078e0a00 */
[C---:B0-----:R-:W-:Y:S01]  /*d570*/  IMAD.HI.U32 R2, R3.reuse, R29, RZ ;  /* 0x0000001d03027227 */ /* 0x041fe200078e00ff */
[----:B------:R-:W-:Y:S03]  /*d580*/  STL [R1+0xca4], R23 ;  /* 0x000ca41701007387 */ /* 0x000fe60000100800 */
[----:B------:R-:W-:Y:S01]  /*d590*/  IMAD.HI.U32 R27, R3, R28, RZ ;  /* 0x0000001c031b7227 */ /* 0x000fe200078e00ff */
[----:B------:R-:W-:Y:S03]  /*d5a0*/  STL [R1+0xca8], R13 ;  /* 0x000ca80d01007387 */ /* 0x000fe60000100800 */
[----:B------:R-:W-:Y:S01]  /*d5b0*/  IMAD.MOV R3, RZ, RZ, -R2 ;  /* 0x000000ffff037224 */ /* 0x000fe200078e0a02 */
[----:B------:R-:W-:Y:S01]  /*d5c0*/  STL [R1+0xcac], R14 ;  /* 0x000cac0e01007387 */ /* 0x000fe20000100800 */
[----:B------:R-:W-:-:S02]  /*d5d0*/  @!P6 IMAD.MOV R22, RZ, RZ, -R22 ;  /* 0x000000ffff16e224 */ /* 0x000fc400078e0a16 */
[----:B------:R-:W-:Y:S01]  /*d5e0*/  IMAD R5, R5, UR6, RZ ;  /* 0x0000000605057c24 */ /* 0x000fe2000f8e02ff */
[----:B------:R-:W-:Y:S01]  /*d5f0*/  STL [R1+0xcb0], R15 ;  /* 0x000cb00f01007387 */ /* 0x000fe20000100800 */
[----:B------:R-:W-:Y:S01]  /*d600*/  IMAD R2, RZ, RZ, -UR6 ;  /* 0x80000006ff027e24 */ /* 0x000fe2000f8e02ff */
[C---:B------:R-:W-:Y:S01]  /*d610*/  ISETP.GT.U32.AND P3, PT, R0.reuse, R9, PT ;  /* 0x000000090000720c */ /* 0x040fe20003f64070 */
[----:B------:R-:W-:Y:S01]  /*d620*/  @!P4 IMAD.MOV R24, RZ, RZ, -R24 ;  /* 0x000000ffff18c224 */ /* 0x000fe200078e0a18 */
[----:B------:R-:W-:Y:S01]  /*d630*/  STL [R1+0xcb4], R17 ;  /* 0x000cb41101007387 */ /* 0x000fe20000100800 */
[----:B------:R-:W-:Y:S01]  /*d640*/  ISETP.GT.U32.AND P6, PT, R0, R16, PT ;  /* 0x000000100000720c */ /* 0x000fe20003fc4070 */
[----:B------:R-:W-:Y:S02]  /*d650*/  IMAD R5, R2, 0x4, R5 ;  /* 0x0000000402057824 */ /* 0x000fe400078e0205 */
[----:B------:R-:W-:Y:S04]  /*d660*/  STL [R1+0xcb8], R18 ;  /* 0x000cb81201007387 */ /* 0x000fe80000100800 */
[----:B------:R-:W-:Y:S01]  /*d670*/  STL [R1+0xcbc], R19 ;  /* 0x000cbc1301007387 */ /* 0x000fe20000100800 */
[----:B------:R-:W-:-:S03]  /*d680*/  IMAD.MOV R27, RZ, RZ, -R27 ;  /* 0x000000ffff1b7224 */ /* 0x000fc600078e0a1b */
[----:B------:R-:W2:Y:S01]  /*d690*/  LDL.LU R11, [R1+0xd48] ;  /* 0x000d4800010b7983 */ /* 0x000ea20000300800 */
[----:B------:R-:W-:-:S03]  /*d6a0*/  @!P0 IMAD.IADD R26, R26, 0x1, -R0 ;  /* 0x000000011a1a8824 */ /* 0x000fc600078e0a00 */
[----:B------:R-:W-:Y:S01]  /*d6b0*/  STL [R1+0xcc0], R22 ;  /* 0x000cc01601007387 */ /* 0x000fe20000100800 */
[----:B-1----:R-:W-:-:S03]  /*d6c0*/  IMAD.SHL.U32 R8, R6, 0x10, RZ ;  /* 0x0000001006087824 */ /* 0x002fc600078e00ff */
[----:B------:R-:W-:Y:S04]  /*d6d0*/  STL [R1+0xcc4], R24 ;  /* 0x000cc41801007387 */ /* 0x000fe80000100800 */
[----:B------:R-:W-:Y:S01]  /*d6e0*/  STL [R1+0xcc8], R21 ;  /* 0x000cc81501007387 */ /* 0x000fe20000100800 */
[----:B------:R-:W-:-:S03]  /*d6f0*/  IMAD R3, R0, R3, R29 ;  /* 0x0000000300037224 */ /* 0x000fc600078e021d */
[----:B------:R-:W-:Y:S01]  /*d700*/  STL [R1+0xccc], R10 ;  /* 0x000ccc0a01007387 */ /* 0x000fe20000100800 */
[----:B------:R-:W-:-:S03]  /*d710*/  IMAD R27, R0, R27, R28 ;  /* 0x0000001b001b7224 */ /* 0x000fc600078e021c */
[----:B------:R0:W-:Y:S01]  /*d720*/  STL [R1+0xb98], R5 ;  /* 0x000b980501007387 */ /* 0x0001e20000100800 */
[----:B------:R-:W-:Y:S01]  /*d730*/  ISETP.GT.U32.AND P4, PT, R0, R26, PT ;  /* 0x0000001a0000720c */ /* 0x000fe20003f84070 */
[--C-:B------:R-:W-:Y:S02]  /*d740*/  @!P3 IMAD.IADD R9, R9, 0x1, -R0.reuse ;  /* 0x000000010909b824 */ /* 0x100fe400078e0a00 */
[----:B------:R-:W-:Y:S01]  /*d750*/  STL [R1+0xba8], R8 ;  /* 0x000ba80801007387 */ /* 0x000fe20000100800 */
[----:B------:R-:W-:Y:S02]  /*d760*/  @!P6 IMAD.IADD R16, R16, 0x1, -R0 ;  /* 0x000000011010e824 */ /* 0x000fe400078e0a00 */
[----:B0-----:R-:W-:Y:S01]  /*d770*/  IMAD R5, R2, 0x4, R5 ;  /* 0x0000000402057824 */ /* 0x001fe200078e0205 */
[C---:B------:R-:W-:Y:S02]  /*d780*/  ISETP.GT.U32.AND P3, PT, R0.reuse, R3, PT ;  /* 0x000000030000720c */ /* 0x040fe40003f64070 */
[----:B------:R-:W-:-:S02]  /*d790*/  ISETP.GT.U32.AND P6, PT, R0, R27, PT ;  /* 0x0000001b0000720c */ /* 0x000fc40003fc4070 */
[----:B------:R0:W-:Y:S01]  /*d7a0*/  STL [R1+0xb9c], R5 ;  /* 0x000b9c0501007387 */ /* 0x0001e20000100800 */
[----:B------:R-:W-:Y:S01]  /*d7b0*/  SHF.R.S32.HI R28, RZ, 0x2, R6 ;  /* 0x00000002ff1c7819 */ /* 0x000fe20000011406 */
[----:B0-----:R-:W-:-:S03]  /*d7c0*/  IMAD R5, R2, 0x4, R5 ;  /* 0x0000000402057824 */ /* 0x001fc600078e0205 */
[----:B------:R-:W-:Y:S02]  /*d7d0*/  SGXT R28, R28, 0x1 ;  /* 0x000000011c1c781a */ /* 0x000fe40000000200 */
[----:B------:R0:W-:Y:S01]  /*d7e0*/  STL [R1+0xb40], R5 ;  /* 0x000b400501007387 */ /* 0x0001e20000100800 */
[----:B------:R-:W-:Y:S01]  /*d7f0*/  ISETP.GE.AND P0, PT, R7, RZ, PT ;  /* 0x000000ff0700720c */ /* 0x000fe20003f06270 */
[--C-:B------:R-:W-:Y:S01]  /*d800*/  @!P4 IMAD.IADD R26, R26, 0x1, -R0.reuse ;  /* 0x000000011a1ac824 */ /* 0x100fe200078e0a00 */
[----:B------:R-:W-:Y:S01]  /*d810*/  ISETP.GE.AND P4, PT, R25, RZ, PT ;  /* 0x000000ff1900720c */ /* 0x000fe20003f86270 */
[----:B------:R-:W-:Y:S01]  /*d820*/  IMAD.SHL.U32 R7, R6, 0x20, RZ ;  /* 0x0000002006077824 */ /* 0x000fe200078e00ff */
[----:B------:R-:W-:Y:S01]  /*d830*/  LOP3.LUT R28, R28, 0x90, RZ, 0xc0, !PT ;  /* 0x000000901c1c7812 */ /* 0x000fe200078ec0ff */
[----:B0-----:R-:W-:Y:S01]  /*d840*/  IMAD R5, R2, 0x4, R5 ;  /* 0x0000000402057824 */ /* 0x001fe200078e0205 */
[----:B------:R-:W-:Y:S01]  /*d850*/  LOP3.LUT R25, R6, 0x7, RZ, 0xc0, !PT ;  /* 0x0000000706197812 */ /* 0x000fe200078ec0ff */
[----:B------:R-:W-:-:S03]  /*d860*/  @!P3 IMAD.IADD R3, R3, 0x1, -R0 ;  /* 0x000000010303b824 */ /* 0x000fc600078e0a00 */
[----:B------:R0:W-:Y:S01]  /*d870*/  STL [R1+0xb44], R5 ;  /* 0x000b440501007387 */ /* 0x0001e20000100800 */
[----:B------:R-:W-:Y:S01]  /*d880*/  @!P6 IMAD.IADD R27, R27, 0x1, -R0 ;  /* 0x000000011b1be824 */ /* 0x000fe200078e0a00 */
[----:B------:R-:W-:Y:S01]  /*d890*/  LOP3.LUT R28, R28, 0x60, R7, 0xf8, !PT ;  /* 0x000000601c1c7812 */ /* 0x000fe200078ef807 */
[----:B------:R-:W-:Y:S01]  /*d8a0*/  IMAD.SHL.U32 R29, R6, 0x2, RZ ;  /* 0x00000002061d7824 */ /* 0x000fe200078e00ff */
[----:B------:R-:W-:Y:S01]  /*d8b0*/  ISETP.GT.U32.AND P3, PT, R0, R3, PT ;  /* 0x000000030000720c */ /* 0x000fe20003f64070 */
[----:B------:R-:W-:Y:S02]  /*d8c0*/  IMAD R7, R25, 0x90, RZ ;  /* 0x0000009019077824 */ /* 0x000fe400078e02ff */
[----:B0-----:R-:W-:Y:S01]  /*d8d0*/  IMAD R5, R2, 0x4, R5 ;  /* 0x0000000402057824 */ /* 0x001fe200078e0205 */
[----:B------:R-:W-:Y:S02]  /*d8e0*/  ISETP.GT.U32.AND P6, PT, R0, R27, PT ;  /* 0x0000001b0000720c */ /* 0x000fe40003fc4070 */
[----:B------:R-:W-:-:S02]  /*d8f0*/  LOP3.LUT R25, R8, 0x100, RZ, 0xc0, !PT ;  /* 0x0000010008197812 */ /* 0x000fc400078ec0ff */
[----:B------:R0:W-:Y:S01]  /*d900*/  STL [R1+0xb54], R5 ;  /* 0x000b540501007387 */ /* 0x0001e20000100800 */
[--C-:B------:R-:W-:Y:S02]  /*d910*/  LOP3.LUT R28, R28, 0x10, R29.reuse, 0x78, !PT ;  /* 0x000000101c1c7812 */ /* 0x100fe400078e781d */
[----:B------:R-:W-:Y:S02]  /*d920*/  LOP3.LUT R8, R7, 0x30, R29, 0x78, !PT ;  /* 0x0000003007087812 */ /* 0x000fe400078e781d */
[----:B------:R-:W-:Y:S01]  /*d930*/  IADD3 R7, PT, PT, R28, UR5, R25 ;  /* 0x000000051c077c10 */ /* 0x000fe2000fffe019 */
[----:B0-----:R-:W-:Y:S01]  /*d940*/  IMAD R5, R2, 0x4, R5 ;  /* 0x0000000402057824 */ /* 0x001fe200078e0205 */
[----:B------:R-:W-:-:S04]  /*d950*/  LOP3.LUT R6, R6, 0x3f, RZ, 0xc0, !PT ;  /* 0x0000003f06067812 */ /* 0x000fc800078ec0ff */
[----:B------:R0:W-:Y:S01]  /*d960*/  STL [R1+0xb50], R5 ;  /* 0x000b500501007387 */ /* 0x0001e20000100800 */
[----:B------:R-:W-:-:S03]  /*d970*/  @!P0 IMAD.MOV R9, RZ, RZ, -R9 ;  /* 0x000000ffff098224 */ /* 0x000fc600078e0a09 */
[----:B------:R-:W-:Y:S01]  /*d980*/  STL [R1+0x1f8], R7 ;  /* 0x0001f80701007387 */ /* 0x000fe20000100800 */
[----:B0-----:R-:W-:Y:S02]  /*d990*/  IMAD R5, R2, 0x4, R5 ;  /* 0x0000000402057824 */ /* 0x001fe400078e0205 */
[----:B------:R-:W-:-:S03]  /*d9a0*/  @!P3 IMAD.IADD R3, R3, 0x1, -R0 ;  /* 0x000000010303b824 */ /* 0x000fc600078e0a00 */
[----:B------:R0:W-:Y:S01]  /*d9b0*/  STL [R1+0xb4c], R5 ;  /* 0x000b4c0501007387 */ /* 0x0001e20000100800 */
[----:B------:R-:W-:Y:S02]  /*d9c0*/  @!P6 IMAD.IADD R27, R27, 0x1, -R0 ;  /* 0x000000011b1be824 */ /* 0x000fe400078e0a00 */
[----:B------:R-:W-:Y:S01]  /*d9d0*/  IMAD R0, R6, UR7, RZ ;  /* 0x0000000706007c24 */ /* 0x000fe2000f8e02ff */
[----:B------:R-:W-:Y:S01]  /*d9e0*/  STL [R1+0xcd0], R9 ;  /* 0x000cd00901007387 */ /* 0x000fe20000100800 */
[----:B0-----:R-:W-:-:S03]  /*d9f0*/  IMAD R5, R2, 0x4, R5 ;  /* 0x0000000402057824 */ /* 0x001fc600078e0205 */
[----:B----4-:R-:W-:Y:S02]  /*da00*/  LEA R0, P6, R0, UR8, 0x1 ;  /* 0x0000000800007c11 */ /* 0x010fe4000f8c08ff */
[----:B------:R0:W-:Y:S02]  /*da10*/  STL [R1+0xb48], R5 ;  /* 0x000b480501007387 */ /* 0x0001e40000100800 */
[----:B0-----:R-:W-:-:S05]  /*da20*/  IMAD R5, R2, 0x4, R5 ;  /* 0x0000000402057824 */ /* 0x001fca00078e0205 */
[----:B------:R-:W-:Y:S04]  /*da30*/  STL [R1+0xb94], R5 ;  /* 0x000b940501007387 */ /* 0x000fe80000100800 */
[----:B------:R0:W-:Y:S04]  /*da40*/  STL [R1+0xbdc], R0 ;  /* 0x000bdc0001007387 */ /* 0x0001e80000100800 */
[----:B------:R-:W3:Y:S04]  /*da50*/  LDL.LU R10, [R1+0x3bc] ;  /* 0x0003bc00010a7983 */ /* 0x000ee80000300800 */
[----:B------:R-:W4:Y:S01]  /*da60*/  LDL.LU R21, [R1+0x3b8] ;  /* 0x0003b80001157983 */ /* 0x000f220000300800 */
[----:B0-----:R-:W-:-:S05]  /*da70*/  IMAD R0, R2, 0x4, R5 ;  /* 0x0000000402007824 */ /* 0x001fca00078e0205 */
[----:B------:R-:W-:Y:S04]  /*da80*/  STL [R1+0xb84], R0 ;  /* 0x000b840001007387 */ /* 0x000fe80000100800 */
[----:B------:R-:W5:Y:S04]  /*da90*/  LDL.LU R24, [R1+0x3b4] ;  /* 0x0003b40001187983 */ /* 0x000f680000300800 */
        /* <DEDUP_REMOVED lines=11> */
[----:B------:R-:W5:Y:S01]  /*db50*/  LDL.LU R7, [R1+0xe4] ;  /* 0x0000e40001077983 */ /* 0x000f620000300800 */
[----:B------:R-:W-:Y:S01]  /*db60*/  ISETP.GE.AND P3, PT, R12, RZ, PT ;  /* 0x000000ff0c00720c */ /* 0x000fe20003f66270 */
[----:B------:R-:W-:-:S02]  /*db70*/  @!P1 IMAD.MOV R26, RZ, RZ, -R26 ;  /* 0x000000ffff1a9224 */ /* 0x000fc400078e0a1a */
[----:B------:R-:W-:Y:S01]  /*db80*/  @!P5 IMAD.MOV R16, RZ, RZ, -R16 ;  /* 0x000000ffff10d224 */ /* 0x000fe200078e0a10 */
[----:B------:R-:W5:Y:S01]  /*db90*/  LDL.LU R6, [R1+0xf0] ;  /* 0x0000f00001067983 */ /* 0x000f620000300800 */
[----:B------:R-:W-:Y:S02]  /*dba0*/  @!P4 IMAD.MOV R3, RZ, RZ, -R3 ;  /* 0x000000ffff03c224 */ /* 0x000fe400078e0a03 */
[----:B------:R-:W-:Y:S01]  /*dbb0*/  @!P2 IMAD.MOV R4, RZ, RZ, -R4 ;  /* 0x000000ffff04a224 */ /* 0x000fe200078e0a04 */
[----:B------:R-:W5:Y:S05]  /*dbc0*/  LDL.LU R5, [R1+0xf8] ;  /* 0x0000f80001057983 */ /* 0x000f6a0000300800 */
[----:B------:R-:W-:Y:S01]  /*dbd0*/  @!P3 IMAD.MOV R27, RZ, RZ, -R27 ;  /* 0x000000ffff1bb224 */ /* 0x000fe200078e0a1b */
[----:B------:R-:W-:Y:S04]  /*dbe0*/  STL [R1+0xcd4], R26 ;  /* 0x000cd41a01007387 */ /* 0x000fe80000100800 */
[----:B------:R-:W-:Y:S04]  /*dbf0*/  STL [R1+0xcd8], R16 ;  /* 0x000cd81001007387 */ /* 0x000fe80000100800 */
[----:B------:R-:W-:Y:S04]  /*dc00*/  STL [R1+0xcdc], R3 ;  /* 0x000cdc0301007387 */ /* 0x000fe80000100800 */
[----:B------:R-:W-:Y:S04]  /*dc10*/  STL [R1+0xce0], R27 ;  /* 0x000ce01b01007387 */ /* 0x000fe80000100800 */
[----:B------:R0:W-:Y:S01]  /*dc20*/  STL [R1+0xce4], R4 ;  /* 0x000ce40401007387 */ /* 0x0001e20000100800 */
[----:B--2---:R-:W-:-:S02]  /*dc30*/  ISETP.NE.AND P0, PT, R11, RZ, PT ;  /* 0x000000ff0b00720c */ /* 0x004fc40003f05270 */
[----:B------:R-:W-:-:S04]  /*dc40*/  LOP3.LUT R11, RZ, R11, RZ, 0x33, !PT ;  /* 0x0000000bff0b7212 */ /* 0x000fc800078e33ff */
[C---:B---3--:R-:W-:Y:S02]  /*dc50*/  SEL R25, R11.reuse, R10, !P0 ;  /* 0x0000000a0b197207 */ /* 0x048fe40004000000 */
[----:B----4-:R-:W-:-:S03]  /*dc60*/  SEL R12, R11, R21, !P0 ;  /* 0x000000150b0c7207 */ /* 0x010fc60004000000 */
[----:B------:R-:W-:Y:S04]  /*dc70*/  STL [R1+0xce8], R25 ;  /* 0x000ce81901007387 */ /* 0x000fe80000100800 */
[----:B------:R-:W-:Y:S01]  /*dc80*/  STL [R1+0xcec], R12 ;  /* 0x000cec0c01007387 */ /* 0x000fe20000100800 */
[C---:B-----5:R-:W-:Y:S02]  /*dc90*/  SEL R29, R11.reuse, R24, !P0 ;  /* 0x000000180b1d7207 */ /* 0x060fe40004000000 */
[----:B0-----:R-:W-:-:S03]  /*dca0*/  SEL R4, R11, R22, !P0 ;  /* 0x000000160b047207 */ /* 0x001fc60004000000 */
[----:B------:R-:W-:Y:S01]  /*dcb0*/  STL [R1+0xcf0], R29 ;  /* 0x000cf01d01007387 */ /* 0x000fe20000100800 */
[----:B------:R-:W-:-:S03]  /*dcc0*/  SEL R0, R11, R19, !P0 ;  /* 0x000000130b007207 */ /* 0x000fc60004000000 */
[----:B------:R0:W-:Y:S01]  /*dcd0*/  STL [R1+0x8], R4 ;  /* 0x0000080401007387 */ /* 0x0001e20000100800 */
[----:B------:R-:W-:-:S03]  /*dce0*/  SEL R3, R11, R18, !P0 ;  /* 0x000000120b037207 */ /* 0x000fc60004000000 */
[----:B------:R1:W-:Y:S04]  /*dcf0*/  STL [R1+0xa8], R0 ;  /* 0x0000a80001007387 */ /* 0x0003e80000100800 */
[----:B------:R2:W-:Y:S01]  /*dd00*/  STL [R1+0xac], R3 ;  /* 0x0000ac0301007387 */ /* 0x0005e20000100800 */
[C---:B0-----:R-:W-:Y:S02]  /*dd10*/  SEL R4, R11.reuse, R17, !P0 ;  /* 0x000000110b047207 */ /* 0x041fe40004000000 */
[----:B-1----:R-:W-:-:S03]  /*dd20*/  SEL R0, R11, R15, !P0 ;  /* 0x0000000f0b007207 */ /* 0x002fc60004000000 */
[----:B------:R0:W-:Y:S01]  /*dd30*/  STL [R1+0xb4], R4 ;  /* 0x0000b40401007387 */ /* 0x0001e20000100800 */
[----:B--2---:R-:W-:-:S03]  /*dd40*/  SEL R3, R11, R14, !P0 ;  /* 0x0000000e0b037207 */ /* 0x004fc60004000000 */
[----:B------:R1:W-:Y:S04]  /*dd50*/  STL [R1+0xb8], R0 ;  /* 0x0000b80001007387 */ /* 0x0003e80000100800 */
[----:B------:R2:W-:Y:S01]  /*dd60*/  STL [R1+0xbc], R3 ;  /* 0x0000bc0301007387 */ /* 0x0005e20000100800 */
[C---:B0-----:R-:W-:Y:S02]  /*dd70*/  SEL R4, R11.reuse, R13, !P0 ;  /* 0x0000000d0b047207 */ /* 0x041fe40004000000 */
[----:B-1----:R-:W-:-:S03]  /*dd80*/  SEL R0, R11, R23, !P0 ;  /* 0x000000170b007207 */ /* 0x002fc60004000000 */
[----:B------:R-:W-:Y:S01]  /*dd90*/  STL [R1+0xc0], R4 ;  /* 0x0000c00401007387 */ /* 0x000fe20000100800 */
[----:B--2---:R-:W-:-:S03]  /*dda0*/  SEL R3, R11, R20, !P0 ;  /* 0x000000140b037207 */ /* 0x004fc60004000000 */
[----:B------:R0:W-:Y:S01]  /*ddb0*/  STL [R1+0xc4], R0 ;  /* 0x0000c40001007387 */ /* 0x0001e20000100800 */
[----:B------:R-:W-:-:S03]  /*ddc0*/  SEL R2, R11, R2, !P0 ;  /* 0x000000020b027207 */ /* 0x000fc60004000000 */
[----:B------:R1:W-:Y:S01]  /*ddd0*/  STL [R1+0xcc], R3 ;  /* 0x0000cc0301007387 */ /* 0x0003e20000100800 */
[----:B0-----:R-:W-:-:S03]  /*dde0*/  SEL R0, R11, R8, !P0 ;  /* 0x000000080b007207 */ /* 0x001fc60004000000 */
[----:B------:R0:W-:Y:S01]  /*ddf0*/  STL [R1+0xd0], R2 ;  /* 0x0000d00201007387 */ /* 0x0001e20000100800 */
[----:B-1----:R-:W-:-:S03]  /*de00*/  SEL R3, R11, R7, !P0 ;  /* 0x000000070b037207 */ /* 0x002fc60004000000 */
[----:B------:R1:W-:Y:S04]  /*de10*/  STL [R1+0xd4], R0 ;  /* 0x0000d40001007387 */ /* 0x0003e80000100800 */
[----:B------:R-:W-:Y:S04]  /*de20*/  STL [R1+0xe4], R3 ;  /* 0x0000e40301007387 */ /* 0x000fe80000100800 */
[----:B------:R-:W2:Y:S01]  /*de30*/  LDL.LU R29, [R1+0x124] ;  /* 0x00012400011d7983 */ /* 0x000ea20000300800 */
[C---:B0-----:R-:W-:Y:S02]  /*de40*/  SEL R2, R11.reuse, R6, !P0 ;  /* 0x000000060b027207 */ /* 0x041fe40004000000 */
[----:B-1----:R-:W-:-:S03]  /*de50*/  SEL R0, R11, R5, !P0 ;  /* 0x000000050b007207 */ /* 0x002fc60004000000 */
[----:B------:R-:W-:Y:S04]  /*de60*/  STL [R1+0xf0], R2 ;  /* 0x0000f00201007387 */ /* 0x000fe80000100800 */
[----:B--2---:R0:W-:Y:S04]  /*de70*/  STL [R1+0xd3c], R29 ;  /* 0x000d3c1d01007387 */ /* 0x0041e80000100800 */
[----:B------:R-:W-:Y:S04]  /*de80*/  STL [R1+0xf8], R0 ;  /* 0x0000f80001007387 */ /* 0x000fe80000100800 */
[----:B0-----:R-:W2:Y:S04]  /*de90*/  LDL.LU R29, [R1+0x120] ;  /* 0x00012000011d7983 */ /* 0x001ea80000300800 */
[----:B--2---:R0:W-:Y:S04]  /*dea0*/  STL [R1+0xd40], R29 ;  /* 0x000d401d01007387 */ /* 0x0041e80000100800 */
[----:B0-----:R-:W2:Y:S04]  /*deb0*/  LDL.LU R29, [R1+0x110] ;  /* 0x00011000011d7983 */ /* 0x001ea80000300800 */
[----:B--2---:R0:W-:Y:S04]  /*dec0*/  STL [R1+0xd44], R29 ;  /* 0x000d441d01007387 */ /* 0x0041e80000100800 */
[----:B0-----:R-:W2:Y:S04]  /*ded0*/  LDL.LU R29, [R1+0xfc] ;  /* 0x0000fc00011d7983 */ /* 0x001ea80000300800 */
[----:B------:R-:W3:Y:S04]  /*dee0*/  LDL.LU R12, [R1+0x128] ;  /* 0x00012800010c7983 */ /* 0x000ee80000300800 */
[----:B------:R-:W4:Y:S04]  /*def0*/  LDL.LU R25, [R1+0x12c] ;  /* 0x00012c0001197983 */ /* 0x000f280000300800 */
[----:B------:R-:W5:Y:S04]  /*df00*/  LDL.LU R4, [R1+0x130] ;  /* 0x0001300001047983 */ /* 0x000f680000300800 */
[----:B------:R-:W3:Y:S04]  /*df10*/  LDL.LU R27, [R1+0x138] ;  /* 0x00013800011b7983 */ /* 0x000ee80000300800 */
        /* <DEDUP_REMOVED lines=22> */
[----:B------:R-:W3:Y:S01]  /*e080*/  LDL.LU R5, [R1+0x1d4] ;  /* 0x0001d40001057983 */ /* 0x000ee20000300800 */
[----:B--2---:R-:W-:-:S05]  /*e090*/  SEL R29, R11, R29, !P0 ;  /* 0x0000001d0b1d7207 */ /* 0x004fca0004000000 */
[----:B------:R0:W-:Y:S04]  /*e0a0*/  STL [R1+0xfc], R29 ;  /* 0x0000fc1d01007387 */ /* 0x0001e80000100800 */
[----:B0-----:R-:W2:Y:S02]  /*e0b0*/  LDL.LU R29, [R1+0xd44] ;  /* 0x000d4400011d7983 */ /* 0x001ea40000300800 */
[----:B--2---:R-:W-:-:S05]  /*e0c0*/  SEL R29, R11, R29, !P0 ;  /* 0x0000001d0b1d7207 */ /* 0x004fca0004000000 */
[----:B------:R0:W-:Y:S04]  /*e0d0*/  STL [R1+0x110], R29 ;  /* 0x0001101d01007387 */ /* 0x0001e80000100800 */
[----:B0-----:R-:W2:Y:S02]  /*e0e0*/  LDL.LU R29, [R1+0xd40] ;  /* 0x000d4000011d7983 */ /* 0x001ea40000300800 */
[----:B--2---:R-:W-:-:S05]  /*e0f0*/  SEL R29, R11, R29, !P0 ;  /* 0x0000001d0b1d7207 */ /* 0x004fca0004000000 */
[----:B------:R0:W-:Y:S04]  /*e100*/  STL [R1+0x120], R29 ;  /* 0x0001201d01007387 */ /* 0x0001e80000100800 */
[----:B0-----:R-:W2:Y:S01]  /*e110*/  LDL.LU R29, [R1+0xd3c] ;  /* 0x000d3c00011d7983 */ /* 0x001ea20000300800 */
[C---:B---3--:R-:W-:Y:S02]  /*e120*/  SEL R12, R11.reuse, R12, !P0 ;  /* 0x0000000c0b0c7207 */ /* 0x048fe40004000000 */
[C---:B------:R-:W-:Y:S02]  /*e130*/  SEL R2, R11.reuse, R2, !P0 ;  /* 0x000000020b027207 */ /* 0x040fe40004000000 */
[----:B--2---:R-:W-:-:S05]  /*e140*/  SEL R29, R11, R29, !P0 ;  /* 0x0000001d0b1d7207 */ /* 0x004fca0004000000 */
[----:B------:R4:W-:Y:S04]  /*e150*/  STL [R1+0x124], R29 ;  /* 0x0001241d01007387 */ /* 0x0009e80000100800 */
[----:B------:R5:W-:Y:S01]  /*e160*/  STL [R1+0x128], R12 ;  /* 0x0001280c01007387 */ /* 0x000be20000100800 */
[C---:B----4-:R-:W-:Y:S02]  /*e170*/  SEL R29, R11.reuse, R25, !P0 ;  /* 0x000000190b1d7207 */ /* 0x050fe40004000000 */
[----:B-----5:R-:W-:-:S03]  /*e180*/  SEL R12, R11, R4, !P0 ;  /* 0x000000040b0c7207 */ /* 0x020fc60004000000 */
[----:B------:R-:W-:Y:S01]  /*e190*/  STL [R1+0x12c], R29 ;  /* 0x00012c1d01007387 */ /* 0x000fe20000100800 */
[C---:B------:R-:W-:Y:S02]  /*e1a0*/  SEL R25, R11.reuse, R27, !P0 ;  /* 0x0000001b0b197207 */ /* 0x040fe40004000000 */
[C---:B------:R-:W-:Y:S01]  /*e1b0*/  SEL R4, R11.reuse, R3, !P0 ;  /* 0x000000030b047207 */ /* 0x040fe20004000000 */
[----:B------:R0:W-:Y:S01]  /*e1c0*/  STL [R1+0x130], R12 ;  /* 0x0001300c01007387 */ /* 0x0001e20000100800 */
[----:B------:R-:W-:-:S03]  /*e1d0*/  SEL R3, R11, R26, !P0 ;  /* 0x0000001a0b037207 */ /* 0x000fc60004000000 */
[----:B------:R-:W-:Y:S01]  /*e1e0*/  STL [R1+0x138], R25 ;  /* 0x0001381901007387 */ /* 0x000fe20000100800 */
[----:B0-----:R-:W-:-:S03]  /*e1f0*/  SEL R12, R11, R16, !P0 ;  /* 0x000000100b0c7207 */ /* 0x001fc60004000000 */
[----:B------:R0:W-:Y:S04]  /*e200*/  STL [R1+0x140], R4 ;  /* 0x0001400401007387 */ /* 0x0001e80000100800 */
[----:B------:R-:W-:Y:S04]  /*e210*/  STL [R1+0x144], R12 ;  /* 0x0001440c01007387 */ /* 0x000fe80000100800 */
[----:B------:R1:W-:Y:S01]  /*e220*/  STL [R1+0x148], R3 ;  /* 0x0001480301007387 */ /* 0x0003e20000100800 */
[C---:B0-----:R-:W-:Y:S02]  /*e230*/  SEL R4, R11.reuse, R0, !P0 ;  /* 0x000000000b047207 */ /* 0x041fe40004000000 */
[----:B------:R-:W-:-:S03]  /*e240*/  SEL R0, R11, R9, !P0 ;  /* 0x000000090b007207 */ /* 0x000fc60004000000 */
[----:B------:R0:W-:Y:S01]  /*e250*/  STL [R1+0x174], R4 ;  /* 0x0001740401007387 */ /* 0x0001e20000100800 */
[----:B-1----:R-:W-:-:S03]  /*e260*/  SEL R3, R11, R28, !P0 ;  /* 0x0000001c0b037207 */ /* 0x002fc60004000000 */
        /* <DEDUP_REMOVED lines=24> */
[----:B------:R0:W-:Y:S04]  /*e3f0*/  STL [R1+0x1bc], R0 ;  /* 0x0001bc0001007387 */ /* 0x0001e80000100800 */
        /* <DEDUP_REMOVED lines=549> */
[C---:B----4-:R-:W-:Y:S02]  /*10650*/  SEL R25, R11.reuse, R25, !P0 ;  /* 0x000000190b197207 */ /* 0x050fe40004000000 */
[C---:B-----5:R-:W-:Y:S02]  /*10660*/  SEL R4, R11.reuse, R4, !P0 ;  /* 0x000000040b047207 */ /* 0x060fe40004000000 */
[----:B------:R-:W-:-:S02]  /*10670*/  SEL R27, R11, R27, !P0 ;  /* 0x0000001b0b1b7207 */ /* 0x000fc40004000000 */
[C---:B------:R-:W-:Y:S02]  /*10680*/  SEL R3, R11.reuse, R3, !P0 ;  /* 0x000000030b037207 */ /* 0x040fe40004000000 */
[C---:B------:R-:W-:Y:S02]  /*10690*/  SEL R16, R11.reuse, R16, !P0 ;  /* 0x000000100b107207 */ /* 0x040fe40004000000 */
[C---:B------:R-:W-:Y:S02]  /*106a0*/  SEL R26, R11.reuse, R26, !P0 ;  /* 0x0000001a0b1a7207 */ /* 0x040fe40004000000 */
[C---:B------:R-:W-:Y:S02]  /*106b0*/  SEL R9, R11.reuse, R9, !P0 ;  /* 0x000000090b097207 */ /* 0x040fe40004000000 */
[C---:B------:R-:W-:Y:S02]  /*106c0*/  SEL R10, R11.reuse, R10, !P0 ;  /* 0x0000000a0b0a7207 */ /* 0x040fe40004000000 */
        /* <DEDUP_REMOVED lines=15> */
[----:B--2---:R-:W-:-:S05]  /*107c0*/  SEL R29, R11, R29, !P0 ;  /* 0x0000001d0b1d7207 */ /* 0x004fca0004000000 */
[----:B------:R0:W-:Y:S04]  /*107d0*/  STL [R1+0x90], R29 ;  /* 0x0000901d01007387 */ /* 0x0001e80000100800 */
[----:B0-----:R-:W2:Y:S04]  /*107e0*/  LDL.LU R29, [R1+0xcf0] ;  /* 0x000cf000011d7983 */ /* 0x001ea80000300800 */
[----:B------:R0:W-:Y:S04]  /*107f0*/  STL [R1+0x8c], R12 ;  /* 0x00008c0c01007387 */ /* 0x0001e80000100800 */
[----:B0-----:R-:W3:Y:S04]  /*10800*/  LDL.LU R12, [R1+0xcec] ;  /* 0x000cec00010c7983 */ /* 0x001ee80000300800 */
[----:B------:R0:W-:Y:S04]  /*10810*/  STL [R1+0x88], R25 ;  /* 0x0000881901007387 */ /* 0x0001e80000100800 */
[----:B0-----:R-:W4:Y:S04]  /*10820*/  LDL.LU R25, [R1+0xce8] ;  /* 0x000ce80001197983 */ /* 0x001f280000300800 */
[----:B------:R0:W-:Y:S04]  /*10830*/  STL [R1+0x84], R4 ;  /* 0x0000840401007387 */ /* 0x0001e80000100800 */
[----:B0-----:R-:W5:Y:S04]  /*10840*/  LDL.LU R4, [R1+0xce4] ;  /* 0x000ce40001047983 */ /* 0x001f680000300800 */
[----:B------:R0:W-:Y:S04]  /*10850*/  STL [R1+0x80], R27 ;  /* 0x0000801b01007387 */ /* 0x0001e80000100800 */
[----:B0-----:R-:W2:Y:S04]  /*10860*/  LDL.LU R27, [R1+0xce0] ;  /* 0x000ce000011b7983 */ /* 0x001ea80000300800 */
        /* <DEDUP_REMOVED lines=37> */
[----:B0-----:R-:W3:Y:S04]  /*10ac0*/  LDL.LU R6, [R1+0xc94] ;  /* 0x000c940001067983 */ /* 0x001ee80000300800 */
[----:B------:R0:W-:Y:S04]  /*10ad0*/  STL [R1+0x30], R5 ;  /* 0x0000300501007387 */ /* 0x0001e80000100800 */
[----:B0-----:R-:W4:Y:S01]  /*10ae0*/  LDL.LU R5, [R1+0xc90] ;  /* 0x000c900001057983 */ /* 0x001f220000300800 */
[----:B------:R-:W-:-:S02]  /*10af0*/  SEL R0, R11, R0, !P0 ;  /* 0x000000000b007207 */ /* 0x000fc40004000000 */
[----:B------:R-:W-:-:S03]  /*10b00*/  SEL R2, R11, R2, !P0 ;  /* 0x000000020b027207 */ /* 0x000fc60004000000 */
[----:B------:R0:W-:Y:S02]  /*10b10*/  STL [R1+0x2c], R0 ;  /* 0x00002c0001007387 */ /* 0x0001e40000100800 */
[----:B0-----:R-:W-:-:S05]  /*10b20*/  SEL R0, R11, R28, !P0 ;  /* 0x0000001c0b007207 */ /* 0x001fca0004000000 */
[----:B------:R-:W-:Y:S04]  /*10b30*/  STL [R1+0x28], R0 ;  /* 0x0000280001007387 */ /* 0x000fe80000100800 */
[----:B------:R2:W-:Y:S02]  /*10b40*/  STL [R1+0x24], R2 ;  /* 0x0000240201007387 */ /* 0x0005e40000100800 */
[C---:B--2---:R-:W-:Y:S02]  /*10b50*/  SEL R2, R11.reuse, R7, !P0 ;  /* 0x000000070b027207 */ /* 0x044fe40004000000 */
[C---:B---3--:R-:W-:Y:S02]  /*10b60*/  SEL R0, R11.reuse, R6, !P0 ;  /* 0x000000060b007207 */ /* 0x048fe40004000000 */
[----:B----4-:R-:W-:-:S05]  /*10b70*/  SEL R5, R11, R5, !P0 ;  /* 0x000000050b057207 */ /* 0x010fca0004000000 */
[----:B------:R0:W-:Y:S04]  /*10b80*/  STL [R1+0x20], R5 ;  /* 0x0000200501007387 */ /* 0x0001e80000100800 */
[----:B------:R1:W-:Y:S04]  /*10b90*/  STL [R1+0x1c], R0 ;  /* 0x00001c0001007387 */ /* 0x0003e80000100800 */
[----:B------:R2:W-:Y:S01]  /*10ba0*/  STL [R1+0x18], R2 ;  /* 0x0000180201007387 */ /* 0x0005e20000100800 */
[C---:B0-----:R-:W-:Y:S02]  /*10bb0*/  SEL R5, R11.reuse, R8, !P0 ;  /* 0x000000080b057207 */ /* 0x041fe40004000000 */
[----:B-1----:R-:W-:-:S02]  /*10bc0*/  SEL R0, R11, R20, !P0 ;  /* 0x000000140b007207 */ /* 0x002fc40004000000 */
[C---:B--2---:R-:W-:Y:S01]  /*10bd0*/  SEL R2, R11.reuse, R23, !P0 ;  /* 0x000000170b027207 */ /* 0x044fe20004000000 */
[----:B------:R0:W-:Y:S04]  /*10be0*/  STL [R1+0x14], R5 ;  /* 0x0000140501007387 */ /* 0x0001e80000100800 */
[----:B------:R-:W-:Y:S04]  /*10bf0*/  STL [R1+0xbe4], R2 ;  /* 0x000be40201007387 */ /* 0x000fe80000100800 */
[----:B------:R1:W-:Y:S04]  /*10c00*/  STL [R1+0x10], R0 ;  /* 0x0000100001007387 */ /* 0x0003e80000100800 */
[----:B------:R-:W2:Y:S01]  /*10c10*/  LDL R20, [R1+0xb84] ;  /* 0x000b840001147983 */ /* 0x000ea20000100800 */
[----:B0-----:R-:W0:Y:S01]  /*10c20*/  S2R R5, SR_TID.X ;  /* 0x0000000000057919 */ /* 0x001e220000002100 */
[----:B-1----:R-:W-:-:S02]  /*10c30*/  SEL R0, R11, R13, !P0 ;  /* 0x0000000d0b007207 */ /* 0x002fc40004000000 */
[----:B------:R-:W3:Y:S01]  /*10c40*/  LDL.LU R7, [R1+0x8] ;  /* 0x0000080001077983 */ /* 0x000ee20000300800 */
[----:B------:R-:W-:-:S03]  /*10c50*/  SEL R28, R11, R15, !P0 ;  /* 0x0000000f0b1c7207 */ /* 0x000fc60004000000 */
[----:B------:R1:W-:Y:S01]  /*10c60*/  STL [R1+0x4], R0 ;  /* 0x0000040001007387 */ /* 0x0003e20000100800 */
[C---:B------:R-:W-:Y:S02]  /*10c70*/  SEL R17, R11.reuse, R17, !P0 ;  /* 0x000000110b117207 */ /* 0x040fe40004000000 */
[C---:B------:R-:W-:Y:S01]  /*10c80*/  SEL R18, R11.reuse, R18, !P0 ;  /* 0x000000120b127207 */ /* 0x040fe20004000000 */
[----:B------:R-:W4:Y:S01]  /*10c90*/  LDL.LU R8, [R1+0xa8] ;  /* 0x0000a80001087983 */ /* 0x000f220000300800 */
[C---:B------:R-:W-:Y:S02]  /*10ca0*/  SEL R19, R11.reuse, R19, !P0 ;  /* 0x000000130b137207 */ /* 0x040fe40004000000 */
[C---:B-1----:R-:W-:Y:S02]  /*10cb0*/  SEL R0, R11.reuse, R14, !P0 ;  /* 0x0000000e0b007207 */ /* 0x042fe40004000000 */
[C---:B------:R-:W-:Y:S02]  /*10cc0*/  SEL R22, R11.reuse, R22, !P0 ;  /* 0x000000160b167207 */ /* 0x040fe40004000000 */
[C---:B------:R-:W-:Y:S01]  /*10cd0*/  SEL R24, R11.reuse, R24, !P0 ;  /* 0x000000180b187207 */ /* 0x040fe20004000000 */
[----:B------:R-:W-:Y:S01]  /*10ce0*/  STL [R1+0xbe8], R0 ;  /* 0x000be80001007387 */ /* 0x000fe20000100800 */
[----:B------:R-:W-:-:S03]  /*10cf0*/  SEL R21, R11, R21, !P0 ;  /* 0x000000150b157207 */ /* 0x000fc60004000000 */
[----:B------:R-:W-:Y:S01]  /*10d00*/  STL [R1+0xbec], R28 ;  /* 0x000bec1c01007387 */ /* 0x000fe20000100800 */
[----:B------:R-:W-:-:S03]  /*10d10*/  SEL R10, R11, R10, !P0 ;  /* 0x0000000a0b0a7207 */ /* 0x000fc60004000000 */
[----:B------:R-:W-:Y:S01]  /*10d20*/  STL [R1+0xbf0], R17 ;  /* 0x000bf01101007387 */ /* 0x000fe20000100800 */
[----:B------:R-:W-:Y:S02]  /*10d30*/  SEL R9, R11, R9, !P0 ;  /* 0x000000090b097207 */ /* 0x000fe40004000000 */
[----:B0-----:R-:W-:Y:S01]  /*10d40*/  LOP3.LUT R5, R5, 0x3f, RZ, 0xc0, !PT ;  /* 0x0000003f05057812 */ /* 0x001fe200078ec0ff */
[----:B------:R-:W-:Y:S01]  /*10d50*/  STL [R1+0xbf4], R18 ;  /* 0x000bf41201007387 */ /* 0x000fe20000100800 */
[----:B------:R-:W-:-:S03]  /*10d60*/  SEL R26, R11, R26, !P0 ;  /* 0x0000001a0b1a7207 */ /* 0x000fc60004000000 */
[----:B------:R-:W-:Y:S01]  /*10d70*/  STL [R1+0xbf8], R19 ;  /* 0x000bf81301007387 */ /* 0x000fe20000100800 */
[----:B------:R-:W-:-:S03]  /*10d80*/  SEL R16, R11, R16, !P0 ;  /* 0x000000100b107207 */ /* 0x000fc60004000000 */
[----:B------:R-:W-:Y:S01]  /*10d90*/  STL [R1+0xbfc], R22 ;  /* 0x000bfc1601007387 */ /* 0x000fe20000100800 */
[----:B------:R-:W-:-:S03]  /*10da0*/  SEL R3, R11, R3, !P0 ;  /* 0x000000030b037207 */ /* 0x000fc60004000000 */
[----:B------:R-:W-:Y:S01]  /*10db0*/  STL [R1+0xc00], R24 ;  /* 0x000c001801007387 */ /* 0x000fe20000100800 */
[----:B------:R-:W-:Y:S01]  /*10dc0*/  SEL R27, R11, R27, !P0 ;  /* 0x0000001b0b1b7207 */ /* 0x000fe20004000000 */
[----:B------:R-:W-:Y:S02]  /*10dd0*/  IMAD R5, R5, UR7, RZ ;  /* 0x0000000705057c24 */ /* 0x000fe4000f8e02ff */
[----:B------:R-:W-:Y:S01]  /*10de0*/  STL [R1+0xc04], R21 ;  /* 0x000c041501007387 */ /* 0x000fe20000100800 */
[----:B-----5:R-:W-:-:S03]  /*10df0*/  SEL R4, R11, R4, !P0 ;  /* 0x000000040b047207 */ /* 0x020fc60004000000 */
[----:B------:R-:W-:Y:S04]  /*10e00*/  STL [R1+0xc08], R10 ;  /* 0x000c080a01007387 */ /* 0x000fe80000100800 */
[----:B------:R-:W-:Y:S01]  /*10e10*/  STL [R1+0xc0c], R9 ;  /* 0x000c0c0901007387 */ /* 0x000fe20000100800 */
[----:B------:R-:W-:-:S03]  /*10e20*/  IMAD R6, RZ, RZ, -UR6 ;  /* 0x80000006ff067e24 */ /* 0x000fc6000f8e02ff */
[----:B------:R0:W-:Y:S01]  /*10e30*/  STL [R1+0xc10], R26 ;  /* 0x000c101a01007387 */ /* 0x0001e20000100800 */
[----:B------:R-:W-:Y:S01]  /*10e40*/  LEA.HI.X.SX32 R5, R5, UR9, 0x1, P6 ;  /* 0x0000000905057c11 */ /* 0x000fe2000b0f0eff */
[----:B------:R-:W-:Y:S01]  /*10e50*/  IMAD R25, R25, UR12, RZ ;  /* 0x0000000c19197c24 */ /* 0x000fe2000f8e02ff */
[----:B------:R-:W1:Y:S01]  /*10e60*/  LDCU.64 UR8, c[0x0][0x380] ;  /* 0x00007000ff0877ac */ /* 0x000e620008000a00 */
[----:B0-----:R-:W5:Y:S04]  /*10e70*/  LDL.LU R26, [R1+0xac] ;  /* 0x0000ac00011a7983 */ /* 0x001f680000300800 */
[----:B------:R-:W-:Y:S04]  /*10e80*/  STL [R1+0xc14], R16 ;  /* 0x000c141001007387 */ /* 0x000fe80000100800 */
[----:B------:R-:W-:Y:S04]  /*10e90*/  STL [R1+0xc18], R3 ;  /* 0x000c180301007387 */ /* 0x000fe80000100800 */
[----:B------:R-:W-:Y:S04]  /*10ea0*/  STL [R1+0xc1c], R27 ;  /* 0x000c1c1b01007387 */ /* 0x000fe80000100800 */
[----:B------:R-:W-:Y:S04]  /*10eb0*/  STL [R1+0xc20], R4 ;  /* 0x000c200401007387 */ /* 0x000fe80000100800 */
[----:B------:R-:W5:Y:S04]  /*10ec0*/  LDL.LU R13, [R1+0xb4] ;  /* 0x0000b400010d7983 */ /* 0x000f680000300800 */
[----:B------:R-:W5:Y:S04]  /*10ed0*/  LDL.LU R14, [R1+0xb8] ;  /* 0x0000b800010e7983 */ /* 0x000f680000300800 */
[----:B------:R-:W5:Y:S04]  /*10ee0*/  LDL.LU R15, [R1+0xbc] ;  /* 0x0000bc00010f7983 */ /* 0x000f680000300800 */
[----:B------:R-:W-:Y:S01]  /*10ef0*/  STL [R1+0xc24], R5 ;  /* 0x000c240501007387 */ /* 0x000fe20000100800 */
[----:B--2---:R-:W-:-:S03]  /*10f00*/  IMAD R0, R6, 0x4, R20 ;  /* 0x0000000406007824 */ /* 0x004fc600078e0214 */
[----:B------:R-:W2:Y:S04]  /*10f10*/  LDL.LU R20, [R1+0xc0] ;  /* 0x0000c00001147983 */ /* 0x000ea80000300800 */
[----:B------:R-:W2:Y:S04]  /*10f20*/  LDL.LU R23, [R1+0xc4] ;  /* 0x0000c40001177983 */ /* 0x000ea80000300800 */
[----:B------:R0:W-:Y:S04]  /*10f30*/  STL [R1+0xb3c], R0 ;  /* 0x000b3c0001007387 */ /* 0x0001e80000100800 */
[----:B------:R-:W2:Y:S04]  /*10f40*/  LDL.LU R9, [R1+0xcc] ;  /* 0x0000cc0001097983 */ /* 0x000ea80000300800 */
[----:B------:R-:W2:Y:S04]  /*10f50*/  LDL.LU R10, [R1+0xd0] ;  /* 0x0000d000010a7983 */ /* 0x000ea80000300800 */
[----:B------:R-:W2:Y:S04]  /*10f60*/  LDL.LU R21, [R1+0xd4] ;  /* 0x0000d40001157983 */ /* 0x000ea80000300800 */
[----:B------:R-:W2:Y:S04]  /*10f70*/  LDL.LU R24, [R1+0xe4] ;  /* 0x0000e40001187983 */ /* 0x000ea80000300800 */
[----:B------:R-:W2:Y:S04]  /*10f80*/  LDL.LU R22, [R1+0xf0] ;  /* 0x0000f00001167983 */ /* 0x000ea80000300800 */
[----:B------:R-:W2:Y:S04]  /*10f90*/  LDL.LU R19, [R1+0xf8] ;  /* 0x0000f80001137983 */ /* 0x000ea80000300800 */
[----:B------:R-:W2:Y:S04]  /*10fa0*/  LDL.LU R18, [R1+0xfc] ;  /* 0x0000fc0001127983 */ /* 0x000ea80000300800 */
[----:B------:R-:W2:Y:S04]  /*10fb0*/  LDL.LU R17, [R1+0x110] ;  /* 0x0001100001117983 */ /* 0x000ea80000300800 */
[----:B------:R-:W2:Y:S01]  /*10fc0*/  LDL.LU R28, [R1+0x120] ;  /* 0x00012000011c7983 */ /* 0x000ea20000300800 */
[----:B------:R-:W-:-:S02]  /*10fd0*/  IMAD R12, R12, UR12, RZ ;  /* 0x0000000c0c0c7c24 */ /* 0x000fc4000f8e02ff */
[----:B------:R-:W-:Y:S01]  /*10fe0*/  IMAD R6, R29, UR12, RZ ;  /* 0x0000000c1d067c24 */ /* 0x000fe2000f8e02ff */
[----:B0-----:R-:W2:Y:S01]  /*10ff0*/  LDL.LU R0, [R1+0x124] ;  /* 0x0001240001007983 */ /* 0x001ea20000300800 */
[----:B---3--:R-:W-:Y:S02]  /*11000*/  IMAD R7, R7, UR12, RZ ;  /* 0x0000000c07077c24 */ /* 0x008fe4000f8e02ff */
[----:B----4-:R-:W-:Y:S01]  /*11010*/  IMAD R8, R8, UR12, RZ ;  /* 0x0000000c08087c24 */ /* 0x010fe2000f8e02ff */
[----:B------:R-:W3:Y:S04]  /*11020*/  LDL.LU R2, [R1+0x128] ;  /* 0x0001280001027983 */ /* 0x000ee80000300800 */
[----:B------:R-:W-:Y:S04]  /*11030*/  STL [R1+0xc28], R25 ;  /* 0x000c281901007387 */ /* 0x000fe80000100800 */
[----:B------:R-:W-:Y:S04]  /*11040*/  STL [R1+0xc2c], R12 ;  /* 0x000c2c0c01007387 */ /* 0x000fe80000100800 */
[----:B------:R-:W-:Y:S04]  /*11050*/  STL [R1+0xc30], R6 ;  /* 0x000c300601007387 */ /* 0x000fe80000100800 */
[----:B------:R-:W-:Y:S01]  /*11060*/  STL [R1+0xc34], R7 ;  /* 0x000c340701007387 */ /* 0x000fe20000100800 */
[----:B-----5:R-:W-:-:S03]  /*11070*/  IMAD R11, R26, UR12, RZ ;  /* 0x0000000c1a0b7c24 */ /* 0x020fc6000f8e02ff */
[----:B------:R-:W-:Y:S04]  /*11080*/  STL [R1+0xc38], R8 ;  /* 0x000c380801007387 */ /* 0x000fe80000100800 */
[----:B------:R-:W-:Y:S01]  /*11090*/  STL [R1+0xc3c], R11 ;  /* 0x000c3c0b01007387 */ /* 0x000fe20000100800 */
[----:B------:R-:W-:Y:S02]  /*110a0*/  IMAD R13, R13, UR12, RZ ;  /* 0x0000000c0d0d7c24 */ /* 0x000fe4000f8e02ff */
[----:B------:R-:W-:-:S03]  /*110b0*/  IMAD R14, R14, UR12, RZ ;  /* 0x0000000c0e0e7c24 */ /* 0x000fc6000f8e02ff */
[----:B------:R-:W-:Y:S01]  /*110c0*/  STL [R1+0xc40], R13 ;  /* 0x000c400d01007387 */ /* 0x000fe20000100800 */
[----:B------:R-:W-:-:S03]  /*110d0*/  IMAD R15, R15, UR12, RZ ;  /* 0x0000000c0f0f7c24 */ /* 0x000fc6000f8e02ff */
[----:B------:R-:W-:Y:S04]  /*110e0*/  STL [R1+0xc44], R14 ;  /* 0x000c440e01007387 */ /* 0x000fe80000100800 */
[----:B------:R-:W-:Y:S01]  /*110f0*/  STL [R1+0xc48], R15 ;  /* 0x000c480f01007387 */ /* 0x000fe20000100800 */
[----:B--2---:R-:W-:Y:S02]  /*11100*/  IMAD R20, R20, UR12, RZ ;  /* 0x0000000c14147c24 */ /* 0x004fe4000f8e02ff */
[----:B------:R-:W-:-:S03]  /*11110*/  IMAD R23, R23, UR12, RZ ;  /* 0x0000000c17177c24 */ /* 0x000fc6000f8e02ff */
[----:B------:R-:W-:Y:S01]  /*11120*/  STL [R1+0xc4c], R20 ;  /* 0x000c4c1401007387 */ /* 0x000fe20000100800 */
[----:B------:R-:W-:-:S03]  /*11130*/  IMAD R29, R9, UR12, RZ ;  /* 0x0000000c091d7c24 */ /* 0x000fc6000f8e02ff */
[----:B------:R-:W-:Y:S01]  /*11140*/  STL [R1+0xc50], R23 ;  /* 0x000c501701007387 */ /* 0x000fe20000100800 */
[----:B------:R-:W-:-:S03]  /*11150*/  IMAD R5, R10, UR12, RZ ;  /* 0x0000000c0a057c24 */ /* 0x000fc6000f8e02ff */
[----:B------:R-:W-:Y:S01]  /*11160*/  STL [R1+0xc54], R29 ;  /* 0x000c541d01007387 */ /* 0x000fe20000100800 */
[----:B------:R-:W-:-:S03]  /*11170*/  IMAD R4, R21, UR12, RZ ;  /* 0x0000000c15047c24 */ /* 0x000fc6000f8e02ff */
[----:B------:R0:W-:Y:S01]  /*11180*/  STL [R1+0x8], R5 ;  /* 0x0000080501007387 */ /* 0x0001e20000100800 */
[----:B------:R-:W-:-:S03]  /*11190*/  IMAD R3, R24, UR12, RZ ;  /* 0x0000000c18037c24 */ /* 0x000fc6000f8e02ff */
[----:B------:R2:W-:Y:S01]  /*111a0*/  STL [R1+0xa8], R4 ;  /* 0x0000a80401007387 */ /* 0x0005e20000100800 */
[----:B0-----:R-:W-:-:S03]  /*111b0*/  IMAD R5, R22, UR12, RZ ;  /* 0x0000000c16057c24 */ /* 0x001fc6000f8e02ff */
[----:B------:R0:W-:Y:S01]  /*111c0*/  STL [R1+0xac], R3 ;  /* 0x0000ac0301007387 */ /* 0x0001e20000100800 */
[----:B--2---:R-:W-:-:S03]  /*111d0*/  IMAD R4, R19, UR12, RZ ;  /* 0x0000000c13047c24 */ /* 0x004fc6000f8e02ff */
[----:B------:R2:W-:Y:S04]  /*111e0*/  STL [R1+0xb4], R5 ;  /* 0x0000b40501007387 */ /* 0x0005e80000100800 */
[----:B------:R4:W-:Y:S01]  /*111f0*/  STL [R1+0xb8], R4 ;  /* 0x0000b80401007387 */ /* 0x0009e20000100800 */
[----:B0-----:R-:W-:Y:S02]  /*11200*/  IMAD R3, R18, UR12, RZ ;  /* 0x0000000c12037c24 */ /* 0x001fe4000f8e02ff */
[----:B--2---:R-:W-:-:S03]  /*11210*/  IMAD R5, R17, UR12, RZ ;  /* 0x0000000c11057c24 */ /* 0x004fc6000f8e02ff */
[----:B------:R0:W-:Y:S01]  /*11220*/  STL [R1+0xbc], R3 ;  /* 0x0000bc0301007387 */ /* 0x0001e20000100800 */
[----:B----4-:R-:W-:-:S03]  /*11230*/  IMAD R4, R28, UR12, RZ ;  /* 0x0000000c1c047c24 */ /* 0x010fc6000f8e02ff */
[----:B------:R-:W-:Y:S04]  /*11240*/  STL [R1+0xc0], R5 ;  /* 0x0000c00501007387 */ /* 0x000fe80000100800 */
[----:B------:R-:W-:Y:S04]  /*11250*/  STL [R1+0xc4], R4 ;  /* 0x0000c40401007387 */ /* 0x000fe80000100800 */
[----:B------:R-:W2:Y:S01]  /*11260*/  LDL.LU R29, [R1+0x138] ;  /* 0x00013800011d7983 */ /* 0x000ea20000300800 */
[----:B0-----:R-:W-:Y:S02]  /*11270*/  IMAD R3, R0, UR12, RZ ;  /* 0x0000000c00037c24 */ /* 0x001fe4000f8e02ff */
[----:B---3--:R-:W-:-:S03]  /*11280*/  IMAD R0, R2, UR12, RZ ;  /* 0x0000000c02007c24 */ /* 0x008fc6000f8e02ff */
[----:B------:R-:W-:Y:S04]  /*11290*/  STL [R1+0xc8], R3 ;  /* 0x0000c80301007387 */ /* 0x000fe80000100800 */
[----:B--2---:R0:W-:Y:S04]  /*112a0*/  STL [R1+0xc88], R29 ;  /* 0x000c881d01007387 */ /* 0x0041e80000100800 */
[----:B------:R-:W-:Y:S04]  /*112b0*/  STL [R1+0xcc], R0 ;  /* 0x0000cc0001007387 */ /* 0x000fe80000100800 */
        /* <DEDUP_REMOVED lines=31> */
[----:B--2---:R-:W-:-:S05]  /*114b0*/  IMAD R29, R29, UR12, RZ ;  /* 0x0000000c1d1d7c24 */ /* 0x004fca000f8e02ff */
[----:B------:R0:W-:Y:S04]  /*114c0*/  STL [R1+0xd0], R29 ;  /* 0x0000d01d01007387 */ /* 0x0001e80000100800 */
[----:B0-----:R-:W2:Y:S02]  /*114d0*/  LDL.LU R29, [R1+0xc8c] ;  /* 0x000c8c00011d7983 */ /* 0x001ea40000300800 */
[----:B--2---:R-:W-:-:S05]  /*114e0*/  IMAD R29, R29, UR12, RZ ;  /* 0x0000000c1d1d7c24 */ /* 0x004fca000f8e02ff */
[----:B------:R0:W-:Y:S04]  /*114f0*/  STL [R1+0xd4], R29 ;  /* 0x0000d41d01007387 */ /* 0x0001e80000100800 */
[----:B0-----:R-:W2:Y:S01]  /*11500*/  LDL.LU R29, [R1+0xc88] ;  /* 0x000c8800011d7983 */ /* 0x001ea20000300800 */
[----:B---3--:R-:W-:Y:S02]  /*11510*/  IMAD R23, R23, UR12, RZ ;  /* 0x0000000c17177c24 */ /* 0x008fe4000f8e02ff */
[----:B----4-:R-:W-:Y:S02]  /*11520*/  IMAD R20, R20, UR12, RZ ;  /* 0x0000000c14147c24 */ /* 0x010fe4000f8e02ff */
[----:B-----5:R-:W-:Y:S02]  /*11530*/  IMAD R15, R15, UR12, RZ ;  /* 0x0000000c0f0f7c24 */ /* 0x020fe4000f8e02ff */
[----:B------:R-:W-:-:S02]  /*11540*/  IMAD R14, R14, UR12, RZ ;  /* 0x0000000c0e0e7c24 */ /* 0x000fc4000f8e02ff */
[----:B------:R-:W-:Y:S02]  /*11550*/  IMAD R13, R13, UR12, RZ ;  /* 0x0000000c0d0d7c24 */ /* 0x000fe4000f8e02ff */
[----:B------:R-:W-:Y:S02]  /*11560*/  IMAD R11, R11, UR12, RZ ;  /* 0x0000000c0b0b7c24 */ /* 0x000fe4000f8e02ff */
[----:B------:R-:W-:Y:S02]  /*11570*/  IMAD R8, R8, UR12, RZ ;  /* 0x0000000c08087c24 */ /* 0x000fe4000f8e02ff */
[----:B------:R-:W-:Y:S02]  /*11580*/  IMAD R7, R7, UR12, RZ ;  /* 0x0000000c07077c24 */ /* 0x000fe4000f8e02ff */
[----:B------:R-:W-:Y:S02]  /*11590*/  IMAD R6, R6, UR12, RZ ;  /* 0x0000000c06067c24 */ /* 0x000fe4000f8e02ff */
[----:B------:R-:W-:-:S02]  /*115a0*/  IMAD R3, R3, UR12, RZ ;  /* 0x0000000c03037c24 */ /* 0x000fc4000f8e02ff */
[----:B--2---:R-:W-:-:S05]  /*115b0*/  IMAD R29, R29, UR12, RZ ;  /* 0x0000000c1d1d7c24 */ /* 0x004fca000f8e02ff */
[----:B------:R-:W-:Y:S04]  /*115c0*/  STL [R1+0xd8], R29 ;  /* 0x0000d81d01007387 */ /* 0x000fe80000100800 */
[----:B------:R-:W-:Y:S04]  /*115d0*/  STL [R1+0xdc], R23 ;  /* 0x0000dc1701007387 */ /* 0x000fe80000100800 */
[----:B------:R-:W-:Y:S04]  /*115e0*/  STL [R1+0xe0], R20 ;  /* 0x0000e01401007387 */ /* 0x000fe80000100800 */
[----:B------:R-:W-:Y:S04]  /*115f0*/  STL [R1+0xe4], R15 ;  /* 0x0000e40f01007387 */ /* 0x000fe80000100800 */
[----:B------:R-:W-:Y:S04]  /*11600*/  STL [R1+0xe8], R14 ;  /* 0x0000e80e01007387 */ /* 0x000fe80000100800 */
[----:B------:R-:W-:Y:S04]  /*11610*/  STL [R1+0xf0], R13 ;  /* 0x0000f00d01007387 */ /* 0x000fe80000100800 */
[----:B------:R-:W-:Y:S04]  /*11620*/  STL [R1+0xf8], R11 ;  /* 0x0000f80b01007387 */ /* 0x000fe80000100800 */
[----:B------:R0:W-:Y:S04]  /*11630*/  STL [R1+0xfc], R8 ;  /* 0x0000fc0801007387 */ /* 0x0001e80000100800 */
[----:B------:R2:W-:Y:S04]  /*11640*/  STL [R1+0x110], R7 ;  /* 0x0001100701007387 */ /* 0x0005e80000100800 */
[----:B------:R3:W-:Y:S01]  /*11650*/  STL [R1+0x120], R6 ;  /* 0x0001200601007387 */ /* 0x0007e20000100800 */
[----:B0-----:R-:W-:-:S02]  /*11660*/  IMAD R8, R12, UR12, RZ ;  /* 0x0000000c0c087c24 */ /* 0x001fc4000f8e02ff */
[----:B--2---:R-:W-:-:S03]  /*11670*/  IMAD R7, R25, UR12, RZ ;  /* 0x0000000c19077c24 */ /* 0x004fc6000f8e02ff */
[----:B------:R-:W-:Y:S01]  /*11680*/  STL [R1+0x124], R8 ;  /* 0x0001240801007387 */ /* 0x000fe20000100800 */
[----:B---3--:R-:W-:Y:S02]  /*11690*/  IMAD R6, R5, UR12, RZ ;  /* 0x0000000c05067c24 */ /* 0x008fe4000f8e02ff */
[----:B------:R-:W-:Y:S02]  /*116a0*/  IMAD R5, R4, UR12, RZ ;  /* 0x0000000c04057c24 */ /* 0x000fe4000f8e02ff */
[----:B------:R-:W-:Y:S01]  /*116b0*/  IMAD R4, R27, UR12, RZ ;  /* 0x0000000c1b047c24 */ /* 0x000fe2000f8e02ff */
[----:B------:R-:W-:Y:S04]  /*116c0*/  STL [R1+0x128], R7 ;  /* 0x0001280701007387 */ /* 0x000fe80000100800 */
[----:B------:R-:W-:Y:S04]  /*116d0*/  STL [R1+0x12c], R6 ;  /* 0x00012c0601007387 */ /* 0x000fe80000100800 */
[----:B------:R0:W-:Y:S04]  /*116e0*/  STL [R1+0x130], R5 ;  /* 0x0001300501007387 */ /* 0x0001e80000100800 */
        /* <DEDUP_REMOVED lines=9> */
[----:B---3--:R-:W-:-:S03]  /*11780*/  IMAD R4, R21, UR12, RZ ;  /* 0x0000000c15047c24 */ /* 0x008fc6000f8e02ff */
        /* <DEDUP_REMOVED lines=12> */
[----:B------:R-:W-:Y:S04]  /*11850*/  STL [R1+0x188], R5 ;  /* 0x0001880501007387 */ /* 0x000fe80000100800 */
[----:B------:R-:W-:Y:S04]  /*11860*/  STL [R1+0x190], R4 ;  /* 0x0001900401007387 */ /* 0x000fe80000100800 */
[----:B------:R-:W2:Y:S01]  /*11870*/  LDL.LU R29, [R1+0x208] ;  /* 0x00020800011d7983 */ /* 0x000ea20000300800 */
[----:B0-----:R-:W-:Y:S02]  /*11880*/  IMAD R3, R0, UR12, RZ ;  /* 0x0000000c00037c24 */ /* 0x001fe4000f8e02ff */
[----:B------:R-:W-:-:S03]  /*11890*/  IMAD R0, R2, UR12, RZ ;  /* 0x0000000c02007c24 */ /* 0x000fc6000f8e02ff */
        /* <DEDUP_REMOVED lines=611> */
[----:B0-----:R-:W2:Y:S02]  /*13ed0*/  LDL.LU R2, [R1+0xbe4] ;  /* 0x000be40001027983 */ /* 0x001ea40000300800 */
[----:B--2---:R-:W-:-:S05]  /*13ee0*/  IMAD R2, R2, UR12, RZ ;  /* 0x0000000c02027c24 */ /* 0x004fca000f8e02ff */
[----:B------:R0:W-:Y:S04]  /*13ef0*/  STL [R1+0xa68], R2 ;  /* 0x000a680201007387 */ /* 0x0001e80000100800 */
[----:B0-----:R-:W2:Y:S02]  /*13f00*/  LDL.LU R2, [R1+0xbe0] ;  /* 0x000be00001027983 */ /* 0x001ea40000300800 */
[----:B--2---:R-:W-:-:S05]  /*13f10*/  IMAD R2, R2, UR13, RZ ;  /* 0x0000000d02027c24 */ /* 0x004fca000f8e02ff */
[----:B------:R0:W-:Y:S04]  /*13f20*/  STL [R1+0xc], R2 ;  /* 0x00000c0201007387 */ /* 0x0001e80000100800 */
[----:B0-----:R-:W2:Y:S01]  /*13f30*/  LDL.LU R2, [R1+0x4] ;  /* 0x0000040001027983 */ /* 0x001ea20000300800 */
[----:B------:R-:W-:Y:S02]  /*13f40*/  IMAD R28, R28, UR12, RZ ;  /* 0x0000000c1c1c7c24 */ /* 0x000fe4000f8e02ff */
[----:B--2---:R-:W-:-:S05]  /*13f50*/  IMAD R2, R2, UR12, RZ ;  /* 0x0000000c02027c24 */ /* 0x004fca000f8e02ff */
[----:B------:R0:W-:Y:S02]  /*13f60*/  STL [R1+0xbb4], R2 ;  /* 0x000bb40201007387 */ /* 0x0001e40000100800 */
[----:B0-----:R-:W-:Y:S02]  /*13f70*/  IMAD R2, R0, UR12, RZ ;  /* 0x0000000c00027c24 */ /* 0x001fe4000f8e02ff */
[----:B------:R-:W2:Y:S01]  /*13f80*/  LDL.LU R0, [R1+0xbdc] ;  /* 0x000bdc0001007983 */ /* 0x000ea20000300800 */
[----:B------:R-:W-:Y:S02]  /*13f90*/  IMAD R17, R17, UR12, RZ ;  /* 0x0000000c11117c24 */ /* 0x000fe4000f8e02ff */
[----:B------:R-:W-:Y:S01]  /*13fa0*/  IMAD R18, R18, UR12, RZ ;  /* 0x0000000c12127c24 */ /* 0x000fe2000f8e02ff */
[----:B------:R-:W-:Y:S01]  /*13fb0*/  STL [R1+0xbb8], R28 ;  /* 0x000bb81c01007387 */ /* 0x000fe20000100800 */
[----:B------:R-:W-:Y:S02]  /*13fc0*/  IMAD R19, R19, UR12, RZ ;  /* 0x0000000c13137c24 */ /* 0x000fe4000f8e02ff */
[----:B------:R-:W-:Y:S01]  /*13fd0*/  IMAD R22, R22, UR12, RZ ;  /* 0x0000000c16167c24 */ /* 0x000fe2000f8e02ff */
[----:B------:R-:W-:Y:S01]  /*13fe0*/  STL [R1], R2 ;  /* 0x0000000201007387 */ /* 0x000fe20000100800 */
[----:B------:R-:W-:-:S02]  /*13ff0*/  IMAD R24, R24, UR12, RZ ;  /* 0x0000000c18187c24 */ /* 0x000fc4000f8e02ff */
[----:B------:R-:W-:Y:S01]  /*14000*/  IMAD R21, R21, UR12, RZ ;  /* 0x0000000c15157c24 */ /* 0x000fe2000f8e02ff */
[----:B------:R-:W-:Y:S01]  /*14010*/  STL [R1+0xbbc], R17 ;  /* 0x000bbc1101007387 */ /* 0x000fe20000100800 */
[----:B------:R-:W-:Y:S02]  /*14020*/  IMAD R10, R10, UR12, RZ ;  /* 0x0000000c0a0a7c24 */ /* 0x000fe4000f8e02ff */
[----:B------:R-:W-:Y:S01]  /*14030*/  IMAD R9, R9, UR12, RZ ;  /* 0x0000000c09097c24 */ /* 0x000fe2000f8e02ff */
[----:B------:R-:W-:Y:S04]  /*14040*/  STL [R1+0xbc0], R18 ;  /* 0x000bc01201007387 */ /* 0x000fe80000100800 */
[----:B------:R-:W-:Y:S04]  /*14050*/  STL [R1+0xbc4], R19 ;  /* 0x000bc41301007387 */ /* 0x000fe80000100800 */
[----:B------:R-:W-:Y:S04]  /*14060*/  STL [R1+0xbc8], R22 ;  /* 0x000bc81601007387 */ /* 0x000fe80000100800 */
[----:B------:R-:W-:Y:S04]  /*14070*/  STL [R1+0xbcc], R24 ;  /* 0x000bcc1801007387 */ /* 0x000fe80000100800 */
[----:B------:R-:W-:Y:S04]  /*14080*/  STL [R1+0xbd0], R21 ;  /* 0x000bd01501007387 */ /* 0x000fe80000100800 */
[----:B------:R-:W-:Y:S04]  /*14090*/  STL [R1+0xbd4], R10 ;  /* 0x000bd40a01007387 */ /* 0x000fe80000100800 */
[----:B------:R0:W-:Y:S04]  /*140a0*/  STL [R1+0xbd8], R9 ;  /* 0x000bd80901007387 */ /* 0x0001e80000100800 */
[----:B0-----:R-:W3:Y:S01]  /*140b0*/  LDL.LU R9, [R1+0xa8] ;  /* 0x0000a80001097983 */ /* 0x001ee20000300800 */
[----:B--2---:R-:W-:-:S02]  /*140c0*/  LEA R2, P1, R25, R0, 0x1 ;  /* 0x0000000019027211 */ /* 0x004fc400078208ff */
[-C--:B------:R-:W-:Y:S02]  /*140d0*/  LEA R10, P2, R12, R0.reuse, 0x1 ;  /* 0x000000000c0a7211 */ /* 0x080fe400078408ff */
[-C--:B------:R-:W-:Y:S01]  /*140e0*/  LEA R17, P3, R6, R0.reuse, 0x1 ;  /* 0x0000000006117211 */ /* 0x080fe200078608ff */
[----:B------:R0:W-:Y:S04]  /*140f0*/  STL [R1+0xb20], R2 ;  /* 0x000b200201007387 */ /* 0x0001e80000100800 */
[----:B------:R2:W-:Y:S01]  /*14100*/  STL [R1+0xb24], R10 ;  /* 0x000b240a01007387 */ /* 0x0005e20000100800 */
[----:B0-----:R-:W-:-:S03]  /*14110*/  LEA R2, P4, R7, R0, 0x1 ;  /* 0x0000000007027211 */ /* 0x001fc600078808ff */
[----:B--2---:R-:W2:Y:S04]  /*14120*/  LDL.LU R10, [R1+0xb4] ;  /* 0x0000b400010a7983 */ /* 0x004ea80000300800 */
[----:B------:R0:W-:Y:S04]  /*14130*/  STL [R1+0xb28], R17 ;  /* 0x000b281101007387 */ /* 0x0001e80000100800 */
[----:B------:R1:W-:Y:S04]  /*14140*/  STL [R1+0xb2c], R2 ;  /* 0x000b2c0201007387 */ /* 0x0003e80000100800 */
[----:B------:R-:W2:Y:S01]  /*14150*/  LDL.LU R21, [R1+0xb8] ;  /* 0x0000b80001157983 */ /* 0x000ea20000300800 */
[----:B0-----:R-:W-:-:S02]  /*14160*/  LEA R17, P5, R8, R0, 0x1 ;  /* 0x0000000008117211 */ /* 0x001fc400078a08ff */
[----:B-1----:R-:W-:-:S03]  /*14170*/  LEA R2, P6, R11, R0, 0x1 ;  /* 0x000000000b027211 */ /* 0x002fc600078c08ff */
[----:B------:R-:W-:Y:S04]  /*14180*/  STL [R1+0xb30], R17 ;  /* 0x000b301101007387 */ /* 0x000fe80000100800 */
[----:B------:R0:W-:Y:S02]  /*14190*/  STL [R1+0xb34], R2 ;  /* 0x000b340201007387 */ /* 0x0001e40000100800 */
[----:B0-----:R-:W-:Y:S02]  /*141a0*/  LEA.HI.X.SX32 R2, R25, R5, 0x1, P1 ;  /* 0x0000000519027211 */ /* 0x001fe400008f0eff */
[----:B------:R-:W2:Y:S01]  /*141b0*/  LDL.LU R25, [R1+0x8] ;  /* 0x0000080001197983 */ /* 0x000ea20000300800 */
[----:B------:R-:W-:-:S05]  /*141c0*/  LEA R17, P0, R13, R0, 0x1 ;  /* 0x000000000d117211 */ /* 0x000fca00078008ff */
[----:B------:R-:W-:Y:S04]  /*141d0*/  STL [R1+0xb38], R17 ;  /* 0x000b381101007387 */ /* 0x000fe80000100800 */
[----:B------:R-:W2:Y:S04]  /*141e0*/  LDL.LU R24, [R1+0xbc] ;  /* 0x0000bc0001187983 */ /* 0x000ea80000300800 */
[----:B------:R0:W-:Y:S02]  /*141f0*/  STL [R1+0xb18], R2 ;  /* 0x000b180201007387 */ /* 0x0001e40000100800 */
[----:B0-----:R-:W-:-:S02]  /*14200*/  LEA.HI.X.SX32 R2, R12, R5, 0x1, P2 ;  /* 0x000000050c027211 */ /* 0x001fc400010f0eff */
[----:B------:R-:W2:Y:S01]  /*14210*/  LDL.LU R12, [R1+0xac] ;  /* 0x0000ac00010c7983 */ /* 0x000ea20000300800 */
[----:B------:R-:W-:-:S05]  /*14220*/  LEA R17, P1, R14, R0, 0x1 ;  /* 0x000000000e117211 */ /* 0x000fca00078208ff */
[----:B------:R5:W-:Y:S04]  /*14230*/  STL [R1+0xb1c], R17 ;  /* 0x000b1c1101007387 */ /* 0x000be80000100800 */
[----:B------:R-:W2:Y:S04]  /*14240*/  LDL.LU R22, [R1+0xc0] ;  /* 0x0000c00001167983 */ /* 0x000ea80000300800 */
[----:B------:R0:W-:Y:S01]  /*14250*/  STL [R1+0xb10], R2 ;  /* 0x000b100201007387 */ /* 0x0001e20000100800 */
[----:B-----5:R-:W-:-:S03]  /*14260*/  LEA R17, P2, R15, R0, 0x1 ;  /* 0x000000000f117211 */ /* 0x020fc600078408ff */
[----:B------:R-:W5:Y:S01]  /*14270*/  LDL.LU R19, [R1+0xc4] ;  /* 0x0000c40001137983 */ /* 0x000f620000300800 */
[----:B0-----:R-:W-:-:S03]  /*14280*/  LEA.HI.X.SX32 R2, R6, R5, 0x1, P3 ;  /* 0x0000000506027211 */ /* 0x001fc600018f0eff */
[----:B------:R-:W-:Y:S01]  /*14290*/  STL [R1+0xb14], R17 ;  /* 0x000b141101007387 */ /* 0x000fe20000100800 */
[----:B----4-:R-:W-:-:S03]  /*142a0*/  LEA R6, P3, R20, R0, 0x1 ;  /* 0x0000000014067211 */ /* 0x010fc600078608ff */
[----:B------:R0:W-:Y:S04]  /*142b0*/  STL [R1+0xb08], R2 ;  /* 0x000b080201007387 */ /* 0x0001e80000100800 */
[----:B------:R-:W4:Y:S01]  /*142c0*/  LDL.LU R18, [R1+0xc8] ;  /* 0x0000c80001127983 */ /* 0x000f220000300800 */
[----:B0-----:R-:W-:-:S03]  /*142d0*/  LEA.HI.X.SX32 R2, R7, R5, 0x1, P4 ;  /* 0x0000000507027211 */ /* 0x001fc600020f0eff */
[----:B------:R3:W-:Y:S04]  /*142e0*/  STL [R1+0xb0c], R6 ;  /* 0x000b0c0601007387 */ /* 0x0007e80000100800 */
[----:B------:R0:W-:Y:S04]  /*142f0*/  STL [R1+0xb00], R2 ;  /* 0x000b000201007387 */ /* 0x0001e80000100800 */
[----:B------:R-:W4:Y:S01]  /*14300*/  LDL.LU R17, [R1+0xcc] ;  /* 0x0000cc0001117983 */ /* 0x000f220000300800 */
[----:B---3--:R-:W-:Y:S02]  /*14310*/  LEA R6, P4, R23, R0, 0x1 ;  /* 0x0000000017067211 */ /* 0x008fe400078808ff */
[----:B0-----:R-:W-:-:S03]  /*14320*/  LEA.HI.X.SX32 R2, R8, R5, 0x1, P5 ;  /* 0x0000000508027211 */ /* 0x001fc600028f0eff */
[----:B------:R0:W-:Y:S04]  /*14330*/  STL [R1+0xb04], R6 ;  /* 0x000b040601007387 */ /* 0x0001e80000100800 */
[----:B------:R1:W-:Y:S04]  /*14340*/  STL [R1+0xaf8], R2 ;  /* 0x000af80201007387 */ /* 0x0003e80000100800 */
[----:B------:R-:W3:Y:S01]  /*14350*/  LDL.LU R28, [R1+0xd0] ;  /* 0x0000d000011c7983 */ /* 0x000ee20000300800 */
[----:B0-----:R-:W-:Y:S02]  /*14360*/  LEA R6, P5, R29, R0, 0x1 ;  /* 0x000000001d067211 */ /* 0x001fe400078a08ff */
[----:B-1----:R-:W-:-:S03]  /*14370*/  LEA.HI.X.SX32 R2, R11, R5, 0x1, P6 ;  /* 0x000000050b027211 */ /* 0x002fc600030f0eff */
[----:B------:R0:W-:Y:S04]  /*14380*/  STL [R1+0xafc], R6 ;  /* 0x000afc0601007387 */ /* 0x0001e80000100800 */
[----:B------:R1:W-:Y:S01]  /*14390*/  STL [R1+0xaf0], R2 ;  /* 0x000af00201007387 */ /* 0x0003e20000100800 */
[----:B0-----:R-:W-:-:S03]  /*143a0*/  LEA.HI.X.SX32 R6, R13, R5, 0x1, P0 ;  /* 0x000000050d067211 */ /* 0x001fc600000f0eff */
[----:B-1----:R-:W3:Y:S01]  /*143b0*/  LDL.LU R2, [R1+0xd4] ;  /* 0x0000d40001027983 */ /* 0x002ee20000300800 */
[----:B--2---:R-:W-:-:S05]  /*143c0*/  LEA R7, P6, R25, R0, 0x1 ;  /* 0x0000000019077211 */ /* 0x004fca00078c08ff */
[----:B------:R0:W-:Y:S04]  /*143d0*/  STL [R1+0xaf4], R7 ;  /* 0x000af40701007387 */ /* 0x0001e80000100800 */
[----:B------:R1:W-:Y:S04]  /*143e0*/  STL [R1+0xae8], R6 ;  /* 0x000ae80601007387 */ /* 0x0003e80000100800 */
[----:B------:R-:W2:Y:S01]  /*143f0*/  LDL.LU R11, [R1+0xd8] ;  /* 0x0000d800010b7983 */ /* 0x000ea20000300800 */
[----:B0-----:R-:W-:Y:S02]  /*14400*/  LEA R7, P0, R9, R0, 0x1 ;  /* 0x0000000009077211 */ /* 0x001fe400078008ff */
[----:B-1----:R-:W-:-:S03]  /*14410*/  LEA.HI.X.SX32 R6, R14, R5, 0x1, P1 ;  /* 0x000000050e067211 */ /* 0x002fc600008f0eff */
[----:B------:R0:W-:Y:S04]  /*14420*/  STL [R1+0xaec], R7 ;  /* 0x000aec0701007387 */ /* 0x0001e80000100800 */
[----:B------:R1:W-:Y:S04]  /*14430*/  STL [R1+0xae0], R6 ;  /* 0x000ae00601007387 */ /* 0x0003e80000100800 */
[----:B------:R-:W2:Y:S01]  /*14440*/  LDL.LU R8, [R1+0xdc] ;  /* 0x0000dc0001087983 */ /* 0x000ea20000300800 */
[----:B0-----:R-:W-:Y:S02]  /*14450*/  LEA R7, P1, R12, R0, 0x1 ;  /* 0x000000000c077211 */ /* 0x001fe400078208ff */
[----:B-1----:R-:W-:-:S03]  /*14460*/  LEA.HI.X.SX32 R6, R15, R5, 0x1, P2 ;  /* 0x000000050f067211 */ /* 0x002fc600010f0eff */
[----:B------:R0:W-:Y:S04]  /*14470*/  STL [R1+0xae4], R7 ;  /* 0x000ae40701007387 */ /* 0x0001e80000100800 */
[----:B------:R1:W-:Y:S01]  /*14480*/  STL [R1+0xad8], R6 ;  /* 0x000ad80601007387 */ /* 0x0003e20000100800 */
[----:B------:R-:W-:-:S03]  /*14490*/  LEA R13, P2, R10, R0, 0x1 ;  /* 0x000000000a0d7211 */ /* 0x000fc600078408ff */
[----:B0-----:R-:W2:Y:S01]  /*144a0*/  LDL.LU R7, [R1+0xe0] ;  /* 0x0000e00001077983 */ /* 0x001ea20000300800 */
[----:B-1----:R-:W-:-:S03]  /*144b0*/  LEA.HI.X.SX32 R6, R20, R5, 0x1, P3 ;  /* 0x0000000514067211 */ /* 0x002fc600018f0eff */
[----:B------:R0:W-:Y:S01]  /*144c0*/  STL [R1+0xadc], R13 ;  /* 0x000adc0d01007387 */ /* 0x0001e20000100800 */
[----:B------:R-:W-:-:S03]  /*144d0*/  LEA R14, P3, R21, R0, 0x1 ;  /* 0x00000000150e7211 */ /* 0x000fc600078608ff */
[----:B------:R1:W-:Y:S04]  /*144e0*/  STL [R1+0xad0], R6 ;  /* 0x000ad00601007387 */ /* 0x0003e80000100800 */
[----:B0-----:R-:W2:Y:S01]  /*144f0*/  LDL.LU R13, [R1+0xe4] ;  /* 0x0000e400010d7983 */ /* 0x001ea20000300800 */
[----:B-1----:R-:W-:-:S03]  /*14500*/  LEA.HI.X.SX32 R6, R23, R5, 0x1, P4 ;  /* 0x0000000517067211 */ /* 0x002fc600020f0eff */
[----:B------:R-:W-:Y:S04]  /*14510*/  STL [R1+0xad4], R14 ;  /* 0x000ad40e01007387 */ /* 0x000fe80000100800 */
[----:B------:R0:W-:Y:S01]  /*14520*/  STL [R1+0x35c], R6 ;  /* 0x00035c0601007387 */ /* 0x0001e20000100800 */
[----:B------:R-:W-:-:S03]  /*14530*/  LEA R15, P4, R24, R0, 0x1 ;  /* 0x00000000180f7211 */ /* 0x000fc600078808ff */
[----:B0-----:R-:W2:Y:S01]  /*14540*/  LDL.LU R6, [R1+0xe8] ;  /* 0x0000e80001067983 */ /* 0x001ea20000300800 */
[----:B------:R-:W-:-:S03]  /*14550*/  LEA.HI.X.SX32 R14, R29, R5, 0x1, P5 ;  /* 0x000000051d0e7211 */ /* 0x000fc600028f0eff */
[----:B------:R-:W-:Y:S04]  /*14560*/  STL [R1+0x37c], R15 ;  /* 0x00037c0f01007387 */ /* 0x000fe80000100800 */
[----:B------:R0:W-:Y:S02]  /*14570*/  STL [R1+0x360], R14 ;  /* 0x0003600e01007387 */ /* 0x0001e40000100800 */
[----:B0-----:R-:W-:Y:S02]  /*14580*/  LEA.HI.X.SX32 R14, R25, R5, 0x1, P6 ;  /* 0x00000005190e7211 */ /* 0x001fe400030f0eff */
[----:B------:R-:W2:Y:S01]  /*14590*/  LDL.LU R25, [R1+0xf0] ;  /* 0x0000f00001197983 */ /* 0x000ea20000300800 */
[----:B------:R-:W-:-:S05]  /*145a0*/  LEA R15, P5, R22, R0, 0x1 ;  /* 0x00000000160f7211 */ /* 0x000fca00078a08ff */
[----:B------:R-:W-:Y:S04]  /*145b0*/  STL [R1+0x384], R15 ;  /* 0x0003840f01007387 */ /* 0x000fe80000100800 */
[----:B------:R0:W-:Y:S02]  /*145c0*/  STL [R1+0x364], R14 ;  /* 0x0003640e01007387 */ /* 0x0001e40000100800 */
[----:B0-----:R-:W-:Y:S02]  /*145d0*/  LEA.HI.X.SX32 R14, R9, R5, 0x1, P0 ;  /* 0x00000005090e7211 */ /* 0x001fe400000f0eff */
[----:B------:R-:W2:Y:S01]  /*145e0*/  LDL.LU R9, [R1+0xf8] ;  /* 0x0000f80001097983 */ /* 0x000ea20000300800 */
[----:B-----5:R-:W-:-:S05]  /*145f0*/  LEA R15, P6, R19, R0, 0x1 ;  /* 0x00000000130f7211 */ /* 0x020fca00078c08ff */
[----:B------:R4:W-:Y:S04]  /*14600*/  STL [R1+0x38c], R15 ;  /* 0x00038c0f01007387 */ /* 0x0009e80000100800 */
[----:B------:R0:W-:Y:S01]  /*14610*/  STL [R1+0x368], R14 ;  /* 0x0003680e01007387 */ /* 0x0001e20000100800 */
[-C--:B----4-:R-:W-:Y:S02]  /*14620*/  LEA R15, P0, R18, R0.reuse, 0x1 ;  /* 0x00000000120f7211 */ /* 0x090fe400078008ff */
[----:B0-----:R-:W-:Y:S02]  /*14630*/  LEA.HI.X.SX32 R14, R12, R5, 0x1, P1 ;  /* 0x000000050c0e7211 */ /* 0x001fe400008f0eff */
[----:B------:R-:W4:Y:S04]  /*14640*/  LDL.LU R12, [R1+0xfc] ;  /* 0x0000fc00010c7983 */ /* 0x000f280000300800 */
[----:B------:R0:W-:Y:S04]  /*14650*/  STL [R1+0x394], R15 ;  /* 0x0003940f01007387 */ /* 0x0001e80000100800 */
[----:B------:R1:W-:Y:S01]  /*14660*/  STL [R1+0x36c], R14 ;  /* 0x00036c0e01007387 */ /* 0x0003e20000100800 */
[----:B0-----:R-:W-:-:S02]  /*14670*/  LEA R15, P1, R17, R0, 0x1 ;  /* 0x00000000110f7211 */ /* 0x001fc400078208ff */
[-C--:B-1----:R-:W-:Y:S02]  /*14680*/  LEA.HI.X.SX32 R14, R10, R5.reuse, 0x1, P2 ;  /* 0x000000050a0e7211 */ /* 0x082fe400010f0eff */
[----:B------:R-:W5:Y:S04]  /*14690*/  LDL.LU R10, [R1+0x110] ;  /* 0x00011000010a7983 */ /* 0x000f680000300800 */
[----:B------:R-:W-:Y:S04]  /*146a0*/  STL [R1+0x39c], R15 ;  /* 0x00039c0f01007387 */ /* 0x000fe80000100800 */
[----:B------:R0:W-:Y:S02]  /*146b0*/  STL [R1+0x370], R14 ;  /* 0x0003700e01007387 */ /* 0x0001e40000100800 */
[----:B0-----:R-:W-:-:S02]  /*146c0*/  LEA.HI.X.SX32 R14, R21, R5, 0x1, P3 ;  /* 0x00000005150e7211 */ /* 0x001fc400018f0eff */
[----:B------:R-:W5:Y:S01]  /*146d0*/  LDL.LU R21, [R1+0x120] ;  /* 0x0001200001157983 */ /* 0x000f620000300800 */
[----:B---3--:R-:W-:-:S05]  /*146e0*/  LEA R15, P2, R28, R0, 0x1 ;  /* 0x000000001c0f7211 */ /* 0x008fca00078408ff */
[----:B------:R0:W-:Y:S04]  /*146f0*/  STL [R1+0x3a4], R15 ;  /* 0x0003a40f01007387 */ /* 0x0001e80000100800 */
[----:B------:R1:W-:Y:S01]  /*14700*/  STL [R1+0x374], R14 ;  /* 0x0003740e01007387 */ /* 0x0003e20000100800 */
[----:B0-----:R-:W-:Y:S02]  /*14710*/  LEA R15, P3, R2, R0, 0x1 ;  /* 0x00000000020f7211 */ /* 0x001fe400078608ff */
[-C--:B-1----:R-:W-:Y:S02]  /*14720*/  LEA.HI.X.SX32 R14, R24, R5.reuse, 0x1, P4 ;  /* 0x00000005180e7211 */ /* 0x082fe400020f0eff */
[----:B------:R-:W3:Y:S04]  /*14730*/  LDL.LU R24, [R1+0x124] ;  /* 0x0001240001187983 */ /* 0x000ee80000300800 */
[----:B------:R-:W-:Y:S04]  /*14740*/  STL [R1+0x3ac], R15 ;  /* 0x0003ac0f01007387 */ /* 0x000fe80000100800 */
[----:B------:R0:W-:Y:S02]  /*14750*/  STL [R1+0x378], R14 ;  /* 0x0003780e01007387 */ /* 0x0001e40000100800 */
[----:B0-----:R-:W-:-:S02]  /*14760*/  LEA.HI.X.SX32 R14, R22, R5, 0x1, P5 ;  /* 0x00000005160e7211 */ /* 0x001fc400028f0eff */
[----:B------:R-:W3:Y:S01]  /*14770*/  LDL.LU R22, [R1+0x128] ;  /* 0x0001280001167983 */ /* 0x000ee20000300800 */
[----:B--2---:R-:W-:-:S05]  /*14780*/  LEA R15, P4, R11, R0, 0x1 ;  /* 0x000000000b0f7211 */ /* 0x004fca00078808ff */
[----:B------:R0:W-:Y:S04]  /*14790*/  STL [R1+0x3b4], R15 ;  /* 0x0003b40f01007387 */ /* 0x0001e80000100800 */
[----:B------:R1:W-:Y:S01]  /*147a0*/  STL [R1+0x380], R14 ;  /* 0x0003800e01007387 */ /* 0x0003e20000100800 */
[-C--:B0-----:R-:W-:Y:S02]  /*147b0*/  LEA R15, P5, R8, R0.reuse, 0x1 ;  /* 0x00000000080f7211 */ /* 0x081fe400078a08ff */
[----:B-1----:R-:W-:Y:S02]  /*147c0*/  LEA.HI.X.SX32 R14, R19, R5, 0x1, P6 ;  /* 0x00000005130e7211 */ /* 0x002fe400030f0eff */
[----:B------:R-:W2:Y:S04]  /*147d0*/  LDL.LU R19, [R1+0x12c] ;  /* 0x00012c0001137983 */ /* 0x000ea80000300800 */
[----:B------:R0:W-:Y:S04]  /*147e0*/  STL [R1+0x3bc], R15 ;  /* 0x0003bc0f01007387 */ /* 0x0001e80000100800 */
[----:B------:R1:W-:Y:S01]  /*147f0*/  STL [R1+0x388], R14 ;  /* 0x0003880e01007387 */ /* 0x0003e20000100800 */
[----:B0-----:R-:W-:-:S02]  /*14800*/  LEA R15, P6, R7, R0, 0x1 ;  /* 0x00000000070f7211 */ /* 0x001fc400078c08ff */
[-C--:B-1----:R-:W-:Y:S02]  /*14810*/  LEA.HI.X.SX32 R14, R18, R5.reuse, 0x1, P0 ;  /* 0x00000005120e7211 */ /* 0x082fe400000f0eff */
[----:B------:R-:W2:Y:S04]  /*14820*/  LDL.LU R18, [R1+0x130] ;  /* 0x0001300001127983 */ /* 0x000ea80000300800 */
[----:B------:R-:W-:Y:S04]  /*14830*/  STL [R1+0x3c4], R15 ;  /* 0x0003c40f01007387 */ /* 0x000fe80000100800 */
[----:B------:R0:W-:Y:S02]  /*14840*/  STL [R1+0x390], R14 ;  /* 0x0003900e01007387 */ /* 0x0001e40000100800 */
[----:B0-----:R-:W-:-:S02]  /*14850*/  LEA.HI.X.SX32 R14, R17, R5, 0x1, P1 ;  /* 0x00000005110e7211 */ /* 0x001fc400008f0eff */
[----:B------:R-:W2:Y:S01]  /*14860*/  LDL.LU R17, [R1+0x134] ;  /* 0x0001340001117983 */ /* 0x000ea20000300800 */
[----:B------:R-:W-:-:S05]  /*14870*/  LEA R15, P0, R13, R0, 0x1 ;  /* 0x000000000d0f7211 */ /* 0x000fca00078008ff */
[----:B------:R0:W-:Y:S04]  /*14880*/  STL [R1+0x3cc], R15 ;  /* 0x0003cc0f01007387 */ /* 0x0001e80000100800 */
[----:B------:R1:W-:Y:S01]  /*14890*/  STL [R1+0x398], R14 ;  /* 0x0003980e01007387 */ /* 0x0003e20000100800 */
[----:B0-----:R-:W-:Y:S02]  /*148a0*/  LEA R15, P1, R6, R0, 0x1 ;  /* 0x00000000060f7211 */ /* 0x001fe400078208ff */
[-C--:B-1----:R-:W-:Y:S02]  /*148b0*/  LEA.HI.X.SX32 R14, R28, R5.reuse, 0x1, P2 ;  /* 0x000000051c0e7211 */ /* 0x082fe400010f0eff */
[----:B------:R-:W2:Y:S04]  /*148c0*/  LDL.LU R28, [R1+0x138] ;  /* 0x00013800011c7983 */ /* 0x000ea80000300800 */
[----:B------:R-:W-:Y:S04]  /*148d0*/  STL [R1+0x3d4], R15 ;  /* 0x0003d40f01007387 */ /* 0x000fe80000100800 */
[----:B------:R0:W-:Y:S02]  /*148e0*/  STL [R1+0x3a0], R14 ;  /* 0x0003a00e01007387 */ /* 0x0001e40000100800 */
[----:B0-----:R-:W-:-:S02]  /*148f0*/  LEA.HI.X.SX32 R14, R2, R5, 0x1, P3 ;  /* 0x00000005020e7211 */ /* 0x001fc400018f0eff */
[----:B------:R-:W2:Y:S01]  /*14900*/  LDL.LU R2, [R1+0x13c] ;  /* 0x00013c0001027983 */ /* 0x000ea20000300800 */
[----:B------:R-:W-:-:S05]  /*14910*/  LEA R15, P2, R25, R0, 0x1 ;  /* 0x00000000190f7211 */ /* 0x000fca00078408ff */
        /* <DEDUP_REMOVED lines=9> */
[----:B----4-:R-:W-:-:S05]  /*149b0*/  LEA R15, P4, R12, R0, 0x1 ;  /* 0x000000000c0f7211 */ /* 0x010fca00078808ff */
[----:B------:R5:W-:Y:S04]  /*149c0*/  STL [R1+0x3ec], R15 ;  /* 0x0003ec0f01007387 */ /* 0x000be80000100800 */
[----:B------:R0:W-:Y:S01]  /*149d0*/  STL [R1+0x3b8], R14 ;  /* 0x0003b80e01007387 */ /* 0x0001e20000100800 */
[-C--:B-----5:R-:W-:Y:S02]  /*149e0*/  LEA R15, P5, R10, R0.reuse, 0x1 ;  /* 0x000000000a0f7211 */ /* 0x0a0fe400078a08ff */
        /* <DEDUP_REMOVED lines=22> */
[----:B------:R-:W-:Y:S04]  /*14b50*/  STL [R1+0x414], R15 ;  /* 0x0004140f01007387 */ /* 0x000fe80000100800 */
[----:B------:R0:W-:Y:S02]  /*14b60*/  STL [R1+0x3e0], R14 ;  /* 0x0003e00e01007387 */ /* 0x0001e40000100800 */
[-C--:B0-----:R-:W-:Y:S02]  /*14b70*/  LEA.HI.X.SX32 R14, R12, R5.reuse, 0x1, P4 ;  /* 0x000000050c0e7211 */ /* 0x081fe400020f0eff */
[----:B------:R-:W-:Y:S01]  /*14b80*/  LEA R15, P3, R18, R0, 0x1 ;  /* 0x00000000120f7211 */ /* 0x000fe200078608ff */
        /* <DEDUP_REMOVED lines=211> */
[----:B------:R-:W-:Y:S04]  /*158c0*/  STL [R1+0x56c], R15 ;  /* 0x00056c0f01007387 */ /* 0x000fe80000100800 */
[----:B------:R0:W-:Y:S02]  /*158d0*/  STL [R1+0x538], R14 ;  /* 0x0005380e01007387 */ /* 0x0001e40000100800 */
[----:B0-----:R-:W-:Y:S02]  /*158e0*/  LEA.HI.X.SX32 R14, R2, R5, 0x1, P5 ;  /* 0x00000005020e7211 */ /* 0x001fe400028f0eff */
[-C--:B-----5:R-:W-:Y:S01]  /*158f0*/  LEA R15, P4, R25, R0.reuse, 0x1 ;  /* 0x00000000190f7211 */ /* 0x0a0fe200078808ff */
        /* <DEDUP_REMOVED lines=59> */
[----:B------:R-:W4:Y:S01]  /*15cb0*/  LDL.LU R22, [R1+0x628] ;  /* 0x0006280001167983 */ /* 0x000f220000300800 */
[----:B-----5:R-:W-:-:S05]  /*15cc0*/  LEA R15, P2, R11, R0, 0x1 ;  /* 0x000000000b0f7211 */ /* 0x020fca00078408ff */
[----:B------:R-:W-:Y:S04]  /*15cd0*/  STL [R1+0x5d4], R15 ;  /* 0x0005d40f01007387 */ /* 0x000fe80000100800 */
[----:B------:R0:W-:Y:S02]  /*15ce0*/  STL [R1+0x5a0], R14 ;  /* 0x0005a00e01007387 */ /* 0x0001e40000100800 */
[-C--:B0-----:R-:W-:Y:S02]  /*15cf0*/  LEA.HI.X.SX32 R14, R19, R5.reuse, 0x1, P4 ;  /* 0x00000005130e7211 */ /* 0x081fe400020f0eff */
[----:B------:R-:W-:Y:S01]  /*15d00*/  LEA R15, P3, R8, R0, 0x1 ;  /* 0x00000000080f7211 */ /* 0x000fe200078608ff */
[----:B------:R-:W5:Y:S04]  /*15d10*/  LDL.LU R19, [R1+0x630] ;  /* 0x0006300001137983 */ /* 0x000f680000300800 */
[----:B------:R-:W-:Y:S04]  /*15d20*/  STL [R1+0x5dc], R15 ;  /* 0x0005dc0f01007387 */ /* 0x000fe80000100800 */
[----:B------:R0:W-:Y:S02]  /*15d30*/  STL [R1+0x5a8], R14 ;  /* 0x0005a80e01007387 */ /* 0x0001e40000100800 */
[----:B0-----:R-:W-:-:S02]  /*15d40*/  LEA.HI.X.SX32 R14, R18, R5, 0x1, P5 ;  /* 0x00000005120e7211 */ /* 0x001fc400028f0eff */
[----:B------:R-:W5:Y:S01]  /*15d50*/  LDL.LU R18, [R1+0x638] ;  /* 0x0006380001127983 */ /* 0x000f620000300800 */
[----:B---3--:R-:W-:-:S05]  /*15d60*/  LEA R15, P4, R7, R0, 0x1 ;  /* 0x00000000070f7211 */ /* 0x008fca00078808ff */
[----:B------:R-:W-:Y:S04]  /*15d70*/  STL [R1+0x5e4], R15 ;  /* 0x0005e40f01007387 */ /* 0x000fe80000100800 */
[----:B------:R0:W-:Y:S02]  /*15d80*/  STL [R1+0x5b0], R14 ;  /* 0x0005b00e01007387 */ /* 0x0001e40000100800 */
[----:B0-----:R-:W-:Y:S02]  /*15d90*/  LEA.HI.X.SX32 R14, R17, R5, 0x1, P6 ;  /* 0x00000005110e7211 */ /* 0x001fe400030f0eff */
[----:B------:R-:W3:Y:S01]  /*15da0*/  LDL.LU R17, [R1+0x640] ;  /* 0x0006400001117983 */ /* 0x000ee20000300800 */
[----:B------:R-:W-:-:S05]  /*15db0*/  LEA R15, P5, R13, R0, 0x1 ;  /* 0x000000000d0f7211 */ /* 0x000fca00078a08ff */
[----:B------:R-:W-:Y:S04]  /*15dc0*/  STL [R1+0x5ec], R15 ;  /* 0x0005ec0f01007387 */ /* 0x000fe80000100800 */
[----:B------:R0:W-:Y:S02]  /*15dd0*/  STL [R1+0x5b8], R14 ;  /* 0x0005b80e01007387 */ /* 0x0001e40000100800 */
[----:B0-----:R-:W-:Y:S02]  /*15de0*/  LEA.HI.X.SX32 R14, R28, R5, 0x1, P0 ;  /* 0x000000051c0e7211 */ /* 0x001fe400000f0eff */
        /* <DEDUP_REMOVED lines=358> */
[----:B------:R0:W-:Y:S01]  /*17450*/  STL [R1+0x7f8], R14 ;  /* 0x0007f80e01007387 */ /* 0x0001e20000100800 */
[-C--:B------:R-:W-:Y:S02]  /*17460*/  LEA.HI.X.SX32 R13, R13, R5.reuse, 0x1, P3 ;  /* 0x000000050d0d7211 */ /* 0x080fe400018f0eff */
[----:B0-----:R-:W-:Y:S02]  /*17470*/  LEA.HI.X.SX32 R14, R7, R5, 0x1, P2 ;  /* 0x00000005070e7211 */ /* 0x001fe400010f0eff */
[----:B------:R-:W3:Y:S01]  /*17480*/  LDL.LU R7, [R1+0x1a8] ;  /* 0x0001a80001077983 */ /* 0x000ee20000300800 */
[----:B--2---:R-:W-:-:S05]  /*17490*/  LEA R15, P1, R10, R0, 0x1 ;  /* 0x000000000a0f7211 */ /* 0x004fca00078208ff */
[----:B------:R-:W-:Y:S04]  /*174a0*/  STL [R1+0x834], R15 ;  /* 0x0008340f01007387 */ /* 0x000fe80000100800 */
[----:B------:R0:W-:Y:S04]  /*174b0*/  STL [R1+0x800], R14 ;  /* 0x0008000e01007387 */ /* 0x0001e80000100800 */
[----:B0-----:R-:W2:Y:S01]  /*174c0*/  LDL.LU R14, [R1+0x18c] ;  /* 0x00018c00010e7983 */ /* 0x001ea20000300800 */
        /* <DEDUP_REMOVED lines=22> */
[----:B------:R0:W-:Y:S01]  /*17630*/  STL [R1+0x828], R13 ;  /* 0x0008280d01007387 */ /* 0x0001e20000100800 */
[----:B------:R-:W-:-:S03]  /*17640*/  LEA.HI.X.SX32 R10, R10, R5, 0x1, P1 ;  /* 0x000000050a0a7211 */ /* 0x000fc600008f0eff */
[----:B0-----:R-:W2:Y:S01]  /*17650*/  LDL.LU R13, [R1+0x16c] ;  /* 0x00016c00010d7983 */ /* 0x001ea20000300800 */
[----:B------:R-:W-:-:S05]  /*17660*/  LEA R15, P0, R17, R0, 0x1 ;  /* 0x00000000110f7211 */ /* 0x000fca00078008ff */
[----:B------:R-:W-:Y:S04]  /*17670*/  STL [R1+0x864], R15 ;  /* 0x0008640f01007387 */ /* 0x000fe80000100800 */
[----:B------:R0:W-:Y:S04]  /*17680*/  STL [R1+0x830], R10 ;  /* 0x0008300a01007387 */ /* 0x0001e80000100800 */
[----:B0-----:R-:W2:Y:S01]  /*17690*/  LDL.LU R10, [R1+0x168] ;  /* 0x00016800010a7983 */ /* 0x001ea20000300800 */
[----:B------:R-:W-:Y:S02]  /*176a0*/  LEA.HI.X.SX32 R20, R21, R5, 0x1, P2 ;  /* 0x0000000515147211 */ /* 0x000fe400010f0eff */
[----:B----4-:R-:W-:-:S05]  /*176b0*/  LEA R15, P1, R28, R0, 0x1 ;  /* 0x000000001c0f7211 */ /* 0x010fca00078208ff */
[----:B------:R-:W-:Y:S04]  /*176c0*/  STL [R1+0x86c], R15 ;  /* 0x00086c0f01007387 */ /* 0x000fe80000100800 */
[----:B------:R0:W-:Y:S04]  /*176d0*/  STL [R1+0x838], R20 ;  /* 0x0008381401007387 */ /* 0x0001e80000100800 */
[----:B------:R-:W4:Y:S01]  /*176e0*/  LDL.LU R21, [R1+0x164] ;  /* 0x0001640001157983 */ /* 0x000f220000300800 */
[----:B0-----:R-:W-:Y:S02]  /*176f0*/  LEA.HI.X.SX32 R20, R24, R5, 0x1, P3 ;  /* 0x0000000518147211 */ /* 0x001fe400018f0eff */
[----:B-----5:R-:W-:-:S05]  /*17700*/  LEA R15, P2, R2, R0, 0x1 ;  /* 0x00000000020f7211 */ /* 0x020fca00078408ff */
[----:B------:R-:W-:Y:S04]  /*17710*/  STL [R1+0x874], R15 ;  /* 0x0008740f01007387 */ /* 0x000fe80000100800 */
[----:B------:R0:W-:Y:S04]  /*17720*/  STL [R1+0x840], R20 ;  /* 0x0008401401007387 */ /* 0x0001e80000100800 */
[----:B------:R-:W5:Y:S01]  /*17730*/  LDL.LU R24, [R1+0x160] ;  /* 0x0001600001187983 */ /* 0x000f620000300800 */
[----:B0-----:R-:W-:Y:S02]  /*17740*/  LEA.HI.X.SX32 R20, R22, R5, 0x1, P4 ;  /* 0x0000000516147211 */ /* 0x001fe400020f0eff */
[----:B------:R-:W-:-:S05]  /*17750*/  LEA R15, P3, R11, R0, 0x1 ;  /* 0x000000000b0f7211 */ /* 0x000fca00078608ff */
[----:B------:R3:W-:Y:S04]  /*17760*/  STL [R1+0x87c], R15 ;  /* 0x00087c0f01007387 */ /* 0x0007e80000100800 */
[----:B------:R-:W-:Y:S04]  /*17770*/  STL [R1+0x848], R20 ;  /* 0x0008481401007387 */ /* 0x000fe80000100800 */
[----:B------:R-:W5:Y:S01]  /*17780*/  LDL.LU R22, [R1+0x15c] ;  /* 0x00015c0001167983 */ /* 0x000f620000300800 */
[----:B------:R-:W-:Y:S02]  /*17790*/  LEA.HI.X.SX32 R19, R19, R5, 0x1, P5 ;  /* 0x0000000513137211 */ /* 0x000fe400028f0eff */
[----:B---3--:R-:W-:-:S05]  /*177a0*/  LEA R15, P4, R8, R0, 0x1 ;  /* 0x00000000080f7211 */ /* 0x008fca00078808ff */
[----:B------:R-:W-:Y:S04]  /*177b0*/  STL [R1+0x884], R15 ;  /* 0x0008840f01007387 */ /* 0x000fe80000100800 */
[----:B------:R0:W-:Y:S01]  /*177c0*/  STL [R1+0x850], R19 ;  /* 0x0008501301007387 */ /* 0x0001e20000100800 */
[----:B------:R-:W-:-:S03]  /*177d0*/  LEA.HI.X.SX32 R18, R18, R5, 0x1, P6 ;  /* 0x0000000512127211 */ /* 0x000fc600030f0eff */
[----:B0-----:R-:W3:Y:S01]  /*177e0*/  LDL.LU R19, [R1+0x158] ;  /* 0x0001580001137983 */ /* 0x001ee20000300800 */
[----:B------:R-:W-:Y:S02]  /*177f0*/  LEA R15, P5, R7, R0, 0x1 ;  /* 0x00000000070f7211 */ /* 0x000fe400078a08ff */
[----:B------:R-:W-:-:S03]  /*17800*/  LEA.HI.X.SX32 R17, R17, R5, 0x1, P0 ;  /* 0x0000000511117211 */ /* 0x000fc600000f0eff */
[----:B------:R-:W-:Y:S04]  /*17810*/  STL [R1+0x88c], R15 ;  /* 0x00088c0f01007387 */ /* 0x000fe80000100800 */
[----:B------:R0:W-:Y:S01]  /*17820*/  STL [R1+0x858], R18 ;  /* 0x0008581201007387 */ /* 0x0001e20000100800 */
[----:B------:R-:W-:-:S03]  /*17830*/  LEA.HI.X.SX32 R20, R28, R5, 0x1, P1 ;  /* 0x000000051c147211 */ /* 0x000fc600008f0eff */
[----:B0-----:R-:W3:Y:S01]  /*17840*/  LDL.LU R18, [R1+0x11c] ;  /* 0x00011c0001127983 */ /* 0x001ee20000300800 */
[----:B--2---:R-:W-:-:S05]  /*17850*/  LEA R15, P6, R14, R0, 0x1 ;  /* 0x000000000e0f7211 */ /* 0x004fca00078c08ff */
[----:B------:R-:W-:Y:S04]  /*17860*/  STL [R1+0x894], R15 ;  /* 0x0008940f01007387 */ /* 0x000fe80000100800 */
[----:B------:R0:W-:Y:S04]  /*17870*/  STL [R1+0x860], R17 ;  /* 0x0008601101007387 */ /* 0x0001e80000100800 */
[----:B0-----:R-:W2:Y:S01]  /*17880*/  LDL.LU R17, [R1+0x118] ;  /* 0x0001180001117983 */ /* 0x001ea20000300800 */
[----:B------:R-:W-:-:S05]  /*17890*/  LEA R15, P0, R6, R0, 0x1 ;  /* 0x00000000060f7211 */ /* 0x000fca00078008ff */
[----:B------:R0:W-:Y:S04]  /*178a0*/  STL [R1+0x89c], R15 ;  /* 0x00089c0f01007387 */ /* 0x0001e80000100800 */
[----:B------:R1:W-:Y:S04]  /*178b0*/  STL [R1+0x868], R20 ;  /* 0x0008681401007387 */ /* 0x0003e80000100800 */
[----:B------:R-:W2:Y:S01]  /*178c0*/  LDL.LU R28, [R1+0x114] ;  /* 0x00011400011c7983 */ /* 0x000ea20000300800 */
[----:B0-----:R-:W-:Y:S02]  /*178d0*/  LEA R15, P1, R25, R0, 0x1 ;  /* 0x00000000190f7211 */ /* 0x001fe400078208ff */
[----:B-1----:R-:W-:-:S03]  /*178e0*/  LEA.HI.X.SX32 R20, R2, R5, 0x1, P2 ;  /* 0x0000000502147211 */ /* 0x002fc600010f0eff */
[----:B------:R0:W-:Y:S04]  /*178f0*/  STL [R1+0x8a4], R15 ;  /* 0x0008a40f01007387 */ /* 0x0001e80000100800 */
[----:B------:R-:W2:Y:S04]  /*17900*/  LDL.LU R2, [R1+0x10c] ;  /* 0x00010c0001027983 */ /* 0x000ea80000300800 */
[----:B------:R1:W-:Y:S01]  /*17910*/  STL [R1+0x870], R20 ;  /* 0x0008701401007387 */ /* 0x0003e20000100800 */
        /* <DEDUP_REMOVED lines=16> */
[----:B-1----:R-:W-:-:S02]  /*17a20*/  LEA.HI.X.SX32 R20, R14, R5, 0x1, P6 ;  /* 0x000000050e147211 */ /* 0x002fc400030f0eff */
[----:B------:R-:W-:Y:S01]  /*17a30*/  LEA.HI.X.SX32 R14, R6, R5, 0x1, P0 ;  /* 0x00000005060e7211 */ /* 0x000fe200000f0eff */
[----:B------:R4:W-:Y:S04]  /*17a40*/  STL [R1+0x8c4], R15 ;  /* 0x0008c40f01007387 */ /* 0x0009e80000100800 */
[----:B------:R-:W-:Y:S04]  /*17a50*/  STL [R1+0x890], R20 ;  /* 0x0008901401007387 */ /* 0x000fe80000100800 */
        /* <DEDUP_REMOVED lines=18> */
[----:B------:R0:W-:Y:S01]  /*17b80*/  STL [R1+0x8b0], R14 ;  /* 0x0008b00e01007387 */ /* 0x0001e20000100800 */
[----:B------:R-:W-:-:S03]  /*17b90*/  LEA.HI.X.SX32 R13, R13, R5, 0x1, P4 ;  /* 0x000000050d0d7211 */ /* 0x000fc600020f0eff */
[----:B0-----:R-:W3:Y:S01]  /*17ba0*/  LDL.LU R14, [R1+0xa0] ;  /* 0x0000a000010e7983 */ /* 0x001ee20000300800 */
[----:B------:R-:W-:-:S05]  /*17bb0*/  LEA R15, P3, R18, R0, 0x1 ;  /* 0x00000000120f7211 */ /* 0x000fca00078608ff */
[----:B------:R0:W-:Y:S04]  /*17bc0*/  STL [R1+0x8ec], R15 ;  /* 0x0008ec0f01007387 */ /* 0x0001e80000100800 */
[----:B------:R1:W-:Y:S01]  /*17bd0*/  STL [R1+0x8b8], R13 ;  /* 0x0008b80d01007387 */ /* 0x0003e20000100800 */
[----:B0-----:R-:W-:Y:S02]  /*17be0*/  LEA.HI.X.SX32 R15, R10, R5, 0x1, P5 ;  /* 0x000000050a0f7211 */ /* 0x001fe400028f0eff */
[----:B--2---:R-:W-:-:S05]  /*17bf0*/  LEA R20, P4, R17, R0, 0x1 ;  /* 0x0000000011147211 */ /* 0x004fca00078808ff */
[----:B------:R-:W-:Y:S04]  /*17c00*/  STL [R1+0x8f4], R20 ;  /* 0x0008f41401007387 */ /* 0x000fe80000100800 */
[----:B------:R-:W2:Y:S01]  /*17c10*/  LDL.LU R10, [R1+0x9c] ;  /* 0x00009c00010a7983 */ /* 0x000ea20000300800 */
[----:B-1----:R-:W-:-:S03]  /*17c20*/  LEA R13, P5, R28, R0, 0x1 ;  /* 0x000000001c0d7211 */ /* 0x002fc600078a08ff */
[----:B------:R0:W-:Y:S04]  /*17c30*/  STL [R1+0x8c0], R15 ;  /* 0x0008c00f01007387 */ /* 0x0001e80000100800 */
[----:B------:R1:W-:Y:S01]  /*17c40*/  STL [R1+0x8fc], R13 ;  /* 0x0008fc0d01007387 */ /* 0x0003e20000100800 */
[----:B0-----:R-:W-:-:S03]  /*17c50*/  LEA.HI.X.SX32 R15, R21, R5, 0x1, P6 ;  /* 0x00000005150f7211 */ /* 0x001fc600030f0eff */
[----:B------:R-:W2:Y:S01]  /*17c60*/  LDL.LU R21, [R1+0x98] ;  /* 0x0000980001157983 */ /* 0x000ea20000300800 */
[----:B-1----:R-:W-:-:S03]  /*17c70*/  LEA R13, P6, R2, R0, 0x1 ;  /* 0x00000000020d7211 */ /* 0x002fc600078c08ff */
[----:B------:R-:W-:Y:S04]  /*17c80*/  STL [R1+0x8c8], R15 ;  /* 0x0008c80f01007387 */ /* 0x000fe80000100800 */
[----:B------:R0:W-:Y:S04]  /*17c90*/  STL [R1+0x904], R13 ;  /* 0x0009040d01007387 */ /* 0x0001e80000100800 */
[----:B0-----:R-:W2:Y:S01]  /*17ca0*/  LDL.LU R13, [R1+0x94] ;  /* 0x00009400010d7983 */ /* 0x001ea20000300800 */
[----:B------:R-:W-:-:S05]  /*17cb0*/  LEA.HI.X.SX32 R15, R24, R5, 0x1, P0 ;  /* 0x00000005180f7211 */ /* 0x000fca00000f0eff */
[----:B------:R0:W-:Y:S01]  /*17cc0*/  STL [R1+0x8d0], R15 ;  /* 0x0008d00f01007387 */ /* 0x0001e20000100800 */
[----:B------:R-:W-:-:S05]  /*17cd0*/  LEA R20, P0, R11, R0, 0x1 ;  /* 0x000000000b147211 */ /* 0x000fca00078008ff */
[----:B------:R1:W-:Y:S01]  /*17ce0*/  STL [R1+0x90c], R20 ;  /* 0x00090c1401007387 */ /* 0x0003e20000100800 */
[----:B0-----:R-:W-:-:S03]  /*17cf0*/  LEA.HI.X.SX32 R15, R22, R5, 0x1, P1 ;  /* 0x00000005160f7211 */ /* 0x001fc600008f0eff */
[----:B------:R-:W2:Y:S04]  /*17d00*/  LDL.LU R24, [R1+0x90] ;  /* 0x0000900001187983 */ /* 0x000ea80000300800 */
[----:B------:R0:W-:Y:S01]  /*17d10*/  STL [R1+0x8d8], R15 ;  /* 0x0008d80f01007387 */ /* 0x0001e20000100800 */
[----:B-1----:R-:W-:-:S05]  /*17d20*/  LEA R20, P1, R8, R0, 0x1 ;  /* 0x0000000008147211 */ /* 0x002fca00078208ff */
[----:B------:R-:W-:Y:S04]  /*17d30*/  STL [R1+0x914], R20 ;  /* 0x0009141401007387 */ /* 0x000fe80000100800 */
[----:B------:R-:W2:Y:S01]  /*17d40*/  LDL.LU R22, [R1+0x8c] ;  /* 0x00008c0001167983 */ /* 0x000ea20000300800 */
[----:B0-----:R-:W-:-:S05]  /*17d50*/  LEA.HI.X.SX32 R15, R19, R5, 0x1, P2 ;  /* 0x00000005130f7211 */ /* 0x001fca00010f0eff */
[----:B------:R0:W-:Y:S01]  /*17d60*/  STL [R1+0x8e0], R15 ;  /* 0x0008e00f01007387 */ /* 0x0001e20000100800 */
[----:B------:R-:W-:-:S05]  /*17d70*/  LEA R19, P2, R7, R0, 0x1 ;  /* 0x0000000007137211 */ /* 0x000fca00078408ff */
[----:B------:R1:W-:Y:S01]  /*17d80*/  STL [R1+0x91c], R19 ;  /* 0x00091c1301007387 */ /* 0x0003e20000100800 */
[----:B0-----:R-:W-:-:S03]  /*17d90*/  LEA.HI.X.SX32 R15, R18, R5, 0x1, P3 ;  /* 0x00000005120f7211 */ /* 0x001fc600018f0eff */
[----:B-1----:R-:W2:Y:S04]  /*17da0*/  LDL.LU R19, [R1+0x88] ;  /* 0x0000880001137983 */ /* 0x002ea80000300800 */
[----:B------:R0:W-:Y:S04]  /*17db0*/  STL [R1+0x8e8], R15 ;  /* 0x0008e80f01007387 */ /* 0x0001e80000100800 */
[----:B------:R-:W2:Y:S01]  /*17dc0*/  LDL.LU R18, [R1+0x84] ;  /* 0x0000840001127983 */ /* 0x000ea20000300800 */
[----:B------:R-:W-:Y:S02]  /*17dd0*/  LEA R20, P3, R6, R0, 0x1 ;  /* 0x0000000006147211 */ /* 0x000fe400078608ff */
[----:B0-----:R-:W-:-:S03]  /*17de0*/  LEA.HI.X.SX32 R15, R17, R5, 0x1, P4 ;  /* 0x00000005110f7211 */ /* 0x001fc600020f0eff */
[----:B------:R-:W-:Y:S04]  /*17df0*/  STL [R1+0x924], R20 ;  /* 0x0009241401007387 */ /* 0x000fe80000100800 */
[----:B------:R0:W-:Y:S04]  /*17e00*/  STL [R1+0x8f0], R15 ;  /* 0x0008f00f01007387 */ /* 0x0001e80000100800 */
[----:B------:R-:W2:Y:S01]  /*17e10*/  LDL.LU R17, [R1+0x80] ;  /* 0x0000800001117983 */ /* 0x000ea20000300800 */
[----:B0-----:R-:W-:Y:S02]  /*17e20*/  LEA.HI.X.SX32 R15, R28, R5, 0x1, P5 ;  /* 0x000000051c0f7211 */ /* 0x001fe400028f0eff */
[----:B----4-:R-:W-:-:S05]  /*17e30*/  LEA R20, P4, R25, R0, 0x1 ;  /* 0x0000000019147211 */ /* 0x010fca00078808ff */
[----:B------:R-:W-:Y:S04]  /*17e40*/  STL [R1+0x92c], R20 ;  /* 0x00092c1401007387 */ /* 0x000fe80000100800 */
[----:B------:R0:W-:Y:S04]  /*17e50*/  STL [R1+0x8f8], R15 ;  /* 0x0008f80f01007387 */ /* 0x0001e80000100800 */
[----:B------:R-:W4:Y:S01]  /*17e60*/  LDL.LU R28, [R1+0x7c] ;  /* 0x00007c00011c7983 */ /* 0x000f220000300800 */
[----:B0-----:R-:W-:Y:S02]  /*17e70*/  LEA.HI.X.SX32 R15, R2, R5, 0x1, P6 ;  /* 0x00000005020f7211 */ /* 0x001fe400030f0eff */
[----:B-----5:R-:W-:-:S05]  /*17e80*/  LEA R20, P5, R9, R0, 0x1 ;  /* 0x0000000009147211 */ /* 0x020fca00078a08ff */
[----:B------:R0:W-:Y:S04]  /*17e90*/  STL [R1+0x934], R20 ;  /* 0x0009341401007387 */ /* 0x0001e80000100800 */
[----:B------:R-:W5:Y:S04]  /*17ea0*/  LDL.LU R2, [R1+0x78] ;  /* 0x0000780001027983 */ /* 0x000f680000300800 */
[----:B------:R1:W-:Y:S01]  /*17eb0*/  STL [R1+0x900], R15 ;  /* 0x0009000f01007387 */ /* 0x0003e20000100800 */
[----:B0-----:R-:W-:Y:S02]  /*17ec0*/  LEA R20, P6, R12, R0, 0x1 ;  /* 0x000000000c147211 */ /* 0x001fe400078c08ff */
[----:B-1----:R-:W-:-:S03]  /*17ed0*/  LEA.HI.X.SX32 R15, R11, R5, 0x1, P0 ;  /* 0x000000050b0f7211 */ /* 0x002fc600000f0eff */
[----:B------:R3:W-:Y:S04]  /*17ee0*/  STL [R1+0x93c], R20 ;  /* 0x00093c1401007387 */ /* 0x0007e80000100800 */
[----:B------:R-:W5:Y:S04]  /*17ef0*/  LDL.LU R11, [R1+0x74] ;  /* 0x00007400010b7983 */ /* 0x000f680000300800 */
[----:B------:R0:W-:Y:S01]  /*17f00*/  STL [R1+0x908], R15 ;  /* 0x0009080f01007387 */ /* 0x0001e20000100800 */
[----:B---3--:R-:W-:Y:S02]  /*17f10*/  LEA R20, P0, R14, R0, 0x1 ;  /* 0x000000000e147211 */ /* 0x008fe400078008ff */
[----:B0-----:R-:W-:-:S03]  /*17f20*/  LEA.HI.X.SX32 R15, R8, R5, 0x1, P1 ;  /* 0x00000005080f7211 */ /* 0x001fc600008f0eff */
[----:B------:R-:W-:Y:S04]  /*17f30*/  STL [R1+0x944], R20 ;  /* 0x0009441401007387 */ /* 0x000fe80000100800 */
[----:B------:R-:W3:Y:S04]  /*17f40*/  LDL.LU R8, [R1+0x70] ;  /* 0x0000700001087983 */ /* 0x000ee80000300800 */
[----:B------:R0:W-:Y:S02]  /*17f50*/  STL [R1+0x910], R15 ;  /* 0x0009100f01007387 */ /* 0x0001e40000100800 */
[----:B0-----:R-:W-:-:S02]  /*17f60*/  LEA.HI.X.SX32 R15, R7, R5, 0x1, P2 ;  /* 0x00000005070f7211 */ /* 0x001fc400010f0eff */
[----:B------:R-:W3:Y:S01]  /*17f70*/  LDL.LU R7, [R1+0x6c] ;  /* 0x00006c0001077983 */ /* 0x000ee20000300800 */
[----:B--2---:R-:W-:-:S05]  /*17f80*/  LEA R20, P1, R10, R0, 0x1 ;  /* 0x000000000a147211 */ /* 0x004fca00078208ff */
        /* <DEDUP_REMOVED lines=16> */
[----:B------:R-:W-:Y:S01]  /*18090*/  STL [R1+0x930], R15 ;  /* 0x0009300f01007387 */ /* 0x000fe20000100800 */
[----:B------:R-:W-:Y:S02]  /*180a0*/  LEA R23, P5, R22, R0, 0x1 ;  /* 0x0000000016177211 */ /* 0x000fe400078a08ff */
[----:B0-----:R-:W-:-:S03]  /*180b0*/  LEA.HI.X.SX32 R20, R12, R5, 0x1, P6 ;  /* 0x000000050c147211 */ /* 0x001fc600030f0eff */
[----:B------:R-:W-:Y:S04]  /*180c0*/  STL [R1+0x96c], R23 ;  /* 0x00096c1701007387 */ /* 0x000fe80000100800 */
[----:B------:R-:W2:Y:S04]  /*180d0*/  LDL.LU R12, [R1+0x5c] ;  /* 0x00005c00010c7983 */ /* 0x000ea80000300800 */
[----:B------:R0:W-:Y:S02]  /*180e0*/  STL [R1+0x938], R20 ;  /* 0x0009381401007387 */ /* 0x0001e40000100800 */
[----:B0-----:R-:W-:-:S02]  /*180f0*/  LEA.HI.X.SX32 R20, R14, R5, 0x1, P0 ;  /* 0x000000050e147211 */ /* 0x001fc400000f0eff */
[----:B------:R-:W-:Y:S02]  /*18100*/  LEA R15, P6, R19, R0, 0x1 ;  /* 0x00000000130f7211 */ /* 0x000fe400078c08ff */
[----:B------:R-:W-:-:S03]  /*18110*/  LEA.HI.X.SX32 R14, R10, R5, 0x1, P1 ;  /* 0x000000050a0e7211 */ /* 0x000fc600008f0eff */
[----:B------:R0:W-:Y:S04]  /*18120*/  STL [R1+0x974], R15 ;  /* 0x0009740f01007387 */ /* 0x0001e80000100800 */
[----:B------:R1:W-:Y:S04]  /*18130*/  STL [R1+0x940], R20 ;  /* 0x0009401401007387 */ /* 0x0003e80000100800 */
[----:B------:R-:W2:Y:S01]  /*18140*/  LDL.LU R10, [R1+0x58] ;  /* 0x00005800010a7983 */ /* 0x000ea20000300800 */
[----:B0-----:R-:W-:-:S05]  /*18150*/  LEA R15, P0, R18, R0, 0x1 ;  /* 0x00000000120f7211 */ /* 0x001fca00078008ff */
[----:B------:R0:W-:Y:S01]  /*18160*/  STL [R1+0x97c], R15 ;  /* 0x00097c0f01007387 */ /* 0x0001e20000100800 */
[----:B-1----:R-:W-:-:S03]  /*18170*/  LEA R20, P1, R17, R0, 0x1 ;  /* 0x0000000011147211 */ /* 0x002fc600078208ff */
[----:B------:R4:W-:Y:S04]  /*18180*/  STL [R1+0x948], R14 ;  /* 0x0009480e01007387 */ /* 0x0009e80000100800 */
[----:B------:R-:W-:Y:S01]  /*18190*/  STL [R1+0x984], R20 ;  /* 0x0009841401007387 */ /* 0x000fe20000100800 */
[----:B0-----:R-:W-:-:S03]  /*181a0*/  LEA.HI.X.SX32 R15, R21, R5, 0x1, P2 ;  /* 0x00000005150f7211 */ /* 0x001fc600010f0eff */
[----:B------:R-:W2:Y:S04]  /*181b0*/  LDL.LU R21, [R1+0x54] ;  /* 0x0000540001157983 */ /* 0x000ea80000300800 */
[----:B------:R0:W-:Y:S01]  /*181c0*/  STL [R1+0x950], R15 ;  /* 0x0009500f01007387 */ /* 0x0001e20000100800 */
[----:B----4-:R-:W-:Y:S02]  /*181d0*/  LEA R14, P2, R28, R0, 0x1 ;  /* 0x000000001c0e7211 */ /* 0x010fe400078408ff */
[----:B0-----:R-:W-:-:S03]  /*181e0*/  LEA.HI.X.SX32 R15, R13, R5, 0x1, P3 ;  /* 0x000000050d0f7211 */ /* 0x001fc600018f0eff */
[----:B------:R5:W-:Y:S01]  /*181f0*/  STL [R1+0x98c], R14 ;  /* 0x00098c0e01007387 */ /* 0x000be20000100800 */
[----:B------:R-:W-:-:S03]  /*18200*/  LEA.HI.X.SX32 R13, R24, R5, 0x1, P4 ;  /* 0x00000005180d7211 */ /* 0x000fc600020f0eff */
[----:B------:R-:W-:Y:S04]  /*18210*/  STL [R1+0x958], R15 ;  /* 0x0009580f01007387 */ /* 0x000fe80000100800 */
[----:B------:R-:W4:Y:S01]  /*18220*/  LDL.LU R24, [R1+0x50] ;  /* 0x0000500001187983 */ /* 0x000f220000300800 */
[----:B-----5:R-:W-:-:S05]  /*18230*/  LEA R14, P3, R2, R0, 0x1 ;  /* 0x00000000020e7211 */ /* 0x020fca00078608ff */
[----:B------:R0:W-:Y:S04]  /*18240*/  STL [R1+0x994], R14 ;  /* 0x0009940e01007387 */ /* 0x0001e80000100800 */
[----:B------:R-:W-:Y:S01]  /*18250*/  STL [R1+0x960], R13 ;  /* 0x0009600d01007387 */ /* 0x000fe20000100800 */
[----:B0-----:R-:W-:Y:S02]  /*18260*/  LEA.HI.X.SX32 R14, R22, R5, 0x1, P5 ;  /* 0x00000005160e7211 */ /* 0x001fe400028f0eff */
[----:B------:R-:W-:-:S05]  /*18270*/  LEA R15, P4, R11, R0, 0x1 ;  /* 0x000000000b0f7211 */ /* 0x000fca00078808ff */
[----:B------:R0:W-:Y:S04]  /*18280*/  STL [R1+0x99c], R15 ;  /* 0x00099c0f01007387 */ /* 0x0001e80000100800 */
[----:B------:R-:W5:Y:S01]  /*18290*/  LDL.LU R22, [R1+0x4c] ;  /* 0x00004c0001167983 */ /* 0x000f620000300800 */
[----:B0-----:R-:W-:-:S03]  /*182a0*/  LEA.HI.X.SX32 R15, R19, R5, 0x1, P6 ;  /* 0x00000005130f7211 */ /* 0x001fc600030f0eff */
[----:B------:R0:W-:Y:S01]  /*182b0*/  STL [R1+0x968], R14 ;  /* 0x0009680e01007387 */ /* 0x0001e20000100800 */
[----:B---3--:R-:W-:-:S05]  /*182c0*/  LEA R13, P5, R8, R0, 0x1 ;  /* 0x00000000080d7211 */ /* 0x008fca00078a08ff */
[----:B------:R1:W-:Y:S01]  /*182d0*/  STL [R1+0x9a4], R13 ;  /* 0x0009a40d01007387 */ /* 0x0003e20000100800 */
[----:B0-----:R-:W-:-:S03]  /*182e0*/  LEA.HI.X.SX32 R14, R18, R5, 0x1, P0 ;  /* 0x00000005120e7211 */ /* 0x001fc600000f0eff */
[----:B------:R-:W-:Y:S04]  /*182f0*/  STL [R1+0x970], R15 ;  /* 0x0009700f01007387 */ /* 0x000fe80000100800 */
[----:B------:R-:W3:Y:S01]  /*18300*/  LDL.LU R19, [R1+0x48] ;  /* 0x0000480001137983 */ /* 0x000ee20000300800 */
[----:B-1----:R-:W-:-:S05]  /*18310*/  LEA R13, P6, R7, R0, 0x1 ;  /* 0x00000000070d7211 */ /* 0x002fca00078c08ff */
[----:B------:R-:W-:Y:S04]  /*18320*/  STL [R1+0x9ac], R13 ;  /* 0x0009ac0d01007387 */ /* 0x000fe80000100800 */
[----:B------:R0:W-:Y:S04]  /*18330*/  STL [R1+0x978], R14 ;  /* 0x0009780e01007387 */ /* 0x0001e80000100800 */
[----:B------:R-:W3:Y:S01]  /*18340*/  LDL.LU R18, [R1+0x44] ;  /* 0x0000440001127983 */ /* 0x000ee20000300800 */
[-C--:B0-----:R-:W-:Y:S02]  /*18350*/  LEA.HI.X.SX32 R14, R17, R5.reuse, 0x1, P1 ;  /* 0x00000005110e7211 */ /* 0x081fe400008f0eff */
[----:B------:R-:W-:-:S02]  /*18360*/  LEA.HI.X.SX32 R11, R11, R5, 0x1, P4 ;  /* 0x000000050b0b7211 */ /* 0x000fc400020f0eff */
[----:B--2---:R-:W-:-:S05]  /*18370*/  LEA R13, P0, R6, R0, 0x1 ;  /* 0x00000000060d7211 */ /* 0x004fca00078008ff */
        /* <DEDUP_REMOVED lines=12> */
[----:B------:R-:W-:Y:S04]  /*18440*/  STL [R1+0x990], R14 ;  /* 0x0009900e01007387 */ /* 0x000fe80000100800 */
[----:B------:R-:W2:Y:S01]  /*18450*/  LDL.LU R29, [R1+0x34] ;  /* 0x00003400011d7983 */ /* 0x000ea20000300800 */
[----:B0-----:R-:W-:-:S05]  /*18460*/  LEA R13, P3, R12, R0, 0x1 ;  /* 0x000000000c0d7211 */ /* 0x001fca00078608ff */
[----:B------:R0:W-:Y:S04]  /*18470*/  STL [R1+0x9cc], R13 ;  /* 0x0009cc0d01007387 */ /* 0x0001e80000100800 */
[----:B------:R-:W2:Y:S04]  /*18480*/  LDL.LU R23, [R1+0x30] ;  /* 0x0000300001177983 */ /* 0x000ea80000300800 */
[----:B------:R1:W-:Y:S04]  /*18490*/  STL [R1+0x998], R11 ;  /* 0x0009980b01007387 */ /* 0x0003e80000100800 */
[----:B------:R-:W2:Y:S01]  /*184a0*/  LDL.LU R20, [R1+0x2c] ;  /* 0x00002c0001147983 */ /* 0x000ea20000300800 */
[----:B0-----:R-:W-:-:S02]  /*184b0*/  LEA R13, P4, R10, R0, 0x1 ;  /* 0x000000000a0d7211 */ /* 0x001fc400078808ff */
[----:B-1----:R-:W-:-:S03]  /*184c0*/  LEA.HI.X.SX32 R11, R8, R5, 0x1, P5 ;  /* 0x00000005080b7211 */ /* 0x002fc600028f0eff */
[----:B------:R0:W-:Y:S04]  /*184d0*/  STL [R1+0x9d4], R13 ;  /* 0x0009d40d01007387 */ /* 0x0001e80000100800 */
[----:B------:R-:W2:Y:S04]  /*184e0*/  LDL.LU R15, [R1+0x28] ;  /* 0x00002800010f7983 */ /* 0x000ea80000300800 */
[----:B------:R1:W-:Y:S04]  /*184f0*/  STL [R1+0x9a0], R11 ;  /* 0x0009a00b01007387 */ /* 0x0003e80000100800 */
[----:B------:R-:W2:Y:S01]  /*18500*/  LDL.LU R14, [R1+0x24] ;  /* 0x00002400010e7983 */ /* 0x000ea20000300800 */
[----:B------:R-:W-:-:S02]  /*18510*/  LEA R8, P5, R21, R0, 0x1 ;  /* 0x0000000015087211 */ /* 0x000fc400078a08ff */
[----:B------:R-:W-:-:S03]  /*18520*/  LEA.HI.X.SX32 R7, R7, R5, 0x1, P6 ;  /* 0x0000000507077211 */ /* 0x000fc600030f0eff */
[----:B------:R-:W-:Y:S04]  /*18530*/  STL [R1+0x9dc], R8 ;  /* 0x0009dc0801007387 */ /* 0x000fe80000100800 */
[----:B0-----:R-:W2:Y:S04]  /*18540*/  LDL.LU R13, [R1+0x20] ;  /* 0x00002000010d7983 */ /* 0x001ea80000300800 */
[----:B------:R0:W-:Y:S04]  /*18550*/  STL [R1+0x9a8], R7 ;  /* 0x0009a80701007387 */ /* 0x0001e80000100800 */
[----:B-1----:R-:W2:Y:S01]  /*18560*/  LDL.LU R11, [R1+0x1c] ;  /* 0x00001c00010b7983 */ /* 0x002ea20000300800 */
[----:B0-----:R-:W-:-:S02]  /*18570*/  LEA.HI.X.SX32 R7, R6, R5, 0x1, P0 ;  /* 0x0000000506077211 */ /* 0x001fc400000f0eff */
[----:B----4-:R-:W-:-:S05]  /*18580*/  LEA R8, P6, R24, R0, 0x1 ;  /* 0x0000000018087211 */ /* 0x010fca00078c08ff */
[----:B------:R0:W-:Y:S04]  /*18590*/  STL [R1+0x9e4], R8 ;  /* 0x0009e40801007387 */ /* 0x0001e80000100800 */
[----:B0-----:R-:W4:Y:S04]  /*185a0*/  LDL.LU R8, [R1+0x18] ;  /* 0x0000180001087983 */ /* 0x001f280000300800 */
[----:B------:R0:W-:Y:S04]  /*185b0*/  STL [R1+0x9b0], R7 ;  /* 0x0009b00701007387 */ /* 0x0001e80000100800 */
[----:B0-----:R-:W4:Y:S01]  /*185c0*/  LDL.LU R7, [R1+0x14] ;  /* 0x0000140001077983 */ /* 0x001f220000300800 */
[----:B-----5:R-:W-:-:S05]  /*185d0*/  LEA R6, P0, R22, R0, 0x1 ;  /* 0x0000000016067211 */ /* 0x020fca00078008ff */
[----:B------:R0:W-:Y:S01]  /*185e0*/  STL [R1+0x9ec], R6 ;  /* 0x0009ec0601007387 */ /* 0x0001e20000100800 */
[-C--:B------:R-:W-:Y:S02]  /*185f0*/  LEA.HI.X.SX32 R9, R9, R5.reuse, 0x1, P2 ;  /* 0x0000000509097211 */ /* 0x080fe400010f0eff */
[----:B0-----:R-:W-:Y:S02]  /*18600*/  LEA.HI.X.SX32 R6, R25, R5, 0x1, P1 ;  /* 0x0000000519067211 */ /* 0x001fe400008f0eff */
[----:B------:R-:W5:Y:S04]  /*18610*/  LDL.LU R25, [R1+0x10] ;  /* 0x0000100001197983 */ /* 0x000f680000300800 */
[----:B------:R3:W-:Y:S02]  /*18620*/  STL [R1+0x9b8], R6 ;  /* 0x0009b80601007387 */ /* 0x0007e40000100800 */
[----:B---3--:R-:W-:-:S05]  /*18630*/  LEA R6, P1, R19, R0, 0x1 ;  /* 0x0000000013067211 */ /* 0x008fca00078208ff */
[----:B------:R0:W-:Y:S01]  /*18640*/  STL [R1+0x9f4], R6 ;  /* 0x0009f40601007387 */ /* 0x0001e20000100800 */
[----:B------:R-:W-:-:S03]  /*18650*/  LEA.HI.X.SX32 R12, R12, R5, 0x1, P3 ;  /* 0x000000050c0c7211 */ /* 0x000fc600018f0eff */
[----:B0-----:R-:W3:Y:S04]  /*18660*/  LDL.LU R6, [R1+0xa68] ;  /* 0x000a680001067983 */ /* 0x001ee80000300800 */
[----:B------:R0:W-:Y:S02]  /*18670*/  STL [R1+0x9c0], R9 ;  /* 0x0009c00901007387 */ /* 0x0001e40000100800 */
[----:B0-----:R-:W-:-:S05]  /*18680*/  LEA R9, P2, R18, R0, 0x1 ;  /* 0x0000000012097211 */ /* 0x001fca00078408ff */
[----:B------:R0:W-:Y:S01]  /*18690*/  STL [R1+0x9fc], R9 ;  /* 0x0009fc0901007387 */ /* 0x0001e20000100800 */
[----:B------:R-:W-:-:S03]  /*186a0*/  LEA.HI.X.SX32 R10, R10, R5, 0x1, P4 ;  /* 0x000000050a0a7211 */ /* 0x000fc600020f0eff */
[----:B0-----:R-:W3:Y:S04]  /*186b0*/  LDL.LU R9, [R1+0xbd8] ;  /* 0x000bd80001097983 */ /* 0x001ee80000300800 */
[----:B------:R2:W-:Y:S01]  /*186c0*/  STL [R1+0x9c8], R12 ;  /* 0x0009c80c01007387 */ /* 0x0005e20000100800 */
[-C--:B------:R-:W-:Y:S02]  /*186d0*/  LEA.HI.X.SX32 R21, R21, R5.reuse, 0x1, P5 ;  /* 0x0000000515157211 */ /* 0x080fe400028f0eff */
[-C--:B------:R-:W-:Y:S02]  /*186e0*/  LEA.HI.X.SX32 R24, R24, R5.reuse, 0x1, P6 ;  /* 0x0000000518187211 */ /* 0x080fe400030f0eff */
[-C--:B------:R-:W-:Y:S02]  /*186f0*/  LEA.HI.X.SX32 R22, R22, R5.reuse, 0x1, P0 ;  /* 0x0000000516167211 */ /* 0x080fe400000f0eff */
[----:B------:R-:W-:-:S02]  /*18700*/  LEA.HI.X.SX32 R19, R19, R5, 0x1, P1 ;  /* 0x0000000513137211 */ /* 0x000fc400008f0eff */
[----:B------:R-:W-:Y:S02]  /*18710*/  LEA.HI.X.SX32 R18, R18, R5, 0x1, P2 ;  /* 0x0000000512127211 */ /* 0x000fe400010f0eff */
[----:B--2---:R-:W-:-:S05]  /*18720*/  LEA R12, P3, R17, R0, 0x1 ;  /* 0x00000000110c7211 */ /* 0x004fca00078608ff */
[----:B------:R0:W-:Y:S04]  /*18730*/  STL [R1+0xa04], R12 ;  /* 0x000a040c01007387 */ /* 0x0001e80000100800 */
[----:B0-----:R-:W2:Y:S04]  /*18740*/  LDL.LU R12, [R1] ;  /* 0x00000000010c7983 */ /* 0x001ea80000300800 */
[----:B------:R0:W-:Y:S02]  /*18750*/  STL [R1+0x9d0], R10 ;  /* 0x0009d00a01007387 */ /* 0x0001e40000100800 */
[----:B0-----:R-:W-:-:S05]  /*18760*/  LEA R10, P4, R28, R0, 0x1 ;  /* 0x000000001c0a7211 */ /* 0x001fca00078808ff */
[----:B------:R0:W-:Y:S04]  /*18770*/  STL [R1+0xa0c], R10 ;  /* 0x000a0c0a01007387 */ /* 0x0001e80000100800 */
[----:B0-----:R-:W2:Y:S04]  /*18780*/  LDL.LU R10, [R1+0xbd4] ;  /* 0x000bd400010a7983 */ /* 0x001ea80000300800 */
        /* <DEDUP_REMOVED lines=14> */
[----:B------:R0:W-:Y:S01]  /*18870*/  STL [R1+0xa2c], R19 ;  /* 0x000a2c1301007387 */ /* 0x0001e20000100800 */
[----:B------:R-:W-:-:S03]  /*18880*/  LEA.HI.X.SX32 R17, R17, R5, 0x1, P3 ;  /* 0x0000000511117211 */ /* 0x000fc600018f0eff */
        /* <DEDUP_REMOVED lines=18> */
[----:B0-----:R-:W2:Y:S01]  /*189b0*/  LDL.LU R2, [R1+0xbb4] ;  /* 0x000bb40001027983 */ /* 0x001ea20000300800 */
[----:B------:R-:W-:-:S05]  /*189c0*/  LEA.HI.X.SX32 R29, R29, R5, 0x1, P6 ;  /* 0x000000051d1d7211 */ /* 0x000fca00030f0eff */
[----:B------:R4:W-:Y:S02]  /*189d0*/  STL [R1+0xa18], R29 ;  /* 0x000a181d01007387 */ /* 0x0009e40000100800 */
[----:B----4-:R-:W-:-:S05]  /*189e0*/  LEA R29, P6, R8, R0, 0x1 ;  /* 0x00000000081d7211 */ /* 0x010fca00078c08ff */
[----:B------:R0:W-:Y:S01]  /*189f0*/  STL [R1+0xa54], R29 ;  /* 0x000a541d01007387 */ /* 0x0001e20000100800 */
[----:B------:R-:W-:Y:S01]  /*18a00*/  IMAD R4, R4, UR12, RZ ;  /* 0x0000000c04047c24 */ /* 0x000fe2000f8e02ff */
[----:B0-----:R-:W-:Y:S02]  /*18a10*/  LEA.HI.X.SX32 R29, R23, R5, 0x1, P0 ;  /* 0x00000005171d7211 */ /* 0x001fe400000f0eff */
[----:B------:R-:W-:-:S03]  /*18a20*/  LEA R23, P0, R7, R0, 0x1 ;  /* 0x0000000007177211 */ /* 0x000fc600078008ff */
[----:B------:R0:W-:Y:S04]  /*18a30*/  STL [R1+0xa20], R29 ;  /* 0x000a201d01007387 */ /* 0x0001e80000100800 */
[----:B------:R1:W-:Y:S01]  /*18a40*/  STL [R1+0xa5c], R23 ;  /* 0x000a5c1701007387 */ /* 0x0003e20000100800 */
[-C--:B0-----:R-:W-:Y:S02]  /*18a50*/  LEA.HI.X.SX32 R29, R20, R5.reuse, 0x1, P1 ;  /* 0x00000005141d7211 */ /* 0x081fe400008f0eff */
[-C--:B-----5:R-:W-:Y:S02]  /*18a60*/  LEA R20, P1, R25, R0.reuse, 0x1 ;  /* 0x0000000019147211 */ /* 0x0a0fe400078208ff */
[----:B-1----:R-:W-:Y:S01]  /*18a70*/  LEA.HI.X.SX32 R23, R15, R5, 0x1, P2 ;  /* 0x000000050f177211 */ /* 0x002fe200010f0eff */
[----:B------:R-:W-:Y:S01]  /*18a80*/  STL [R1+0xa28], R29 ;  /* 0x000a281d01007387 */ /* 0x000fe20000100800 */
[----:B---3--:R-:W-:-:S03]  /*18a90*/  LEA R15, P2, R6, R0, 0x1 ;  /* 0x00000000060f7211 */ /* 0x008fc600078408ff */
[----:B------:R0:W-:Y:S04]  /*18aa0*/  STL [R1+0xa64], R20 ;  /* 0x000a641401007387 */ /* 0x0001e80000100800 */
[----:B------:R-:W-:Y:S01]  /*18ab0*/  STL [R1+0xa30], R23 ;  /* 0x000a301701007387 */ /* 0x000fe20000100800 */
[-C--:B0-----:R-:W-:Y:S02]  /*18ac0*/  LEA.HI.X.SX32 R20, R14, R5.reuse, 0x1, P3 ;  /* 0x000000050e147211 */ /* 0x081fe400018f0eff */
[----:B------:R-:W-:Y:S01]  /*18ad0*/  LEA R14, P3, R4, R0, 0x1 ;  /* 0x00000000040e7211 */ /* 0x000fe200078608ff */
[----:B------:R0:W-:Y:S04]  /*18ae0*/  STL [R1+0xacc], R15 ;  /* 0x000acc0f01007387 */ /* 0x0001e80000100800 */
[----:B------:R-:W-:Y:S04]  /*18af0*/  STL [R1+0xa38], R20 ;  /* 0x000a381401007387 */ /* 0x000fe80000100800 */
[----:B------:R1:W-:Y:S01]  /*18b00*/  STL [R1+0xa6c], R14 ;  /* 0x000a6c0e01007387 */ /* 0x0003e20000100800 */
[----:B0-----:R-:W-:-:S05]  /*18b10*/  LEA.HI.X.SX32 R15, R13, R5, 0x1, P4 ;  /* 0x000000050d0f7211 */ /* 0x001fca00020f0eff */
[----:B------:R-:W-:Y:S01]  /*18b20*/  STL [R1+0xa40], R15 ;  /* 0x000a400f01007387 */ /* 0x000fe20000100800 */
[-C--:B-1----:R-:W-:Y:S02]  /*18b30*/  LEA.HI.X.SX32 R14, R11, R5.reuse, 0x1, P5 ;  /* 0x000000050b0e7211 */ /* 0x082fe400028f0eff */
[----:B--2---:R-:W-:Y:S02]  /*18b40*/  LEA R11, P5, R12, R0, 0x1 ;  /* 0x000000000c0b7211 */ /* 0x004fe400078a08ff */
[----:B------:R-:W-:Y:S01]  /*18b50*/  LEA.HI.X.SX32 R6, R6, R5, 0x1, P2 ;  /* 0x0000000506067211 */ /* 0x000fe200010f0eff */
[----:B------:R-:W-:Y:S02]  /*18b60*/  IMAD R26, R26, UR12, RZ ;  /* 0x0000000c1a1a7c24 */ /* 0x000fe4000f8e02ff */
[----:B------:R-:W-:Y:S02]  /*18b70*/  IMAD R16, R16, UR12, RZ ;  /* 0x0000000c10107c24 */ /* 0x000fe4000f8e02ff */
[----:B------:R-:W-:-:S02]  /*18b80*/  IMAD R3, R3, UR12, RZ ;  /* 0x0000000c03037c24 */ /* 0x000fc4000f8e02ff */
[----:B------:R-:W-:Y:S01]  /*18b90*/  IMAD R27, R27, UR12, RZ ;  /* 0x0000000c1b1b7c24 */ /* 0x000fe2000f8e02ff */
[----:B------:R-:W-:-:S05]  /*18ba0*/  LEA R13, P4, R2, R0, 0x1 ;  /* 0x00000000020d7211 */ /* 0x000fca00078808ff */
[----:B------:R0:W-:Y:S04]  /*18bb0*/  STL [R1+0xa74], R13 ;  /* 0x000a740d01007387 */ /* 0x0001e80000100800 */
[----:B------:R-:W-:Y:S04]  /*18bc0*/  STL [R1+0xa48], R14 ;  /* 0x000a480e01007387 */ /* 0x000fe80000100800 */
[----:B------:R1:W-:Y:S01]  /*18bd0*/  STL [R1+0xa7c], R11 ;  /* 0x000a7c0b01007387 */ /* 0x0003e20000100800 */
[----:B0-----:R-:W-:Y:S02]  /*18be0*/  LEA.HI.X.SX32 R13, R8, R5, 0x1, P6 ;  /* 0x00000005080d7211 */ /* 0x001fe400030f0eff */
[----:B------:R-:W-:-:S03]  /*18bf0*/  LEA R8, P6, R28, R0, 0x1 ;  /* 0x000000001c087211 */ /* 0x000fc600078c08ff */
[----:B------:R-:W-:Y:S01]  /*18c00*/  STL [R1+0xa50], R13 ;  /* 0x000a500d01007387 */ /* 0x000fe20000100800 */
[-C--:B-1----:R-:W-:Y:S02]  /*18c10*/  LEA.HI.X.SX32 R11, R7, R5.reuse, 0x1, P0 ;  /* 0x00000005070b7211 */ /* 0x082fe400000f0eff */
[----:B------:R-:W-:Y:S01]  /*18c20*/  LEA R7, P0, R17, R0, 0x1 ;  /* 0x0000000011077211 */ /* 0x000fe200078008ff */
[----:B------:R0:W-:Y:S04]  /*18c30*/  STL [R1+0xa84], R8 ;  /* 0x000a840801007387 */ /* 0x0001e80000100800 */
[----:B------:R-:W-:Y:S01]  /*18c40*/  STL [R1+0xa58], R11 ;  /* 0x000a580b01007387 */ /* 0x000fe20000100800 */
[----:B0-----:R-:W-:-:S03]  /*18c50*/  LEA.HI.X.SX32 R8, R25, R5, 0x1, P1 ;  /* 0x0000000519087211 */ /* 0x001fc600008f0eff */
[----:B------:R-:W2:Y:S04]  /*18c60*/  LDL.LU R25, [R1+0xb3c] ;  /* 0x000b3c0001197983 */ /* 0x000ea80000300800 */
[----:B------:R0:W-:Y:S04]  /*18c70*/  STL [R1+0xa8c], R7 ;  /* 0x000a8c0701007387 */ /* 0x0001e80000100800 */
[----:B------:R1:W-:Y:S01]  /*18c80*/  STL [R1+0xa60], R8 ;  /* 0x000a600801007387 */ /* 0x0003e20000100800 */
[-C--:B0-----:R-:W-:Y:S02]  /*18c90*/  LEA R7, P1, R18, R0.reuse, 0x1 ;  /* 0x0000000012077211 */ /* 0x081fe400078208ff */
[----:B-1----:R-:W-:-:S03]  /*18ca0*/  LEA R8, P2, R19, R0, 0x1 ;  /* 0x0000000013087211 */ /* 0x002fc600078408ff */
[----:B------:R0:W-:Y:S04]  /*18cb0*/  STL [R1+0xa94], R7 ;  /* 0x000a940701007387 */ /* 0x0001e80000100800 */
[----:B------:R1:W-:Y:S01]  /*18cc0*/  STL [R1+0xac8], R6 ;  /* 0x000ac80601007387 */ /* 0x0003e20000100800 */
[----:B0-----:R-:W-:-:S03]  /*18cd0*/  LEA.HI.X.SX32 R7, R4, R5, 0x1, P3 ;  /* 0x0000000504077211 */ /* 0x001fc600018f0eff */
[----:B------:R-:W-:Y:S01]  /*18ce0*/  STL [R1+0xa9c], R8 ;  /* 0x000a9c0801007387 */ /* 0x000fe20000100800 */
[----:B-1----:R-:W-:-:S03]  /*18cf0*/  LEA R6, P3, R22, R0, 0x1 ;  /* 0x0000000016067211 */ /* 0x002fc600078608ff */
[----:B------:R-:W-:Y:S01]  /*18d00*/  STL [R1+0xa68], R7 ;  /* 0x000a680701007387 */ /* 0x000fe20000100800 */
[-C--:B------:R-:W-:Y:S02]  /*18d10*/  LEA.HI.X.SX32 R4, R2, R5.reuse, 0x1, P4 ;  /* 0x0000000502047211 */ /* 0x080fe400020f0eff */
[----:B------:R-:W-:Y:S01]  /*18d20*/  LEA R2, P4, R24, R0, 0x1 ;  /* 0x0000000018027211 */ /* 0x000fe200078808ff */
[----:B------:R0:W-:Y:S04]  /*18d30*/  STL [R1+0xaa4], R6 ;  /* 0x000aa40601007387 */ /* 0x0001e80000100800 */
[----:B------:R1:W-:Y:S01]  /*18d40*/  STL [R1+0xa70], R4 ;  /* 0x000a700401007387 */ /* 0x0003e20000100800 */
[----:B0-----:R-:W-:-:S03]  /*18d50*/  LEA.HI.X.SX32 R6, R12, R5, 0x1, P5 ;  /* 0x000000050c067211 */ /* 0x001fc600028f0eff */
[----:B------:R0:W-:Y:S01]  /*18d60*/  STL [R1+0xaac], R2 ;  /* 0x000aac0201007387 */ /* 0x0001e20000100800 */
[----:B-1----:R-:W-:-:S03]  /*18d70*/  LEA R4, P5, R21, R0, 0x1 ;  /* 0x0000000015047211 */ /* 0x002fc600078a08ff */
[----:B------:R1:W-:Y:S01]  /*18d80*/  STL [R1+0xa78], R6 ;  /* 0x000a780601007387 */ /* 0x0003e20000100800 */
[----:B0-----:R-:W-:-:S03]  /*18d90*/  LEA.HI.X.SX32 R2, R28, R5, 0x1, P6 ;  /* 0x000000051c027211 */ /* 0x001fc600030f0eff */
[----:B------:R-:W3:Y:S01]  /*18da0*/  LDL.LU R28, [R1+0xc] ;  /* 0x00000c00011c7983 */ /* 0x000ee20000300800 */
[----:B-1----:R-:W-:-:S03]  /*18db0*/  LEA R6, P6, R10, R0, 0x1 ;  /* 0x000000000a067211 */ /* 0x002fc600078c08ff */
[----:B------:R0:W-:Y:S04]  /*18dc0*/  STL [R1+0xab0], R4 ;  /* 0x000ab00401007387 */ /* 0x0001e80000100800 */
[----:B------:R1:W-:Y:S01]  /*18dd0*/  STL [R1+0xa80], R2 ;  /* 0x000a800201007387 */ /* 0x0003e20000100800 */
[----:B0-----:R-:W-:-:S03]  /*18de0*/  LEA.HI.X.SX32 R4, R17, R5, 0x1, P0 ;  /* 0x0000000511047211 */ /* 0x001fc600000f0eff */
[----:B------:R0:W-:Y:S01]  /*18df0*/  STL [R1+0xab4], R6 ;  /* 0x000ab40601007387 */ /* 0x0001e20000100800 */
[----:B-1----:R-:W-:-:S03]  /*18e00*/  LEA R2, P0, R9, R0, 0x1 ;  /* 0x0000000009027211 */ /* 0x002fc600078008ff */
[----:B------:R1:W-:Y:S01]  /*18e10*/  STL [R1+0xa88], R4 ;  /* 0x000a880401007387 */ /* 0x0003e20000100800 */
[----:B0-----:R-:W-:-:S03]  /*18e20*/  LEA.HI.X.SX32 R6, R18, R5, 0x1, P1 ;  /* 0x0000000512067211 */ /* 0x001fc600008f0eff */
[----:B------:R0:W-:Y:S01]  /*18e30*/  STL [R1+0xab8], R2 ;  /* 0x000ab80201007387 */ /* 0x0001e20000100800 */
[----:B-1----:R-:W-:-:S03]  /*18e40*/  LEA R4, P1, R26, R0, 0x1 ;  /* 0x000000001a047211 */ /* 0x002fc600078208ff */
[----:B------:R-:W-:Y:S04]  /*18e50*/  STL [R1+0xa90], R6 ;  /* 0x000a900601007387 */ /* 0x000fe80000100800 */
[----:B------:R-:W4:Y:S01]  /*18e60*/  LDL.LU R29, [R1+0xb98] ;  /* 0x000b9800011d7983 */ /* 0x000f220000300800 */
[----:B0-----:R-:W-:-:S03]  /*18e70*/  LEA.HI.X.SX32 R2, R19, R5, 0x1, P2 ;  /* 0x0000000513027211 */ /* 0x001fc600010f0eff */
[----:B------:R-:W-:Y:S04]  /*18e80*/  STL [R1+0xabc], R4 ;  /* 0x000abc0401007387 */ /* 0x000fe80000100800 */
[----:B------:R-:W5:Y:S04]  /*18e90*/  LDL.LU R23, [R1+0xb9c] ;  /* 0x000b9c0001177983 */ /* 0x000f680000300800 */
[----:B------:R0:W-:Y:S04]  /*18ea0*/  STL [R1+0xa98], R2 ;  /* 0x000a980201007387 */ /* 0x0001e80000100800 */
[----:B------:R-:W5:Y:S04]  /*18eb0*/  LDL.LU R20, [R1+0xb40] ;  /* 0x000b400001147983 */ /* 0x000f680000300800 */
[----:B------:R-:W5:Y:S01]  /*18ec0*/  LDL.LU R15, [R1+0xb44] ;  /* 0x000b4400010f7983 */ /* 0x000f620000300800 */
[----:B0-----:R-:W-:-:S03]  /*18ed0*/  LEA R2, P2, R16, R0, 0x1 ;  /* 0x0000000010027211 */ /* 0x001fc600078408ff */
[----:B------:R-:W5:Y:S01]  /*18ee0*/  LDL.LU R14, [R1+0xb54] ;  /* 0x000b5400010e7983 */ /* 0x000f620000300800 */
[----:B------:R-:W-:-:S03]  /*18ef0*/  LEA.HI.X.SX32 R4, R22, R5, 0x1, P3 ;  /* 0x0000000516047211 */ /* 0x000fc600018f0eff */
[----:B------:R0:W-:Y:S04]  /*18f00*/  STL [R1+0xac0], R2 ;  /* 0x000ac00201007387 */ /* 0x0001e80000100800 */
[----:B------:R-:W5:Y:S01]  /*18f10*/  LDL.LU R13, [R1+0xb50] ;  /* 0x000b5000010d7983 */ /* 0x000f620000300800 */
[----:B0-----:R-:W-:-:S03]  /*18f20*/  LEA R2, P3, R3, R0, 0x1 ;  /* 0x0000000003027211 */ /* 0x001fc600078608ff */
[----:B------:R0:W-:Y:S04]  /*18f30*/  STL [R1+0xaa0], R4 ;  /* 0x000aa00401007387 */ /* 0x0001e80000100800 */
[----:B------:R-:W5:Y:S04]  /*18f40*/  LDL.LU R11, [R1+0xb4c] ;  /* 0x000b4c00010b7983 */ /* 0x000f680000300800 */
[----:B------:R1:W-:Y:S01]  /*18f50*/  STL [R1+0xac4], R2 ;  /* 0x000ac40201007387 */ /* 0x0003e20000100800 */
[----:B0-----:R-:W-:-:S03]  /*18f60*/  LEA.HI.X.SX32 R4, R24, R5, 0x1, P4 ;  /* 0x0000000518047211 */ /* 0x001fc600020f0eff */
[----:B------:R-:W5:Y:S04]  /*18f70*/  LDL.LU R8, [R1+0xb48] ;  /* 0x000b480001087983 */ /* 0x000f680000300800 */
[----:B------:R0:W-:Y:S01]  /*18f80*/  STL [R1+0xaa8], R4 ;  /* 0x000aa80401007387 */ /* 0x0001e20000100800 */
[----:B-1----:R-:W-:-:S03]  /*18f90*/  LEA R2, P4, R27, R0, 0x1 ;  /* 0x000000001b027211 */ /* 0x002fc600078808ff */
[----:B------:R-:W5:Y:S04]  /*18fa0*/  LDL.LU R7, [R1+0xb94] ;  /* 0x000b940001077983 */ /* 0x000f680000300800 */
[----:B------:R-:W-:Y:S04]  /*18fb0*/  STL [R1+0x358], R2 ;  /* 0x0003580201007387 */ /* 0x000fe80000100800 */
[----:B------:R-:W5:Y:S01]  /*18fc0*/  LDL.LU R12, [R1+0xb84] ;  /* 0x000b8400010c7983 */ /* 0x000f620000300800 */
[----:B------:R-:W1:Y:S01]  /*18fd0*/  S2R R6, SR_TID.X ;  /* 0x0000000000067919 */ /* 0x000e620000002100 */
[----:B------:R-:W-:-:S02]  /*18fe0*/  LEA.HI.X.SX32 R0, R21, R5, 0x1, P5 ;  /* 0x0000000515007211 */ /* 0x000fc400028f0eff */
[----:B0-----:R-:W-:-:S03]  /*18ff0*/  LEA.HI.X.SX32 R4, R10, R5, 0x1, P6 ;  /* 0x000000050a047211 */ /* 0x001fc600030f0eff */
[----:B------:R0:W-:Y:S04]  /*19000*/  STL [R1+0x340], R0 ;  /* 0x0003400001007387 */ /* 0x0001e80000100800 */
[----:B------:R-:W-:Y:S01]  /*19010*/  STL [R1+0x344], R4 ;  /* 0x0003440401007387 */ /* 0x000fe20000100800 */
[-C--:B0-----:R-:W-:Y:S02]  /*19020*/  LEA.HI.X.SX32 R0, R9, R5.reuse, 0x1, P0 ;  /* 0x0000000509007211 */ /* 0x081fe400000f0eff */
[----:B------:R-:W-:-:S03]  /*19030*/  LEA.HI.X.SX32 R9, R26, R5, 0x1, P1 ;  /* 0x000000051a097211 */ /* 0x000fc600008f0eff */
[----:B------:R0:W-:Y:S01]  /*19040*/  STL [R1+0x348], R0 ;  /* 0x0003480001007387 */ /* 0x0001e20000100800 */
[----:B------:R-:W-:-:S03]  /*19050*/  LEA.HI.X.SX32 R3, R3, R5, 0x1, P3 ;  /* 0x0000000503037211 */ /* 0x000fc600018f0eff */
[----:B------:R-:W-:Y:S01]  /*19060*/  STL [R1+0x34c], R9 ;  /* 0x00034c0901007387 */ /* 0x000fe20000100800 */
[-C--:B0-----:R-:W-:Y:S02]  /*19070*/  LEA.HI.X.SX32 R0, R16, R5.reuse, 0x1, P2 ;  /* 0x0000000510007211 */ /* 0x081fe400010f0eff */
[--C-:B-1----:R-:W-:Y:S02]  /*19080*/  SHF.R.U32.HI R17, RZ, 0x4, R6.reuse ;  /* 0x00000004ff117819 */ /* 0x102fe40000011606 */
[----:B------:R-:W-:Y:S01]  /*19090*/  SHF.R.U32.HI R6, RZ, 0x4, R6 ;  /* 0x00000004ff067819 */ /* 0x000fe20000011606 */
[----:B------:R0:W-:Y:S02]  /*190a0*/  STL [R1+0x350], R0 ;  /* 0x0003500001007387 */ /* 0x0001e40000100800 */
[----:B------:R-:W-:Y:S01]  /*190b0*/  VIADD R17, R17, 0x3c ;  /* 0x0000003c11117836 */ /* 0x000fe20000000000 */
[----:B------:R-:W-:Y:S01]  /*190c0*/  SGXT.U32 R6, R6, 0x2 ;  /* 0x000000020606781a */ /* 0x000fe20000000000 */
[----:B------:R2:W-:Y:S01]  /*190d0*/  STL [R1+0x354], R3 ;  /* 0x0003540301007387 */ /* 0x0005e20000100800 */
[----:B0-----:R-:W-:Y:S01]  /*190e0*/  LEA.HI.X.SX32 R0, R27, R5, 0x1, P4 ;  /* 0x000000051b007211 */ /* 0x001fe200020f0eff */
[----:B------:R-:W-:-:S04]  /*190f0*/  IMAD R5, R17, UR6, RZ ;  /* 0x0000000611057c24 */ /* 0x000fc8000f8e02ff */
[----:B------:R0:W-:Y:S01]  /*19100*/  STL [R1+0x1fc], R0 ;  /* 0x0001fc0001007387 */ /* 0x0001e20000100800 */
[----:B------:R-:W-:Y:S01]  /*19110*/  IMAD R4, RZ, RZ, -UR6 ;  /* 0x80000006ff047e24 */ /* 0x000fe2000f8e02ff */
[----:B------:R-:W-:-:S03]  /*19120*/  USHF.L.U32 UR7, UR7, 0x6, URZ ;  /* 0x0000000607077899 */ /* 0x000fc600080006ff */
[----:B--2---:R-:W-:-:S04]  /*19130*/  IMAD R3, R4, 0x4, R25 ;  /* 0x0000000404037824 */ /* 0x004fc800078e0219 */
[----:B------:R-:W-:Y:S01]  /*19140*/  IMAD R4, R4, 0x4, R3 ;  /* 0x0000000404047824 */ /* 0x000fe200078e0203 */
[----:B---3--:R-:W-:-:S04]  /*19150*/  LEA R2, P5, R28, UR8, 0x1 ;  /* 0x000000081c027c11 */ /* 0x008fc8000f8a08ff */
[----:B0-----:R-:W-:Y:S02]  /*19160*/  LEA.HI.X.SX32 R0, R28, UR9, 0x1, P5 ;  /* 0x000000091c007c11 */ /* 0x001fe4000a8f0eff */
[----:B------:R-:W-:Y:S02]  /*19170*/  LOP3.LUT R28, R6, 0x38, RZ, 0xfc, !PT ;  /* 0x00000038061c7812 */ /* 0x000fe400078efcff */
[----:B------:R-:W-:-:S03]  /*19180*/  LEA R10, P2, R5, R2, 0x1 ;  /* 0x00000002050a7211 */ /* 0x000fc600078408ff */
[----:B------:R-:W-:Y:S02]  /*19190*/  IMAD R28, R28, UR6, RZ ;  /* 0x000000061c1c7c24 */ /* 0x000fe4000f8e02ff */
[----:B------:R5:W-:Y:S03]  /*191a0*/  STL [R1+0x2c4], R10 ;  /* 0x0002c40a01007387 */ /* 0x000be60000100800 */
[----:B------:R-:W-:-:S05]  /*191b0*/  LEA R16, P6, R28, R2, 0x1 ;  /* 0x000000021c107211 */ /* 0x000fca00078c08ff */
[----:B------:R0:W-:Y:S01]  /*191c0*/  STL [R1+0x2cc], R16 ;  /* 0x0002cc1001007387 */ /* 0x0001e20000100800 */
[-C--:B----4-:R-:W-:Y:S02]  /*191d0*/  LEA R9, P1, R29, R2.reuse, 0x1 ;  /* 0x000000021d097211 */ /* 0x090fe400078208ff */
[----:B-----5:R-:W-:-:S03]  /*191e0*/  LEA R10, P0, R23, R2, 0x1 ;  /* 0x00000002170a7211 */ /* 0x020fc600078008ff */
[----:B------:R1:W-:Y:S04]  /*191f0*/  STL [R1+0x2d4], R9 ;  /* 0x0002d40901007387 */ /* 0x0003e80000100800 */
[----:B------:R2:W-:Y:S01]  /*19200*/  STL [R1+0x2dc], R10 ;  /* 0x0002dc0a01007387 */ /* 0x0005e20000100800 */
[-C--:B0-----:R-:W-:Y:S02]  /*19210*/  LEA R16, P5, R20, R2.reuse, 0x1 ;  /* 0x0000000214107211 */ /* 0x081fe400078a08ff */
[----:B-1----:R-:W-:Y:S02]  /*19220*/  LEA R9, P4, R15, R2, 0x1 ;  /* 0x000000020f097211 */ /* 0x002fe400078808ff */
[----:B--2---:R-:W-:Y:S02]  /*19230*/  LEA.HI.X.SX32 R10, R5, R0, 0x1, P2 ;  /* 0x00000000050a7211 */ /* 0x004fe400010f0eff */
[----:B------:R-:W-:Y:S01]  /*19240*/  LEA R5, P3, R14, R2, 0x1 ;  /* 0x000000020e057211 */ /* 0x000fe200078608ff */
[----:B------:R-:W-:Y:S04]  /*19250*/  STL [R1+0x2e4], R16 ;  /* 0x0002e41001007387 */ /* 0x000fe80000100800 */
[----:B------:R0:W-:Y:S04]  /*19260*/  STL [R1+0x2ec], R9 ;  /* 0x0002ec0901007387 */ /* 0x0001e80000100800 */
[----:B------:R1:W-:Y:S04]  /*19270*/  STL [R1+0x2c0], R10 ;  /* 0x0002c00a01007387 */ /* 0x0003e80000100800 */
[----:B------:R2:W-:Y:S01]  /*19280*/  STL [R1+0x2f4], R5 ;  /* 0x0002f40501007387 */ /* 0x0005e20000100800 */
[----:B0-----:R-:W-:-:S02]  /*19290*/  LEA.HI.X.SX32 R9, R28, R0, 0x1, P6 ;  /* 0x000000001c097211 */ /* 0x001fc400030f0eff */
[----:B-1----:R-:W-:-:S03]  /*192a0*/  LEA R10, P2, R13, R2, 0x1 ;  /* 0x000000020d0a7211 */ /* 0x002fc600078408ff */
[----:B------:R0:W-:Y:S01]  /*192b0*/  STL [R1+0x2c8], R9 ;  /* 0x0002c80901007387 */ /* 0x0001e20000100800 */
[----:B--2---:R-:W-:-:S03]  /*192c0*/  LEA.HI.X.SX32 R5, R29, R0, 0x1, P1 ;  /* 0x000000001d057211 */ /* 0x004fc600008f0eff */
[----:B------:R1:W-:Y:S04]  /*192d0*/  STL [R1+0x2fc], R10 ;  /* 0x0002fc0a01007387 */ /* 0x0003e80000100800 */
[----:B------:R2:W-:Y:S01]  /*192e0*/  STL [R1+0x2d0], R5 ;  /* 0x0002d00501007387 */ /* 0x0005e20000100800 */
[----:B0-----:R-:W-:Y:S02]  /*192f0*/  LEA R9, P1, R11, R2, 0x1 ;  /* 0x000000020b097211 */ /* 0x001fe400078208ff */
[----:B-1----:R-:W-:-:S03]  /*19300*/  LEA.HI.X.SX32 R10, R23, R0, 0x1, P0 ;  /* 0x00000000170a7211 */ /* 0x002fc600000f0eff */
[----:B------:R0:W-:Y:S01]  /*19310*/  STL [R1+0x304], R9 ;  /* 0x0003040901007387 */ /* 0x0001e20000100800 */
[----:B--2---:R-:W-:-:S03]  /*19320*/  LEA R5, P0, R8, R2, 0x1 ;  /* 0x0000000208057211 */ /* 0x004fc600078008ff */
[----:B------:R1:W-:Y:S04]  /*19330*/  STL [R1+0x2d8], R10 ;  /* 0x0002d80a01007387 */ /* 0x0003e80000100800 */
[----:B------:R2:W-:Y:S01]  /*19340*/  STL [R1+0x30c], R5 ;  /* 0x00030c0501007387 */ /* 0x0005e20000100800 */
[----:B0-----:R-:W-:Y:S02]  /*19350*/  LEA.HI.X.SX32 R9, R20, R0, 0x1, P5 ;  /* 0x0000000014097211 */ /* 0x001fe400028f0eff */
        /* <DEDUP_REMOVED lines=9> */
[----:B------:R1:W-:Y:S01]  /*193f0*/  STL [R1+0x2f0], R10 ;  /* 0x0002f00a01007387 */ /* 0x0003e20000100800 */
[----:B------:R-:W-:-:S03]  /*19400*/  IMAD R6, R6, UR6, RZ ;  /* 0x0000000606067c24 */ /* 0x000fc6000f8e02ff */
[----:B------:R2:W-:Y:S01]  /*19410*/  STL [R1+0x328], R5 ;  /* 0x0003280501007387 */ /* 0x0005e20000100800 */
[----:B0-----:R-:W-:Y:S02]  /*19420*/  LEA.HI.X.SX32 R9, R13, R0, 0x1, P2 ;  /* 0x000000000d097211 */ /* 0x001fe400010f0eff */
[----:B-1----:R-:W-:-:S03]  /*19430*/  LEA R10, P2, R3, R2, 0x1 ;  /* 0x00000002030a7211 */ /* 0x002fc600078408ff */
[----:B------:R0:W-:Y:S01]  /*19440*/  STL [R1+0x2f8], R9 ;  /* 0x0002f80901007387 */ /* 0x0001e20000100800 */
[----:B--2---:R-:W-:-:S03]  /*19450*/  LEA.HI.X.SX32 R5, R11, R0, 0x1, P1 ;  /* 0x000000000b057211 */ /* 0x004fc600008f0eff */
[----:B------:R-:W-:Y:S01]  /*19460*/  STL [R1+0x338], R10 ;  /* 0x0003380a01007387 */ /* 0x000fe20000100800 */
[----:B------:R-:W-:-:S03]  /*19470*/  LEA.HI.X.SX32 R8, R8, R0, 0x1, P0 ;  /* 0x0000000008087211 */ /* 0x000fc600000f0eff */
[----:B------:R1:W-:Y:S01]  /*19480*/  STL [R1+0x300], R5 ;  /* 0x0003000501007387 */ /* 0x0003e20000100800 */
[----:B0-----:R-:W-:Y:S02]  /*19490*/  LEA R9, P1, R4, R2, 0x1 ;  /* 0x0000000204097211 */ /* 0x001fe400078208ff */
[----:B------:R-:W-:-:S03]  /*194a0*/  LEA.HI.X.SX32 R7, R7, R0, 0x1, P5 ;  /* 0x0000000007077211 */ /* 0x000fc600028f0eff */
[----:B------:R-:W-:Y:S01]  /*194b0*/  STL [R1+0x33c], R9 ;  /* 0x00033c0901007387 */ /* 0x000fe20000100800 */
[----:B-1----:R-:W-:Y:S02]  /*194c0*/  LEA R5, P0, R6, R2, 0x1 ;  /* 0x0000000206057211 */ /* 0x002fe400078008ff */
[-C--:B------:R-:W-:Y:S01]  /*194d0*/  LEA.HI.X.SX32 R2, R12, R0.reuse, 0x1, P4 ;  /* 0x000000000c027211 */ /* 0x080fe200020f0eff */
[----:B------:R-:W-:Y:S01]  /*194e0*/  STL [R1+0x308], R8 ;  /* 0x0003080801007387 */ /* 0x000fe20000100800 */
[----:B------:R-:W-:-:S03]  /*194f0*/  LEA.HI.X.SX32 R3, R3, R0, 0x1, P2 ;  /* 0x0000000003037211 */ /* 0x000fc600010f0eff */
[----:B------:R0:W-:Y:S04]  /*19500*/  STL [R1+0x334], R5 ;  /* 0x0003340501007387 */ /* 0x0001e80000100800 */
[----:B------:R-:W-:Y:S04]  /*19510*/  STL [R1+0x310], R7 ;  /* 0x0003100701007387 */ /* 0x000fe80000100800 */
[----:B------:R1:W-:Y:S01]  /*19520*/  STL [R1+0x318], R2 ;  /* 0x0003180201007387 */ /* 0x0003e20000100800 */
[----:B0-----:R-:W-:-:S05]  /*19530*/  LEA.HI.X.SX32 R5, R25, R0, 0x1, P3 ;  /* 0x0000000019057211 */ /* 0x001fca00018f0eff */
[----:B------:R-:W-:Y:S01]  /*19540*/  STL [R1+0x320], R5 ;  /* 0x0003200501007387 */ /* 0x000fe20000100800 */
[-C--:B-1----:R-:W-:Y:S02]  /*19550*/  LEA.HI.X.SX32 R2, R4, R0.reuse, 0x1, P1 ;  /* 0x0000000004027211 */ /* 0x082fe400008f0eff */
[----:B------:R-:W-:Y:S01]  /*19560*/  LEA.HI.X.SX32 R0, R6, R0, 0x1, P0 ;  /* 0x0000000006007211 */ /* 0x000fe200000f0eff */
[----:B------:R-:W-:Y:S04]  /*19570*/  STL [R1+0x32c], R3 ;  /* 0x00032c0301007387 */ /* 0x000fe80000100800 */
[----:B------:R-:W-:Y:S04]  /*19580*/  STL [R1+0x330], R2 ;  /* 0x0003300201007387 */ /* 0x000fe80000100800 */
[----:B------:R0:W-:Y:S04]  /*19590*/  STL [R1+0x324], R0 ;  /* 0x0003240001007387 */ /* 0x0001e80000100800 */
[----:B------:R-:W-:Y:S04]  /*195a0*/  STL [R1+0x2b0], RZ ;  /* 0x0002b0ff01007387 */ /* 0x000fe80000100800 */
        /* <DEDUP_REMOVED lines=33> */
[----:B------:R-:W-:Y:S01]  /*197c0*/  STL [R1+0x238], RZ ;  /* 0x000238ff01007387 */ /* 0x000fe20000100800 */
[----:B------:R-:W-:-:S02]  /*197d0*/  USHF.R.S32.HI UR8, URZ, 0x1f, UR4 ;  /* 0x0000001fff087899 */ /* 0x000fc40008011404 */
[----:B------:R-:W-:Y:S02]  /*197e0*/  USHF.L.U32 UR6, UR6, 0x6, URZ ;  /* 0x0000000606067899 */ /* 0x000fe400080006ff */
[----:B------:R-:W-:Y:S02]  /*197f0*/  ULEA.HI UR8, UR8, UR4, URZ, 0x6 ;  /* 0x0000000408087291 */ /* 0x000fe4000f8f30ff */
[----:B------:R-:W-:Y:S02]  /*19800*/  USHF.R.S32.HI UR4, URZ, 0x1f, UR6 ;  /* 0x0000001fff047899 */ /* 0x000fe40008011406 */
[----:B------:R-:W-:Y:S02]  /*19810*/  USHF.R.S32.HI UR9, URZ, 0x1f, UR7 ;  /* 0x0000001fff097899 */ /* 0x000fe40008011407 */
[----:B------:R-:W-:Y:S02]  /*19820*/  USHF.L.U32 UR13, UR6, 0x1, URZ ;  /* 0x00000001060d7899 */ /* 0x000fe400080006ff */
[----:B------:R-:W-:-:S02]  /*19830*/  USHF.L.U32 UR12, UR7, 0x1, URZ ;  /* 0x00000001070c7899 */ /* 0x000fc400080006ff */
[----:B------:R-:W-:Y:S01]  /*19840*/  USHF.R.S32.HI UR8, URZ, 0x6, UR8 ;  /* 0x00000006ff087899 */ /* 0x000fe20008011408 */
[----:B------:R-:W1:Y:S01]  /*19850*/  S2R R25, SR_TID.X ;  /* 0x0000000000197919 */ /* 0x000e620000002100 */
[----:B------:R-:W-:Y:S02]  /*19860*/  USHF.L.U64.HI UR6, UR6, 0x1, UR4 ;  /* 0x0000000106067899 */ /* 0x000fe40008010204 */
[----:B------:R-:W-:Y:S01]  /*19870*/  USHF.L.U64.HI UR9, UR7, 0x1, UR9 ;  /* 0x0000000107097899 */ /* 0x000fe20008010209 */
[----:B------:R-:W-:Y:S01]  /*19880*/  UMOV UR4, URZ ;  /* 0x000000ff00047c82 */ /* 0x000fe20008000000 */
[C---:B-1----:R-:W-:Y:S01]  /*19890*/  LOP3.LUT R7, R25.reuse, 0x7, RZ, 0xc0, !PT ;  /* 0x0000000719077812 */ /* 0x042fe200078ec0ff */
[C---:B------:R-:W-:Y:S02]  /*198a0*/  IMAD.SHL.U32 R12, R25.reuse, 0x2, RZ ;  /* 0x00000002190c7824 */ /* 0x040fe400078e00ff */
[----:B------:R-:W-:Y:S02]  /*198b0*/  IMAD.SHL.U32 R25, R25, 0x20, RZ ;  /* 0x0000002019197824 */ /* 0x000fe400078e00ff */
[----:B------:R-:W-:-:S03]  /*198c0*/  IMAD R7, R7, 0x90, RZ ;  /* 0x0000009007077824 */ /* 0x000fc600078e02ff */
[----:B0-----:R-:W-:Y:S02]  /*198d0*/  LOP3.LUT R0, R25, 0x60, RZ, 0xc0, !PT ;  /* 0x0000006019007812 */ /* 0x001fe400078ec0ff */
[----:B------:R-:W-:-:S03]  /*198e0*/  LOP3.LUT R12, R7, 0x30, R12, 0x78, !PT ;  /* 0x00000030070c7812 */ /* 0x000fc600078e780c */
[----:B------:R0:W-:Y:S01]  /*198f0*/  STL [R1+0xb94], R0 ;  /* 0x000b940001007387 */ /* 0x0001e20000100800 */
[----:B------:R-:W-:-:S03]  /*19900*/  LOP3.LUT R2, R12, 0x400, R25, 0xf8, !PT ;  /* 0x000004000c027812 */ /* 0x000fc600078ef819 */
[----:B------:R1:W-:Y:S01]  /*19910*/  STL [R1+0x23c], RZ ;  /* 0x00023cff01007387 */ /* 0x0003e20000100800 */
[----:B------:R-:W-:-:S03]  /*19920*/  LOP3.LUT R2, R2, 0x40, RZ, 0x3c, !PT ;  /* 0x0000004002027812 */ /* 0x000fc600078e3cff */
[----:B------:R1:W-:Y:S04]  /*19930*/  STL [R1+0x220], RZ ;  /* 0x000220ff01007387 */ /* 0x0003e80000100800 */
[----:B------:R1:W-:Y:S04]  /*19940*/  STL [R1+0x224], RZ ;  /* 0x000224ff01007387 */ /* 0x0003e80000100800 */
[----:B------:R1:W-:Y:S04]  /*19950*/  STL [R1+0x228], RZ ;  /* 0x000228ff01007387 */ /* 0x0003e80000100800 */
[----:B------:R1:W-:Y:S01]  /*19960*/  STL [R1+0x22c], RZ ;  /* 0x00022cff01007387 */ /* 0x0003e20000100800 */
[----:B------:R-:W2:Y:S03]  /*19970*/  S2R R25, SR_TID.X ;  /* 0x0000000000197919 */ /* 0x000ea60000002100 */
[----:B------:R1:W-:Y:S04]  /*19980*/  STL [R1+0x210], RZ ;  /* 0x000210ff01007387 */ /* 0x0003e80000100800 */
[----:B------:R1:W-:Y:S04]  /*19990*/  STL [R1+0x214], RZ ;  /* 0x000214ff01007387 */ /* 0x0003e80000100800 */
[----:B------:R1:W-:Y:S04]  /*199a0*/  STL [R1+0x218], RZ ;  /* 0x000218ff01007387 */ /* 0x0003e80000100800 */
[----:B------:R1:W-:Y:S04]  /*199b0*/  STL [R1+0x21c], RZ ;  /* 0x00021cff01007387 */ /* 0x0003e80000100800 */
[----:B------:R1:W-:Y:S04]  /*199c0*/  STL [R1+0x200], RZ ;  /* 0x000200ff01007387 */ /* 0x0003e80000100800 */
[----:B------:R1:W-:Y:S04]  /*199d0*/  STL [R1+0x204], RZ ;  /* 0x000204ff01007387 */ /* 0x0003e80000100800 */
[----:B------:R1:W-:Y:S04]  /*199e0*/  STL [R1+0x208], RZ ;  /* 0x000208ff01007387 */ /* 0x0003e80000100800 */
[----:B------:R1:W-:Y:S01]  /*199f0*/  STL [R1+0x20c], RZ ;  /* 0x00020cff01007387 */ /* 0x0003e20000100800 */
[----:B--2---:R-:W-:-:S03]  /*19a00*/  LOP3.LUT R25, R25, 0x3f, RZ, 0xc0, !PT ;  /* 0x0000003f19197812 */ /* 0x004fc600078ec0ff */
[----:B------:R1:W-:Y:S02]  /*19a10*/  STL [R1+0x1e0], RZ ;  /* 0x0001e0ff01007387 */ /* 0x0003e40000100800 */
[----:B0-----:R-:W-:Y:S02]  /*19a20*/  IMAD.SHL.U32 R0, R25, 0x2, RZ ;  /* 0x0000000219007824 */ /* 0x001fe400078e00ff */
[----:B------:R1:W-:Y:S03]  /*19a30*/  STL [R1+0x1e4], RZ ;  /* 0x0001e4ff01007387 */ /* 0x0003e60000100800 */
[C---:B------:R-:W-:Y:S01]  /*19a40*/  LOP3.LUT R3, R0.reuse, 0x10, RZ, 0x3c, !PT ;  /* 0x0000001000037812 */ /* 0x040fe200078e3cff */
[----:B------:R1:W-:Y:S01]  /*19a50*/  STL [R1+0x1e8], RZ ;  /* 0x0001e8ff01007387 */ /* 0x0003e20000100800 */
[C---:B------:R-:W-:Y:S02]  /*19a60*/  LOP3.LUT R5, R0.reuse, 0x20, RZ, 0x3c, !PT ;  /* 0x0000002000057812 */ /* 0x040fe400078e3cff */
[C---:B------:R-:W-:Y:S01]  /*19a70*/  LOP3.LUT R4, R0.reuse, 0x30, RZ, 0x3c, !PT ;  /* 0x0000003000047812 */ /* 0x040fe200078e3cff */
[----:B------:R1:W-:Y:S01]  /*19a80*/  STL [R1+0x1ec], RZ ;  /* 0x0001ecff01007387 */ /* 0x0003e20000100800 */
[----:B------:R-:W-:-:S02]  /*19a90*/  LOP3.LUT R3, R0, 0x40, RZ, 0x3c, !PT ;  /* 0x0000004000037812 */ /* 0x000fc400078e3cff */
[C---:B------:R-:W-:Y:S01]  /*19aa0*/  LOP3.LUT R5, R0.reuse, 0x50, RZ, 0x3c, !PT ;  /* 0x0000005000057812 */ /* 0x040fe200078e3cff */
[----:B------:R1:W-:Y:S01]  /*19ab0*/  STL [R1+0x1d0], RZ ;  /* 0x0001d0ff01007387 */ /* 0x0003e20000100800 */
[C---:B------:R-:W-:Y:S02]  /*19ac0*/  LOP3.LUT R4, R0.reuse, 0x60, RZ, 0x3c, !PT ;  /* 0x0000006000047812 */ /* 0x040fe400078e3cff */
[----:B------:R-:W-:Y:S01]  /*19ad0*/  LOP3.LUT R3, R0, 0x70, RZ, 0x3c, !PT ;  /* 0x0000007000037812 */ /* 0x000fe200078e3cff */
[----:B------:R1:W-:Y:S04]  /*19ae0*/  STL [R1+0x1d4], RZ ;  /* 0x0001d4ff01007387 */ /* 0x0003e80000100800 */
        /* <DEDUP_REMOVED lines=9> */
[----:B------:R1:W-:Y:S02]  /*19b80*/  STL [R1+0x1bc], RZ ;  /* 0x0001bcff01007387 */ /* 0x0003e40000100800 */
.L_x_2:
[----:B-----5:R-:W2:Y:S04]  /*19b90*/  LDL R3, [R1+0x330] ;  /* 0x0003300001037983 */ /* 0x020ea80000100800 */
[----:B------:R-:W2:Y:S04]  /*19ba0*/  LDL R2, [R1+0x33c] ;  /* 0x00033c0001027983 */ /* 0x000ea80000100800 */
[----:B------:R-:W3:Y:S04]  /*19bb0*/  LDL R9, [R1+0x32c] ;  /* 0x00032c0001097983 */ /* 0x000ee80000100800 */
[----:B------:R-:W4:Y:S01]  /*19bc0*/  LDL R5, [R1+0x338] ;  /* 0x0003380001057983 */ /* 0x000f220000100800 */
[----:B------:R-:W-:Y:S01]  /*19bd0*/  UIMAD UR7, UR4, -0x40, UR14 ;  /* 0xffffffc0040778a4 */ /* 0x000fe2000f8e020e */
[----:B------:R-:W-:Y:S01]  /*19be0*/  PRMT R22, RZ, 0x7610, R22 ;  /* 0x00007610ff167816 */ /* 0x000fe20000000016 */
[----:B------:R-:W0:Y:S01]  /*19bf0*/  S2R R4, SR_TID.X ;  /* 0x0000000000047919 */ /* 0x000e220000002100 */
[----:B------:R0:W-:Y:S04]  /*19c00*/  STL [R1+0x1420], R14 ;  /* 0x0014200e01007387 */ /* 0x0001e80000100800 */
[----:B------:R-:W-:Y:S04]  /*19c10*/  STL [R1+0x141c], R21 ;  /* 0x00141c1501007387 */ /* 0x000fe80000100800 */
[----:B------:R1:W-:Y:S04]  /*19c20*/  STL [R1+0x1418], R16 ;  /* 0x0014181001007387 */ /* 0x0003e80000100800 */
[----:B------:R-:W-:Y:S04]  /*19c30*/  STL [R1+0x13e0], R7 ;  /* 0x0013e00701007387 */ /* 0x000fe80000100800 */
[----:B------:R-:W-:Y:S04]  /*19c40*/  STL [R1+0x13e8], R7 ;  /* 0x0013e80701007387 */ /* 0x000fe80000100800 */
[----:B------:R-:W-:Y:S04]  /*19c50*/  STL [R1+0x13f0], R7 ;  /* 0x0013f00701007387 */ /* 0x000fe80000100800 */
[----:B------:R-:W-:Y:S04]  /*19c60*/  STL [R1+0x13f8], R7 ;  /* 0x0013f80701007387 */ /* 0x000fe80000100800 */
[----:B------:R-:W-:Y:S01]  /*19c70*/  STL [R1+0x1400], R7 ;  /* 0x0014000701007387 */ /* 0x000fe20000100800 */
[----:B0-----:R-:W-:-:S02]  /*19c80*/  SHF.R.U32.HI R14, RZ, 0x4, R4 ;  /* 0x00000004ff0e7819 */ /* 0x001fc40000011604 */
[----:B------:R-:W-:Y:S01]  /*19c90*/  PRMT R17, RZ, 0x7610, R17 ;  /* 0x00007610ff117816 */ /* 0x000fe20000000011 */
[----:B------:R-:W-:Y:S01]  /*19ca0*/  STL [R1+0x1408], R7 ;  /* 0x0014080701007387 */ /* 0x000fe20000100800 */
[----:B------:R-:W-:Y:S02]  /*19cb0*/  SGXT.U32 R14, R14, 0x2 ;  /* 0x000000020e0e781a */ /* 0x000fe40000000000 */
[----:B------:R-:W-:Y:S01]  /*19cc0*/  SHF.R.U32.HI R4, RZ, 0x4, R4 ;  /* 0x00000004ff047819 */ /* 0x000fe20000011604 */
[----:B------:R-:W-:Y:S01]  /*19cd0*/  STL [R1+0x1414], R7 ;  /* 0x0014140701007387 */ /* 0x000fe20000100800 */
[C---:B------:R-:W-:Y:S02]  /*19ce0*/  LOP3.LUT R15, R14.reuse, 0x4, RZ, 0xfc, !PT ;  /* 0x000000040e0f7812 */ /* 0x040fe400078efcff */
[----:B------:R-:W-:Y:S01]  /*19cf0*/  LOP3.LUT R14, R14, 0x8, RZ, 0xfc, !PT ;  /* 0x000000080e0e7812 */ /* 0x000fe200078efcff */
[----:B------:R-:W-:Y:S01]  /*19d00*/  STL [R1+0x13dc], R11 ;  /* 0x0013dc0b01007387 */ /* 0x000fe20000100800 */
[----:B------:R-:W-:-:S02]  /*19d10*/  ISETP.GE.AND P0, PT, R15, UR7, PT ;  /* 0x000000070f007c0c */ /* 0x000fc4000bf06270 */
[----:B------:R-:W-:Y:S01]  /*19d20*/  ISETP.GE.AND P1, PT, R14, UR7, PT ;  /* 0x000000070e007c0c */ /* 0x000fe2000bf26270 */
[----:B------:R-:W-:Y:S01]  /*19d30*/  STL [R1+0x13e4], R11 ;  /* 0x0013e40b01007387 */ /* 0x000fe20000100800 */
[----:B------:R-:W-:-:S03]  /*19d40*/  SGXT.U32 R4, R4, 0x2 ;  /* 0x000000020404781a */ /* 0x000fc60000000000 */
[----:B------:R-:W-:Y:S01]  /*19d50*/  STL [R1+0x13ec], R11 ;  /* 0x0013ec0b01007387 */ /* 0x000fe20000100800 */
[C---:B------:R-:W-:Y:S02]  /*19d60*/  LOP3.LUT R15, R4.reuse, 0xc, RZ, 0xfc, !PT ;  /* 0x0000000c040f7812 */ /* 0x040fe400078efcff */
[----:B------:R-:W-:Y:S01]  /*19d70*/  LOP3.LUT R4, R4, 0x10, RZ, 0xfc, !PT ;  /* 0x0000001004047812 */ /* 0x000fe200078efcff */
[----:B------:R-:W-:Y:S01]  /*19d80*/  STL [R1+0x13f4], R11 ;  /* 0x0013f40b01007387 */ /* 0x000fe20000100800 */
[----:B------:R-:W-:-:S03]  /*19d90*/  ISETP.GE.AND P2, PT, R15, UR7, PT ;  /* 0x000000070f007c0c */ /* 0x000fc6000bf46270 */
[----:B------:R-:W-:Y:S04]  /*19da0*/  STL [R1+0x13fc], R11 ;  /* 0x0013fc0b01007387 */ /* 0x000fe80000100800 */
        /* <DEDUP_REMOVED lines=32> */
[----:B-1----:R-:W3:Y:S01]  /*19fb0*/  LDL R16, [R1+0x328] ;  /* 0x0003280001107983 */ /* 0x002ee20000100800 */
[----:B------:R-:W-:-:S02]  /*19fc0*/  ISETP.GE.AND P3, PT, R4, UR7, PT ;  /* 0x0000000704007c0c */ /* 0x000fc4000bf66270 */
[----:B------:R-:W0:Y:S01]  /*19fd0*/  S2R R4, SR_TID.X ;  /* 0x0000000000047919 */ /* 0x000e220000002100 */
[----:B------:R-:W-:Y:S01]  /*19fe0*/  PRMT R23, RZ, 0x7610, R23 ;  /* 0x00007610ff177816 */ /* 0x000fe20000000017 */
[----:B------:R-:W3:Y:S01]  /*19ff0*/  LDL R14, [R1+0x31c] ;  /* 0x00031c00010e7983 */ /* 0x000ee20000100800 */
[----:B------:R-:W-:Y:S02]  /*1a000*/  PRMT R24, RZ, 0x7610, R24 ;  /* 0x00007610ff187816 */ /* 0x000fe40000000018 */
[----:B------:R-:W-:Y:S01]  /*1a010*/  PRMT R18, RZ, 0x7610, R18 ;  /* 0x00007610ff127816 */ /* 0x000fe20000000012 */
[----:B------:R-:W3:Y:S04]  /*1a020*/  LDL R15, [R1+0x30c] ;  /* 0x00030c00010f7983 */ /* 0x000ee80000100800 */
[----:B--2---:R4:W2:Y:S01]  /*1a030*/  @!P0 LDG.E.U16 R22, desc[UR10][R2.64] ;  /* 0x0000000a02168981 */ /* 0x0048a2000c1e1500 */
[----:B0-----:R-:W-:-:S04]  /*1a040*/  SHF.R.U32.HI R4, RZ, 0x4, R4 ;  /* 0x00000004ff047819 */ /* 0x001fc80000011604 */
[----:B------:R-:W-:Y:S01]  /*1a050*/  SGXT.U32 R4, R4, 0x2 ;  /* 0x000000020404781a */ /* 0x000fe20000000000 */
[----:B----4-:R-:W-:Y:S02]  /*1a060*/  @!P1 IMAD.MOV.U32 R2, RZ, RZ, R5 ;  /* 0x000000ffff029224 */ /* 0x010fe400078e0005 */
[----:B---3--:R-:W-:-:S05]  /*1a070*/  @!P1 IMAD.MOV.U32 R3, RZ, RZ, R9 ;  /* 0x000000ffff039224 */ /* 0x008fca00078e0009 */
[----:B------:R0:W3:Y:S04]  /*1a080*/  @!P1 LDG.E.U16 R17, desc[UR10][R2.64] ;  /* 0x0000000a02119981 */ /* 0x0000e8000c1e1500 */
[----:B------:R-:W4:Y:S01]  /*1a090*/  LDL R3, [R1+0x320] ;  /* 0x0003200001037983 */ /* 0x000f220000100800 */
[----:B------:R-:W1:Y:S01]  /*1a0a0*/  S2R R5, SR_TID.X ;  /* 0x0000000000057919 */ /* 0x000e620000002100 */
[----:B------:R-:W-:-:S04]  /*1a0b0*/  LOP3.LUT R4, R4, 0x14, RZ, 0xfc, !PT ;  /* 0x0000001404047812 */ /* 0x000fc800078efcff */
[----:B------:R-:W-:Y:S02]  /*1a0c0*/  ISETP.GE.AND P0, PT, R4, UR7, PT ;  /* 0x0000000704007c0c */ /* 0x000fe4000bf06270 */
[----:B------:R-:W2:Y:S01]  /*1a0d0*/  LDL R4, [R1+0x314] ;  /* 0x0003140001047983 */ /* 0x000ea20000100800 */
[----:B-1----:R-:W-:-:S03]  /*1a0e0*/  SHF.R.U32.HI R9, RZ, 0x4, R5 ;  /* 0x00000004ff097819 */ /* 0x002fc60000011605 */
[----:B------:R-:W2:Y:S01]  /*1a0f0*/  LDL R5, [R1+0x310] ;  /* 0x0003100001057983 */ /* 0x000ea20000100800 */
[----:B0-----:R-:W-:Y:S01]  /*1a100*/  @!P2 IMAD.MOV.U32 R2, RZ, RZ, R16 ;  /* 0x000000ffff02a224 */ /* 0x001fe200078e0010 */
[----:B------:R-:W-:Y:S02]  /*1a110*/  SGXT.U32 R9, R9, 0x2 ;  /* 0x000000020909781a */ /* 0x000fe40000000000 */
[----:B------:R-:W3:Y:S04]  /*1a120*/  LDL R16, [R1+0x304] ;  /* 0x0003040001107983 */ /* 0x000ee80000100800 */
[----:B----4-:R-:W4:Y:S04]  /*1a130*/  @!P2 LDG.E.U16 R23, desc[UR10][R2.64] ;  /* 0x0000000a0217a981 */ /* 0x010f28000c1e1500 */
[----:B------:R-:W3:Y:S01]  /*1a140*/  LDL R3, [R1+0x318] ;  /* 0x0003180001037983 */ /* 0x000ee20000100800 */
[----:B------:R-:W-:-:S04]  /*1a150*/  LOP3.LUT R9, R9, 0x18, RZ, 0xfc, !PT ;  /* 0x0000001809097812 */ /* 0x000fc800078efcff */
[----:B------:R-:W-:Y:S02]  /*1a160*/  ISETP.GE.AND P1, PT, R9, UR7, PT ;  /* 0x0000000709007c0c */ /* 0x000fe4000bf26270 */
[----:B------:R-:W0:Y:S01]  /*1a170*/  S2R R9, SR_TID.X ;  /* 0x0000000000097919 */ /* 0x000e220000002100 */
[----:B--2---:R1:W2:Y:S02]  /*1a180*/  @!P0 LDG.E.U16 R24, desc[UR10][R4.64] ;  /* 0x0000000a04188981 */ /* 0x0042a4000c1e1500 */
[----:B-1----:R-:W1:Y:S01]  /*1a190*/  S2R R5, SR_TID.X ;  /* 0x0000000000057919 */ /* 0x002e620000002100 */
[--C-:B0-----:R-:W-:Y:S02]  /*1a1a0*/  SHF.R.U32.HI R2, RZ, 0x4, R9.reuse ;  /* 0x00000004ff027819 */ /* 0x101fe40000011609 */
[----:B------:R-:W-:Y:S02]  /*1a1b0*/  SHF.R.U32.HI R9, RZ, 0x4, R9 ;  /* 0x00000004ff097819 */ /* 0x000fe40000011609 */
[----:B------:R-:W-:-:S02]  /*1a1c0*/  SGXT.U32 R2, R2, 0x2 ;  /* 0x000000020202781a */ /* 0x000fc40000000000 */
[----:B------:R-:W-:Y:S02]  /*1a1d0*/  SGXT.U32 R9, R9, 0x2 ;  /* 0x000000020909781a */ /* 0x000fe40000000000 */
[----:B------:R-:W-:-:S04]  /*1a1e0*/  LOP3.LUT R2, R2, 0x1c, RZ, 0xfc, !PT ;  /* 0x0000001c02027812 */ /* 0x000fc800078efcff */
[----:B------:R-:W-:Y:S01]  /*1a1f0*/  ISETP.GE.AND P2, PT, R2, UR7, PT ;  /* 0x0000000702007c0c */ /* 0x000fe2000bf46270 */
[----:B------:R-:W-:Y:S01]  /*1a200*/  @!P3 IMAD.MOV.U32 R2, RZ, RZ, R14 ;  /* 0x000000ffff02b224 */ /* 0x000fe200078e000e */
[----:B------:R-:W-:Y:S02]  /*1a210*/  LOP3.LUT R14, R9, 0x20, RZ, 0xfc, !PT ;  /* 0x00000020090e7812 */ /* 0x000fe400078efcff */
[----:B-1----:R-:W-:-:S04]  /*1a220*/  SHF.R.U32.HI R5, RZ, 0x4, R5 ;  /* 0x00000004ff057819 */ /* 0x002fc80000011605 */
[----:B------:R-:W-:-:S04]  /*1a230*/  SGXT.U32 R5, R5, 0x2 ;  /* 0x000000020505781a */ /* 0x000fc80000000000 */
[----:B------:R-:W-:Y:S01]  /*1a240*/  LOP3.LUT R4, R5, 0x24, RZ, 0xfc, !PT ;  /* 0x0000002405047812 */ /* 0x000fe200078efcff */
[----:B----4-:R-:W-:Y:S04]  /*1a250*/  STL [R1+0x1364], R23 ;  /* 0x0013641701007387 */ /* 0x010fe80000100800 */
[----:B------:R-:W4:Y:S04]  /*1a260*/  LDL R9, [R1+0x2fc] ;  /* 0x0002fc0001097983 */ /* 0x000f280000100800 */
[----:B---3--:R0:W3:Y:S01]  /*1a270*/  @!P3 LDG.E.U16 R18, desc[UR10][R2.64] ;  /* 0x0000000a0212b981 */ /* 0x0080e2000c1e1500 */
[----:B------:R-:W-:-:S03]  /*1a280*/  ISETP.GE.AND P3, PT, R14, UR7, PT ;  /* 0x000000070e007c0c */ /* 0x000fc6000bf66270 */
[----:B------:R-:W3:Y:S04]  /*1a290*/  LDL.LU R14, [R1+0x1420] ;  /* 0x00142000010e7983 */ /* 0x000ee80000300800 */
[----:B------:R-:W3:Y:S01]  /*1a2a0*/  LDL R5, [R1+0x308] ;  /* 0x0003080001057983 */ /* 0x000ee20000100800 */
[----:B------:R-:W-:Y:S01]  /*1a2b0*/  ISETP.GE.AND P0, PT, R4, UR7, PT ;  /* 0x0000000704007c0c */ /* 0x000fe2000bf06270 */
[----:B------:R-:W-:Y:S01]  /*1a2c0*/  @!P1 IMAD.MOV.U32 R4, RZ, RZ, R15 ;  /* 0x000000ffff049224 */ /* 0x000fe200078e000f */
[----:B0-----:R-:W-:Y:S01]  /*1a2d0*/  PRMT R3, RZ, 0x7610, R3 ;  /* 0x00007610ff037816 */ /* 0x001fe20000000003 */
[----:B--2---:R-:W-:Y:S01]  /*1a2e0*/  STL [R1+0x1360], R24 ;  /* 0x0013601801007387 */ /* 0x004fe20000100800 */
[----:B------:R-:W-:Y:S02]  /*1a2f0*/  PRMT R25, RZ, 0x7610, R25 ;  /* 0x00007610ff197816 */ /* 0x000fe40000000019 */
[----:B------:R-:W-:Y:S01]  /*1a300*/  PRMT R2, RZ, 0x7610, R2 ;  /* 0x00007610ff027816 */ /* 0x000fe20000000002 */
[----:B------:R-:W2:Y:S04]  /*1a310*/  LDL R15, [R1+0x2ec] ;  /* 0x0002ec00010f7983 */ /* 0x000ea80000100800 */
[----:B---3--:R0:W3:Y:S02]  /*1a320*/  @!P1 LDG.E.U16 R3, desc[UR10][R4.64] ;  /* 0x0000000a04039981 */ /* 0x0080e4000c1e1500 */
[----:B0-----:R-:W0:Y:S02]  /*1a330*/  S2R R5, SR_TID.X ;  /* 0x0000000000057919 */ /* 0x001e240000002100 */
[----:B0-----:R-:W-:-:S04]  /*1a340*/  SHF.R.U32.HI R5, RZ, 0x4, R5 ;  /* 0x00000004ff057819 */ /* 0x001fc80000011605 */
[----:B------:R-:W-:-:S04]  /*1a350*/  SGXT.U32 R5, R5, 0x2 ;  /* 0x000000020505781a */ /* 0x000fc80000000000 */
[----:B------:R-:W-:Y:S02]  /*1a360*/  LOP3.LUT R4, R5, 0x28, RZ, 0xfc, !PT ;  /* 0x0000002805047812 */ /* 0x000fe400078efcff */
[----:B------:R-:W2:Y:S02]  /*1a370*/  LDL R5, [R1+0x300] ;  /* 0x0003000001057983 */ /* 0x000ea40000100800 */
[----:B------:R-:W-:Y:S01]  /*1a380*/  ISETP.GE.AND P1, PT, R4, UR7, PT ;  /* 0x0000000704007c0c */ /* 0x000fe2000bf26270 */
[----:B------:R-:W-:Y:S01]  /*1a390*/  @!P2 IMAD.MOV.U32 R4, RZ, RZ, R16 ;  /* 0x000000ffff04a224 */ /* 0x000fe200078e0010 */
[----:B------:R-:W-:Y:S01]  /*1a3a0*/  PRMT R21, RZ, 0x7610, R21 ;  /* 0x00007610ff157816 */ /* 0x000fe20000000015 */
[----:B------:R-:W3:Y:S04]  /*1a3b0*/  LDL R16, [R1+0x2e4] ;  /* 0x0002e40001107983 */ /* 0x000ee80000100800 */
[----:B--2---:R0:W2:Y:S02]  /*1a3c0*/  @!P2 LDG.E.U16 R25, desc[UR10][R4.64] ;  /* 0x0000000a0419a981 */ /* 0x0040a4000c1e1500 */
[----:B0-----:R-:W0:Y:S02]  /*1a3d0*/  S2R R5, SR_TID.X ;  /* 0x0000000000057919 */ /* 0x001e240000002100 */
[----:B0-----:R-:W-:-:S04]  /*1a3e0*/  SHF.R.U32.HI R5, RZ, 0x4, R5 ;  /* 0x00000004ff057819 */ /* 0x001fc80000011605 */
[----:B------:R-:W-:-:S04]  /*1a3f0*/  SGXT.U32 R5, R5, 0x2 ;  /* 0x000000020505781a */ /* 0x000fc80000000000 */
[----:B------:R-:W-:Y:S02]  /*1a400*/  LOP3.LUT R4, R5, 0x2c, RZ, 0xfc, !PT ;  /* 0x0000002c05047812 */ /* 0x000fe400078efcff */
[----:B------:R-:W2:Y:S02]  /*1a410*/  LDL R5, [R1+0x2f8] ;  /* 0x0002f80001057983 */ /* 0x000ea40000100800 */
[----:B------:R-:W-:Y:S01]  /*1a420*/  ISETP.GE.AND P2, PT, R4, UR7, PT ;  /* 0x0000000704007c0c */ /* 0x000fe2000bf46270 */
[----:B----4-:R-:W-:-:S05]  /*1a430*/  @!P3 IMAD.MOV.U32 R4, RZ, RZ, R9 ;  /* 0x000000ffff04b224 */ /* 0x010fca00078e0009 */
[----:B--2---:R0:W2:Y:S04]  /*1a440*/  @!P3 LDG.E.U16 R2, desc[UR10][R4.64] ;  /* 0x0000000a0402b981 */ /* 0x0040a8000c1e1500 */
[----:B------:R-:W0:Y:S04]  /*1a450*/  LDL R4, [R1+0x2f0] ;  /* 0x0002f00001047983 */ /* 0x000e280000100800 */
[----:B------:R-:W0:Y:S02]  /*1a460*/  LDL R5, [R1+0x2f4] ;  /* 0x0002f40001057983 */ /* 0x000e240000100800 */
[----:B0-----:R-:W-:-:S04]  /*1a470*/  @!P0 LOP3.LUT R5, R5, R4, RZ, 0x3c, !PT ;  /* 0x0000000405058212 */ /* 0x001fc800078e3cff */
[----:B------:R-:W-:-:S04]  /*1a480*/  @!P0 LOP3.LUT R4, R5, R4, RZ, 0x3c, !PT ;  /* 0x0000000405048212 */ /* 0x000fc800078e3cff */
[----:B------:R-:W-:-:S05]  /*1a490*/  @!P0 LOP3.LUT R5, R5, R4, RZ, 0x3c, !PT ;  /* 0x0000000405058212 */ /* 0x000fca00078e3cff */
[----:B------:R-:W4:Y:S01]  /*1a4a0*/  @!P0 LDG.E.U16 R21, desc[UR10][R4.64] ;  /* 0x0000000a04158981 */ /* 0x000f22000c1e1500 */
[----:B------:R-:W0:Y:S03]  /*1a4b0*/  S2R R9, SR_TID.X ;  /* 0x0000000000097919 */ /* 0x000e260000002100 */
[----:B----4-:R1:W-:Y:S04]  /*1a4c0*/  STL [R1+0x68], R21 ;  /* 0x0000681501007387 */ /* 0x0103e80000100800 */
[----:B-1----:R-:W4:Y:S04]  /*1a4d0*/  LDL.LU R21, [R1+0x141c] ;  /* 0x00141c0001157983 */ /* 0x002f280000300800 */
[----:B------:R-:W2:Y:S01]  /*1a4e0*/  LDL R5, [R1+0x2e8] ;  /* 0x0002e80001057983 */ /* 0x000ea20000100800 */
[----:B0-----:R-:W-:-:S04]  /*1a4f0*/  SHF.R.U32.HI R9, RZ, 0x4, R9 ;  /* 0x00000004ff097819 */ /* 0x001fc80000011609 */
[----:B------:R-:W-:-:S04]  /*1a500*/  SGXT.U32 R9, R9, 0x2 ;  /* 0x000000020909781a */ /* 0x000fc80000000000 */
[----:B------:R-:W-:Y:S02]  /*1a510*/  LOP3.LUT R4, R9, 0x30, RZ, 0xfc, !PT ;  /* 0x0000003009047812 */ /* 0x000fe400078efcff */
[----:B------:R-:W-:Y:S02]  /*1a520*/  PRMT R19, RZ, 0x7610, R19 ;  /* 0x00007610ff137816 */ /* 0x000fe40000000013 */
[----:B------:R-:W-:Y:S01]  /*1a530*/  ISETP.GE.AND P3, PT, R4, UR7, PT ;  /* 0x0000000704007c0c */ /* 0x000fe2000bf66270 */
[----:B------:R-:W-:Y:S01]  /*1a540*/  @!P1 IMAD.MOV.U32 R4, RZ, RZ, R15 ;  /* 0x000000ffff049224 */ /* 0x000fe200078e000f */
[----:B------:R-:W0:Y:S01]  /*1a550*/  S2R R9, SR_TID.X ;  /* 0x0000000000097919 */ /* 0x000e220000002100 */
[----:B------:R-:W-:Y:S01]  /*1a560*/  PRMT R13, RZ, 0x7610, R13 ;  /* 0x00007610ff0d7816 */ /* 0x000fe2000000000d */
[----:B------:R-:W3:Y:S04]  /*1a570*/  LDL R15, [R1+0x2d4] ;  /* 0x0002d400010f7983 */ /* 0x000ee80000100800 */
[----:B--2---:R1:W2:Y:S04]  /*1a580*/  @!P1 LDG.E.U16 R19, desc[UR10][R4.64] ;  /* 0x0000000a04139981 */ /* 0x0042a8000c1e1500 */
[----:B------:R-:W2:Y:S01]  /*1a590*/  LDL R5, [R1+0x2e0] ;  /* 0x0002e00001057983 */ /* 0x000ea20000100800 */
[----:B0-----:R-:W-:-:S04]  /*1a5a0*/  SHF.R.U32.HI R9, RZ, 0x4, R9 ;  /* 0x00000004ff097819 */ /* 0x001fc80000011609 */
[----:B------:R-:W-:-:S04]  /*1a5b0*/  SGXT.U32 R9, R9, 0x2 ;  /* 0x000000020909781a */ /* 0x000fc80000000000 */
[----:B-1----:R-:W-:-:S04]  /*1a5c0*/  LOP3.LUT R4, R9, 0x34, RZ, 0xfc, !PT ;  /* 0x0000003409047812 */ /* 0x002fc800078efcff */
[----:B------:R-:W-:Y:S01]  /*1a5d0*/  ISETP.GE.AND P1, PT, R4, UR7, PT ;  /* 0x0000000704007c0c */ /* 0x000fe2000bf26270 */
[----:B---3--:R-:W-:Y:S01]  /*1a5e0*/  @!P2 IMAD.MOV.U32 R4, RZ, RZ, R16 ;  /* 0x000000ffff04a224 */ /* 0x008fe200078e0010 */
[----:B------:R-:W0:Y:S04]  /*1a5f0*/  S2R R9, SR_TID.X ;  /* 0x0000000000097919 */ /* 0x000e280000002100 */
[----:B--2---:R0:W2:Y:S02]  /*1a600*/  @!P2 LDG.E.U16 R13, desc[UR10][R4.64] ;  /* 0x0000000a040da981 */ /* 0x0040a4000c1e1500 */
[----:B0-----:R-:W-:Y:S02]  /*1a610*/  SHF.R.U32.HI R4, RZ, 0x4, R9 ;  /* 0x00000004ff047819 */ /* 0x001fe40000011609 */
[----:B------:R-:W3:Y:S03]  /*1a620*/  LDL R5, [R1+0x2dc] ;  /* 0x0002dc0001057983 */ /* 0x000ee60000100800 */
[----:B------:R-:W-:-:S05]  /*1a630*/  VIADD R4, R4, 0x3c ;  /* 0x0000003c04047836 */ /* 0x000fca0000000000 */
[----:B------:R-:W-:Y:S02]  /*1a640*/  ISETP.GE.AND P4, PT, R4, UR7, PT ;  /* 0x0000000704007c0c */ /* 0x000fe4000bf86270 */
[----:B------:R-:W0:Y:S01]  /*1a650*/  S2R R4, SR_TID.X ;  /* 0x0000000000047919 */ /* 0x000e220000002100 */
[----:B------:R-:W-:-:S04]  /*1a660*/  SHF.R.U32.HI R16, RZ, 0x4, R9 ;  /* 0x00000004ff107819 */ /* 0x000fc80000011609 */
[----:B------:R-:W-:-:S04]  /*1a670*/  SGXT.U32 R16, R16, 0x2 ;  /* 0x000000021010781a */ /* 0x000fc80000000000 */
[----:B------:R-:W-:-:S04]  /*1a680*/  LOP3.LUT R16, R16, 0x38, RZ, 0xfc, !PT ;  /* 0x0000003810107812 */ /* 0x000fc800078efcff */
[----:B------:R-:W-:Y:S02]  /*1a690*/  ISETP.GE.AND P2, PT, R16, UR7, PT ;  /* 0x0000000710007c0c */ /* 0x000fe4000bf46270 */
[----:B0-----:R-:W-:-:S04]  /*1a6a0*/  SHF.R.U32.HI R4, RZ, 0x4, R4 ;  /* 0x00000004ff047819 */ /* 0x001fc80000011604 */
[----:B------:R-:W-:-:S04]  /*1a6b0*/  SGXT.U32 R4, R4, 0x2 ;  /* 0x000000020404781a */ /* 0x000fc80000000000 */
[----:B------:R-:W-:Y:S01]  /*1a6c0*/  ISETP.GE.AND P0, PT, R4, UR7, PT ;  /* 0x0000000704007c0c */ /* 0x000fe2000bf06270 */
[----:B--2---:R0:W-:Y:S04]  /*1a6d0*/  STL [R1+0x78], R13 ;  /* 0x0000780d01007387 */ /* 0x0041e80000100800 */
[----:B------:R-:W2:Y:S04]  /*1a6e0*/  LDL R9, [R1+0x2cc] ;  /* 0x0002cc0001097983 */ /* 0x000ea80000100800 */
[----:B0-----:R-:W2:Y:S04]  /*1a6f0*/  LDL R13, [R1+0x2c8] ;  /* 0x0002c800010d7983 */ /* 0x001ea80000100800 */
[----:B------:R-:W2:Y:S04]  /*1a700*/  LDL.LU R16, [R1+0x1418] ;  /* 0x0014180001107983 */ /* 0x000ea80000300800 */
[----:B------:R-:W3:Y:S01]  /*1a710*/  LDL R4, [R1+0x2d8] ;  /* 0x0002d80001047983 */ /* 0x000ee20000100800 */
[----:B------:R-:W-:-:S02]  /*1a720*/  PRMT R20, RZ, 0x7610, R20 ;  /* 0x00007610ff147816 */ /* 0x000fc40000000014 */
[----:B---3--:R-:W-:-:S04]  /*1a730*/  @!P3 LOP3.LUT R5, R5, R4, RZ, 0x3c, !PT ;  /* 0x000000040505b212 */ /* 0x008fc800078e3cff */
[----:B------:R-:W-:-:S04]  /*1a740*/  @!P3 LOP3.LUT R4, R5, R4, RZ, 0x3c, !PT ;  /* 0x000000040504b212 */ /* 0x000fc800078e3cff */
[----:B------:R-:W-:-:S05]  /*1a750*/  @!P3 LOP3.LUT R5, R5, R4, RZ, 0x3c, !PT ;  /* 0x000000040505b212 */ /* 0x000fca00078e3cff */
[----:B------:R0:W3:Y:S02]  /*1a760*/  @!P3 LDG.E.U16 R20, desc[UR10][R4.64] ;  /* 0x0000000a0414b981 */ /* 0x0000e4000c1e1500 */
[----:B0-----:R-:W0:Y:S02]  /*1a770*/  S2R R5, SR_TID.X ;  /* 0x0000000000057919 */ /* 0x001e240000002100 */
[----:B0-----:R-:W-:Y:S02]  /*1a780*/  LOP3.LUT R4, R5, 0x3f, RZ, 0xc0, !PT ;  /* 0x0000003f05047812 */ /* 0x001fe400078ec0ff */
[----:B------:R-:W2:Y:S01]  /*1a790*/  LDL R5, [R1+0x2d0] ;  /* 0x0002d00001057983 */ /* 0x000ea20000100800 */
[----:B------:R-:W-:Y:S02]  /*1a7a0*/  PRMT R14, RZ, 0x7610, R14 ;  /* 0x00007610ff0e7816 */ /* 0x000fe4000000000e */
[----:B------:R-:W-:Y:S01]  /*1a7b0*/  ISETP.GE.AND P3, PT, R4, UR7, PT ;  /* 0x0000000704007c0c */ /* 0x000fe2000bf66270 */
[----:B------:R-:W-:Y:S01]  /*1a7c0*/  @!P1 IMAD.MOV.U32 R4, RZ, RZ, R15 ;  /* 0x000000ffff049224 */ /* 0x000fe200078e000f */
[----:B----4-:R-:W-:Y:S01]  /*1a7d0*/  PRMT R21, RZ, 0x7610, R21 ;  /* 0x00007610ff157816 */ /* 0x010fe20000000015 */
[----:B------:R-:W4:Y:S04]  /*1a7e0*/  LDL R15, [R1+0xaa8] ;  /* 0x000aa800010f7983 */ /* 0x000f280000100800 */
[----:B--2---:R0:W2:Y:S02]  /*1a7f0*/  @!P1 LDG.E.U16 R14, desc[UR10][R4.64] ;  /* 0x0000000a040e9981 */ /* 0x0040a4000c1e1500 */
[----:B0-----:R-:W-:-:S02]  /*1a800*/  @!P2 IMAD.MOV.U32 R4, RZ, RZ, R9 ;  /* 0x000000ffff04a224 */ /* 0x001fc400078e0009 */
[----:B------:R-:W-:-:S05]  /*1a810*/  @!P2 IMAD.MOV.U32 R5, RZ, RZ, R13 ;  /* 0x000000ffff05a224 */ /* 0x000fca00078e000d */
[----:B------:R0:W3:Y:S04]  /*1a820*/  @!P2 LDG.E.U16 R21, desc[UR10][R4.64] ;  /* 0x0000000a0415a981 */ /* 0x0000e8000c1e1500 */
[----:B--2---:R1:W-:Y:S04]  /*1a830*/  STL [R1+0x74], R14 ;  /* 0x0000740e01007387 */ /* 0x0043e80000100800 */
[----:B------:R-:W0:Y:S04]  /*1a840*/  LDL R4, [R1+0x2c0] ;  /* 0x0002c00001047983 */ /* 0x000e280000100800 */
[----:B------:R-:W0:Y:S01]  /*1a850*/  LDL R5, [R1+0x2c4] ;  /* 0x0002c40001057983 */ /* 0x000e220000100800 */
[----:B------:R-:W-:-:S03]  /*1a860*/  PRMT R7, RZ, 0x7610, R7 ;  /* 0x00007610ff077816 */ /* 0x000fc60000000007 */
[----:B-1----:R-:W2:Y:S04]  /*1a870*/  LDL R14, [R1+0xaac] ;  /* 0x000aac00010e7983 */ /* 0x002ea80000100800 */
[----:B------:R-:W2:Y:S04]  /*1a880*/  LDL R13, [R1+0xa68] ;  /* 0x000a6800010d7983 */ /* 0x000ea80000100800 */
[----:B------:R-:W2:Y:S01]  /*1a890*/  LDL R9, [R1+0xa6c] ;  /* 0x000a6c0001097983 */ /* 0x000ea20000100800 */
[----:B0-----:R-:W-:-:S04]  /*1a8a0*/  @!P4 LOP3.LUT R5, R5, R4, RZ, 0x3c, !PT ;  /* 0x000000040505c212 */ /* 0x001fc800078e3cff */
[----:B------:R-:W-:-:S04]  /*1a8b0*/  @!P4 LOP3.LUT R4, R5, R4, RZ, 0x3c, !PT ;  /* 0x000000040504c212 */ /* 0x000fc800078e3cff */
[----:B------:R-:W-:-:S05]  /*1a8c0*/  @!P4 LOP3.LUT R5, R5, R4, RZ, 0x3c, !PT ;  /* 0x000000040505c212 */ /* 0x000fca00078e3cff */
[----:B------:R-:W2:Y:S04]  /*1a8d0*/  @!P4 LDG.E.U16 R7, desc[UR10][R4.64] ;  /* 0x0000000a0407c981 */ /* 0x000ea8000c1e1500 */
[----:B--2---:R0:W-:Y:S04]  /*1a8e0*/  STL [R1+0x70], R7 ;  /* 0x0000700701007387 */ /* 0x0041e80000100800 */
[----:B0-----:R-:W2:Y:S04]  /*1a8f0*/  LDL.LU R7, [R1+0x1414] ;  /* 0x0014140001077983 */ /* 0x001ea80000300800 */
[----:B------:R-:W2:Y:S04]  /*1a900*/  LDL R4, [R1+0x324] ;  /* 0x0003240001047983 */ /* 0x000ea80000100800 */
[----:B------:R-:W2:Y:S01]  /*1a910*/  LDL R5, [R1+0x334] ;  /* 0x0003340001057983 */ /* 0x000ea20000100800 */
[----:B------:R-:W-:-:S02]  /*1a920*/  PRMT R16, RZ, 0x7610, R16 ;  /* 0x00007610ff107816 */ /* 0x000fc40000000010 */
[----:B--2---:R-:W-:-:S04]  /*1a930*/  @!P0 LOP3.LUT R5, R5, R4, RZ, 0x3c, !PT ;  /* 0x0000000405058212 */ /* 0x004fc800078e3cff */
[----:B------:R-:W-:-:S04]  /*1a940*/  @!P0 LOP3.LUT R4, R5, R4, RZ, 0x3c, !PT ;  /* 0x0000000405048212 */ /* 0x000fc800078e3cff */
[----:B------:R-:W-:-:S05]  /*1a950*/  @!P0 LOP3.LUT R5, R5, R4, RZ, 0x3c, !PT ;  /* 0x0000000405058212 */ /* 0x000fca00078e3cff */
[----:B------:R0:W2:Y:S04]  /*1a960*/  @!P0 LDG.E.U16 R16, desc[UR10][R4.64] ;  /* 0x0000000a04108981 */ /* 0x0000a8000c1e1500 */
[----:B------:R-:W0:Y:S04]  /*1a970*/  LDL R4, [R1+0xac8] ;  /* 0x000ac80001047983 */ /* 0x000e280000100800 */
[----:B------:R-:W0:Y:S01]  /*1a980*/  LDL R5, [R1+0xacc] ;  /* 0x000acc0001057983 */ /* 0x000e220000100800 */
[----:B------:R-:W-:Y:S02]  /*1a990*/  PRMT R8, RZ, 0x7610, R8 ;  /* 0x00007610ff087816 */ /* 0x000fe40000000008 */
[----:B------:R-:W-:-:S02]  /*1a9a0*/  PRMT R11, RZ, 0x7610, R11 ;  /* 0x00007610ff0b7816 */ /* 0x000fc4000000000b */
[----:B------:R-:W-:Y:S01]  /*1a9b0*/  PRMT R7, RZ, 0x7610, R7 ;  /* 0x00007610ff077816 */ /* 0x000fe20000000007 */
[----:B------:R-:W-:Y:S01]  /*1a9c0*/  BAR.SYNC.DEFER_BLOCKING 0x0 ;  /* 0x0000000000007b1d */ /* 0x000fe20000010000 */
[----:B0-----:R-:W-:-:S04]  /*1a9d0*/  @!P3 LOP3.LUT R5, R5, R4, RZ, 0x3c, !PT ;  /* 0x000000040505b212 */ /* 0x001fc800078e3cff */
[----:B------:R-:W-:-:S04]  /*1a9e0*/  @!P3 LOP3.LUT R4, R5, R4, RZ, 0x3c, !PT ;  /* 0x000000040504b212 */ /* 0x000fc800078e3cff */
[----:B------:R-:W-:-:S05]  /*1a9f0*/  @!P3 LOP3.LUT R5, R5, R4, RZ, 0x3c, !PT ;  /* 0x000000040505b212 */ /* 0x000fca00078e3cff */
[----:B------:R0:W2:Y:S02]  /*1aa00*/  @!P3 LDG.E.U16 R8, desc[UR10][R4.64] ;  /* 0x0000000a0408b981 */ /* 0x0000a4000c1e1500 */
[----:B0-----:R-:W-:Y:S02]  /*1aa10*/  @!P3 IMAD.MOV.U32 R4, RZ, RZ, R14 ;  /* 0x000000ffff04b224 */ /* 0x001fe400078e000e */
[----:B----4-:R-:W-:-:S05]  /*1aa20*/  @!P3 IMAD.MOV.U32 R5, RZ, RZ, R15 ;  /* 0x000000ffff05b224 */ /* 0x010fca00078e000f */
[----:B------:R0:W4:Y:S02]  /*1aa30*/  @!P3 LDG.E.U16 R11, desc[UR10][R4.64] ;  /* 0x0000000a040bb981 */ /* 0x000124000c1e1500 */
[----:B0-----:R-:W-:Y:S02]  /*1aa40*/  @!P3 IMAD.MOV.U32 R4, RZ, RZ, R9 ;  /* 0x000000ffff04b224 */ /* 0x001fe400078e0009 */
[----:B------:R-:W-:-:S05]  /*1aa50*/  @!P3 IMAD.MOV.U32 R5, RZ, RZ, R13 ;  /* 0x000000ffff05b224 */ /* 0x000fca00078e000d */
[----:B------:R-:W3:Y:S04]  /*1aa60*/  @!P3 LDG.E.U16 R7, desc[UR10][R4.64] ;  /* 0x0000000a0407b981 */ /* 0x000ee8000c1e1500 */
[----:B--2---:R0:W-:Y:S04]  /*1aa70*/  STL [R1+0x1c], R8 ;  /* 0x00001c0801007387 */ /* 0x0041e80000100800 */
[----:B0-----:R-:W2:Y:S04]  /*1aa80*/  LDL.LU R8, [R1+0x1410] ;  /* 0x0014100001087983 */ /* 0x001ea80000300800 */
[----:B------:R-:W2:Y:S04]  /*1aa90*/  LDL R15, [R1+0x968] ;  /* 0x00096800010f7983 */ /* 0x000ea80000100800 */
[----:B------:R-:W2:Y:S04]  /*1aaa0*/  LDL R14, [R1+0x96c] ;  /* 0x00096c00010e7983 */ /* 0x000ea80000100800 */
[----:B----4-:R0:W-:Y:S04]  /*1aab0*/  STL [R1+0x64], R11 ;  /* 0x0000640b01007387 */ /* 0x0101e80000100800 */
[----:B0-----:R-:W4:Y:S04]  /*1aac0*/  LDL.LU R11, [R1+0x140c] ;  /* 0x00140c00010b7983 */ /* 0x001f280000300800 */
[----:B------:R-:W2:Y:S04]  /*1aad0*/  LDL R13, [R1+0x928] ;  /* 0x00092800010d7983 */ /* 0x000ea80000100800 */
[----:B------:R-:W2:Y:S04]  /*1aae0*/  LDL R9, [R1+0x92c] ;  /* 0x00092c0001097983 */ /* 0x000ea80000100800 */
[----:B---3--:R0:W-:Y:S04]  /*1aaf0*/  STL [R1+0x6c], R7 ;  /* 0x00006c0701007387 */ /* 0x0081e80000100800 */
[----:B0-----:R-:W3:Y:S04]  /*1ab00*/  LDL.LU R7, [R1+0x1408] ;  /* 0x0014080001077983 */ /* 0x001ee80000300800 */
[----:B------:R-:W2:Y:S04]  /*1ab10*/  LDL R4, [R1+0xa28] ;  /* 0x000a280001047983 */ /* 0x000ea80000100800 */
[----:B------:R-:W2:Y:S01]  /*1ab20*/  LDL R5, [R1+0xa2c] ;  /* 0x000a2c0001057983 */ /* 0x000ea20000100800 */
[----:B----4-:R-:W-:-:S02]  /*1ab30*/  PRMT R11, RZ, 0x7610, R11 ;  /* 0x00007610ff0b7816 */ /* 0x010fc4000000000b */
[----:B--2---:R-:W-:-:S04]  /*1ab40*/  @!P3 LOP3.LUT R5, R5, R4, RZ, 0x3c, !PT ;  /* 0x000000040505b212 */ /* 0x004fc800078e3cff */
[----:B------:R-:W-:-:S04]  /*1ab50*/  @!P3 LOP3.LUT R4, R5, R4, RZ, 0x3c, !PT ;  /* 0x000000040504b212 */ /* 0x000fc800078e3cff */
[----:B------:R-:W-:-:S05]  /*1ab60*/  @!P3 LOP3.LUT R5, R5, R4, RZ, 0x3c, !PT ;  /* 0x000000040505b212 */ /* 0x000fca00078e3cff */
[----:B------:R-:W2:Y:S04]  /*1ab70*/  @!P3 LDG.E.U16 R11, desc[UR10][R4.64] ;  /* 0x0000000a040bb981 */ /* 0x000ea8000c1e1500 */
[----:B--2---:R0:W-:Y:S04]  /*1ab80*/  STL [R1+0x60], R11 ;  /* 0x0000600b01007387 */ /* 0x0041e80000100800 */
[----:B0-----:R-:W2:Y:S04]  /*1ab90*/  LDL.LU R11, [R1+0x1404] ;  /* 0x00140400010b7983 */ /* 0x001ea80000300800 */
[----:B------:R-:W4:Y:S04]  /*1aba0*/  LDL R4, [R1+0x9e8] ;  /* 0x0009e80001047983 */ /* 0x000f280000100800 */
[----:B------:R-:W4:Y:S01]  /*1abb0*/  LDL R5, [R1+0x9ec] ;  /* 0x0009ec0001057983 */ /* 0x000f220000100800 */
[----:B---3--:R-:W-:-:S02]  /*1abc0*/  PRMT R7, RZ, 0x7610, R7 ;  /* 0x00007610ff077816 */ /* 0x008fc40000000007 */
[----:B----4-:R-:W-:-:S04]  /*1abd0*/  @!P3 LOP3.LUT R5, R5, R4, RZ, 0x3c, !PT ;  /* 0x000000040505b212 */ /* 0x010fc800078e3cff */
[----:B------:R-:W-:-:S04]  /*1abe0*/  @!P3 LOP3.LUT R4, R5, R4, RZ, 0x3c, !PT ;  /* 0x000000040504b212 */ /* 0x000fc800078e3cff */
[----:B------:R-:W-:-:S05]  /*1abf0*/  @!P3 LOP3.LUT R5, R5, R4, RZ, 0x3c, !PT ;  /* 0x000000040505b212 */ /* 0x000fca00078e3cff */
[----:B------:R-:W3:Y:S04]  /*1ac00*/  @!P3 LDG.E.U16 R7, desc[UR10][R4.64] ;  /* 0x0000000a0407b981 */ /* 0x000ee8000c1e1500 */
[----:B---3--:R0:W-:Y:S04]  /*1ac10*/  STL [R1+0x5c], R7 ;  /* 0x00005c0701007387 */ /* 0x0081e80000100800 */
[----:B0-----:R-:W3:Y:S04]  /*1ac20*/  LDL.LU R7, [R1+0x1400] ;  /* 0x0014000001077983 */ /* 0x001ee80000300800 */
[----:B------:R-:W4:Y:S04]  /*1ac30*/  LDL R4, [R1+0x9a8] ;  /* 0x0009a80001047983 */ /* 0x000f280000100800 */
[----:B------:R-:W4:Y:S01]  /*1ac40*/  LDL R5, [R1+0x9ac] ;  /* 0x0009ac0001057983 */ /* 0x000f220000100800 */
[----:B--2---:R-:W-:-:S02]  /*1ac50*/  PRMT R11, RZ, 0x7610, R11 ;  /* 0x00007610ff0b7816 */ /* 0x004fc4000000000b */
[----:B----4-:R-:W-:-:S04]  /*1ac60*/  @!P3 LOP3.LUT R5, R5, R4, RZ, 0x3c, !PT ;  /* 0x000000040505b212 */ /* 0x010fc800078e3cff */
[----:B------:R-:W-:-:S04]  /*1ac70*/  @!P3 LOP3.LUT R4, R5, R4, RZ, 0x3c, !PT ;  /* 0x000000040504b212 */ /* 0x000fc800078e3cff */
[----:B------:R-:W-:-:S05]  /*1ac80*/  @!P3 LOP3.LUT R5, R5, R4, RZ, 0x3c, !PT ;  /* 0x000000040505b212 */ /* 0x000fca00078e3cff */
[----:B------:R-:W2:Y:S01]  /*1ac90*/  @!P3 LDG.E.U16 R11, desc[UR10][R4.64] ;  /* 0x0000000a040bb981 */ /* 0x000ea2000c1e1500 */
[----:B---3--:R-:W-:-:S03]  /*1aca0*/  PRMT R7, RZ, 0x7610, R7 ;  /* 0x00007610ff077816 */ /* 0x008fc60000000007 */
[----:B--2---:R0:W-:Y:S04]  /*1acb0*/  STL [R1+0x58], R11 ;  /* 0x0000580b01007387 */ /* 0x0041e80000100800 */
[----:B0-----:R-:W2:Y:S01]  /*1acc0*/  LDL.LU R11, [R1+0x13fc] ;  /* 0x0013fc00010b7983 */ /* 0x001ea20000300800 */
[----:B------:R-:W-:Y:S02]  /*1acd0*/  @!P3 IMAD.MOV.U32 R4, RZ, RZ, R14 ;  /* 0x000000ffff04b224 */ /* 0x000fe400078e000e */
[----:B------:R-:W-:Y:S01]  /*1ace0*/  @!P3 IMAD.MOV.U32 R5, RZ, RZ, R15 ;  /* 0x000000ffff05b224 */ /* 0x000fe200078e000f */
[----:B------:R-:W3:Y:S04]  /*1acf0*/  LDL R14, [R1+0x82c] ;  /* 0x00082c00010e7983 */ /* 0x000ee80000100800 */
[----:B------:R0:W4:Y:S04]  /*1ad00*/  @!P3 LDG.E.U16 R7, desc[UR10][R4.64] ;  /* 0x0000000a0407b981 */ /* 0x000128000c1e1500 */
[----:B------:R-:W3:Y:S01]  /*1ad10*/  LDL R15, [R1+0x828] ;  /* 0x00082800010f7983 */ /* 0x000ee20000100800 */
[----:B0-----:R-:W-:-:S02]  /*1ad20*/  @!P3 IMAD.MOV.U32 R4, RZ, RZ, R9 ;  /* 0x000000ffff04b224 */ /* 0x001fc400078e0009 */
[----:B------:R-:W-:Y:S01]  /*1ad30*/  @!P3 IMAD.MOV.U32 R5, RZ, RZ, R13 ;  /* 0x000000ffff05b224 */ /* 0x000fe200078e000d */
[----:B--2---:R-:W-:-:S06]  /*1ad40*/  PRMT R11, RZ, 0x7610, R11 ;  /* 0x00007610ff0b7816 */ /* 0x004fcc000000000b */
[----:B------:R-:W2:Y:S04]  /*1ad50*/  @!P3 LDG.E.U16 R11, desc[UR10][R4.64] ;  /* 0x0000000a040bb981 */ /* 0x000ea8000c1e1500 */
[----:B----4-:R0:W-:Y:S04]  /*1ad60*/  STL [R1+0x54], R7 ;  /* 0x0000540701007387 */ /* 0x0101e80000100800 */
[----:B0-----:R-:W4:Y:S04]  /*1ad70*/  LDL.LU R7, [R1+0x13f8] ;  /* 0x0013f80001077983 */ /* 0x001f280000300800 */
[----:B------:R-:W3:Y:S04]  /*1ad80*/  LDL R13, [R1+0x7e8] ;  /* 0x0007e800010d7983 */ /* 0x000ee80000100800 */
[----:B------:R-:W3:Y:S04]  /*1ad90*/  LDL R9, [R1+0x7ec] ;  /* 0x0007ec0001097983 */ /* 0x000ee80000100800 */
[----:B--2---:R0:W-:Y:S04]  /*1ada0*/  STL [R1+0x50], R11 ;  /* 0x0000500b01007387 */ /* 0x0041e80000100800 */
[----:B0-----:R-:W2:Y:S04]  /*1adb0*/  LDL.LU R11, [R1+0x13f4] ;  /* 0x0013f400010b7983 */ /* 0x001ea80000300800 */
        /* <DEDUP_REMOVED lines=11> */
[----:B------:R-:W-:-:S02]  /*1ae70*/  PRMT R11, RZ, 0x7610, R11 ;  /* 0x00007610ff0b7816 */ /* 0x000fc4000000000b */
[----:B----4-:R-:W-:-:S04]  /*1ae80*/  @!P3 LOP3.LUT R5, R5, R4, RZ, 0x3c, !PT ;  /* 0x000000040505b212 */ /* 0x010fc800078e3cff */
[----:B------:R-:W-:-:S04]  /*1ae90*/  @!P3 LOP3.LUT R4, R5, R4, RZ, 0x3c, !PT ;  /* 0x000000040504b212 */ /* 0x000fc800078e3cff */
[----:B------:R-:W-:-:S05]  /*1aea0*/  @!P3 LOP3.LUT R5, R5, R4, RZ, 0x3c, !PT ;  /* 0x000000040505b212 */ /* 0x000fca00078e3cff */
[----:B------:R-:W4:Y:S04]  /*1aeb0*/  @!P3 LDG.E.U16 R11, desc[UR10][R4.64] ;  /* 0x0000000a040bb981 */ /* 0x000f28000c1e1500 */
[----:B----4-:R0:W-:Y:S04]  /*1aec0*/  STL [R1+0x48], R11 ;  /* 0x0000480b01007387 */ /* 0x0101e80000100800 */
[----:B0-----:R-:W4:Y:S04]  /*1aed0*/  LDL.LU R11, [R1+0x13ec] ;  /* 0x0013ec00010b7983 */ /* 0x001f280000300800 */
[----:B------:R-:W3:Y:S04]  /*1aee0*/  LDL R4, [R1+0x868] ;  /* 0x0008680001047983 */ /* 0x000ee80000100800 */
[----:B------:R-:W3:Y:S01]  /*1aef0*/  LDL R5, [R1+0x86c] ;  /* 0x00086c0001057983 */ /* 0x000ee20000100800 */
[----:B--2---:R-:W-:-:S02]  /*1af00*/  PRMT R7, RZ, 0x7610, R7 ;  /* 0x00007610ff077816 */ /* 0x004fc40000000007 */
[----:B---3--:R-:W-:-:S04]  /*1af10*/  @!P3 LOP3.LUT R5, R5, R4, RZ, 0x3c, !PT ;  /* 0x000000040505b212 */ /* 0x008fc800078e3cff */
[----:B------:R-:W-:-:S04]  /*1af20*/  @!P3 LOP3.LUT R4, R5, R4, RZ, 0x3c, !PT ;  /* 0x000000040504b212 */ /* 0x000fc800078e3cff */
[----:B------:R-:W-:-:S05]  /*1af30*/  @!P3 LOP3.LUT R5, R5, R4, RZ, 0x3c, !PT ;  /* 0x000000040505b212 */ /* 0x000fca00078e3cff */
[----:B------:R-:W2:Y:S01]  /*1af40*/  @!P3 LDG.E.U16 R7, desc[UR10][R4.64] ;  /* 0x0000000a0407b981 */ /* 0x000ea2000c1e1500 */
[----:B----4-:R-:W-:-:S03]  /*1af50*/  PRMT R11, RZ, 0x7610, R11 ;  /* 0x00007610ff0b7816 */ /* 0x010fc6000000000b */
        /* <DEDUP_REMOVED lines=35> */
[----:B------:R-:W2:Y:S04]  /*1b190*/  LDL R4, [R1+0x728] ;  /* 0x0007280001047983 */ /* 0x000ea80000100800 */
[----:B------:R-:W2:Y:S01]  /*1b1a0*/  LDL R5, [R1+0x72c] ;  /* 0x00072c0001057983 */ /* 0x000ea20000100800 */
[----:B------:R-:W-:-:S02]  /*1b1b0*/  PRMT R10, RZ, 0x7610, R10 ;  /* 0x00007610ff0a7816 */ /* 0x000fc4000000000a */
[----:B------:R-:W-:Y:S02]  /*1b1c0*/  PRMT R12, RZ, 0x7610, R12 ;  /* 0x00007610ff0c7816 */ /* 0x000fe4000000000c */
[----:B------:R-:W-:Y:S02]  /*1b1d0*/  PRMT R29, RZ, 0x7610, R29 ;  /* 0x00007610ff1d7816 */ /* 0x000fe4000000001d */
[----:B--2---:R-:W-:-:S04]  /*1b1e0*/  @!P3 LOP3.LUT R5, R5, R4, RZ, 0x3c, !PT ;  /* 0x000000040505b212 */ /* 0x004fc800078e3cff */
[----:B------:R-:W-:-:S04]  /*1b1f0*/  @!P3 LOP3.LUT R4, R5, R4, RZ, 0x3c, !PT ;  /* 0x000000040504b212 */ /* 0x000fc800078e3cff */
[----:B------:R-:W-:-:S05]  /*1b200*/  @!P3 LOP3.LUT R5, R5, R4, RZ, 0x3c, !PT ;  /* 0x000000040505b212 */ /* 0x000fca00078e3cff */
[----:B------:R3:W2:Y:S02]  /*1b210*/  @!P3 LDG.E.U16 R10, desc[UR10][R4.64] ;  /* 0x0000000a040ab981 */ /* 0x0006a4000c1e1500 */
[----:B---3--:R-:W-:Y:S02]  /*1b220*/  @!P3 IMAD.MOV.U32 R4, RZ, RZ, R14 ;  /* 0x000000ffff04b224 */ /* 0x008fe400078e000e */
[----:B------:R-:W-:-:S05]  /*1b230*/  @!P3 IMAD.MOV.U32 R5, RZ, RZ, R15 ;  /* 0x000000ffff05b224 */ /* 0x000fca00078e000f */
[----:B------:R0:W3:Y:S02]  /*1b240*/  @!P3 LDG.E.U16 R12, desc[UR10][R4.64] ;  /* 0x0000000a040cb981 */ /* 0x0000e4000c1e1500 */
[----:B0-----:R-:W-:Y:S02]  /*1b250*/  @!P3 IMAD.MOV.U32 R4, RZ, RZ, R9 ;  /* 0x000000ffff04b224 */ /* 0x001fe400078e0009 */
[----:B------:R-:W-:-:S05]  /*1b260*/  @!P3 IMAD.MOV.U32 R5, RZ, RZ, R13 ;  /* 0x000000ffff05b224 */ /* 0x000fca00078e000d */
[----:B------:R-:W4:Y:S04]  /*1b270*/  @!P3 LDG.E.U16 R29, desc[UR10][R4.64] ;  /* 0x0000000a041db981 */ /* 0x000f28000c1e1500 */
[----:B--2---:R0:W-:Y:S04]  /*1b280*/  STL [R1+0x30], R10 ;  /* 0x0000300a01007387 */ /* 0x0041e80000100800 */
[----:B0-----:R-:W2:Y:S04]  /*1b290*/  LDL.LU R10, [R1+0x13d4] ;  /* 0x0013d400010a7983 */ /* 0x001ea80000300800 */
[----:B------:R-:W2:Y:S04]  /*1b2a0*/  LDL R15, [R1+0x5a8] ;  /* 0x0005a800010f7983 */ /* 0x000ea80000100800 */
[----:B------:R-:W2:Y:S04]  /*1b2b0*/  LDL R14, [R1+0x5ac] ;  /* 0x0005ac00010e7983 */ /* 0x000ea80000100800 */
[----:B---3--:R0:W-:Y:S04]  /*1b2c0*/  STL [R1+0x2c], R12 ;  /* 0x00002c0c01007387 */ /* 0x0081e80000100800 */
[----:B0-----:R-:W3:Y:S04]  /*1b2d0*/  LDL.LU R12, [R1+0x13d0] ;  /* 0x0013d000010c7983 */ /* 0x001ee80000300800 */
[----:B------:R-:W2:Y:S04]  /*1b2e0*/  LDL R13, [R1+0x568] ;  /* 0x00056800010d7983 */ /* 0x000ea80000100800 */
[----:B------:R-:W2:Y:S04]  /*1b2f0*/  LDL R9, [R1+0x56c] ;  /* 0x00056c0001097983 */ /* 0x000ea80000100800 */
[----:B----4-:R0:W-:Y:S04]  /*1b300*/  STL [R1+0x28], R29 ;  /* 0x0000281d01007387 */ /* 0x0101e80000100800 */
[----:B0-----:R-:W4:Y:S04]  /*1b310*/  LDL.LU R29, [R1+0x13cc] ;  /* 0x0013cc00011d7983 */ /* 0x001f280000300800 */
[----:B------:R-:W2:Y:S04]  /*1b320*/  LDL R4, [R1+0x668] ;  /* 0x0006680001047983 */ /* 0x000ea80000100800 */
[----:B------:R-:W2:Y:S01]  /*1b330*/  LDL R5, [R1+0x66c] ;  /* 0x00066c0001057983 */ /* 0x000ea20000100800 */
[----:B------:R-:W-:-:S02]  /*1b340*/  PRMT R28, RZ, 0x7610, R28 ;  /* 0x00007610ff1c7816 */ /* 0x000fc4000000001c */
[----:B--2---:R-:W-:-:S04]  /*1b350*/  @!P3 LOP3.LUT R5, R5, R4, RZ, 0x3c, !PT ;  /* 0x000000040505b212 */ /* 0x004fc800078e3cff */
        /* <DEDUP_REMOVED lines=17> */
[----:B------:R-:W-:Y:S02]  /*1b470*/  PRMT R11, RZ, 0x7610, R11 ;  /* 0x00007610ff0b7816 */ /* 0x000fe4000000000b */
[----:B--2---:R-:W-:-:S04]  /*1b480*/  @!P3 LOP3.LUT R5, R5, R4, RZ, 0x3c, !PT ;  /* 0x000000040505b212 */ /* 0x004fc800078e3cff */
[----:B------:R-:W-:-:S04]  /*1b490*/  @!P3 LOP3.LUT R4, R5, R4, RZ, 0x3c, !PT ;  /* 0x000000040504b212 */ /* 0x000fc800078e3cff */
[----:B------:R-:W-:-:S05]  /*1b4a0*/  @!P3 LOP3.LUT R5, R5, R4, RZ, 0x3c, !PT ;  /* 0x000000040505b212 */ /* 0x000fca00078e3cff */
[----:B------:R0:W2:Y:S02]  /*1b4b0*/  @!P3 LDG.E.U16 R7, desc[UR10][R4.64] ;  /* 0x0000000a0407b981 */ /* 0x0000a4000c1e1500 */
[----:B0-----:R-:W-:Y:S02]  /*1b4c0*/  @!P3 IMAD.MOV.U32 R4, RZ, RZ, R14 ;  /* 0x000000ffff04b224 */ /* 0x001fe400078e000e */
[----:B------:R-:W-:-:S05]  /*1b4d0*/  @!P3 IMAD.MOV.U32 R5, RZ, RZ, R15 ;  /* 0x000000ffff05b224 */ /* 0x000fca00078e000f */
[----:B------:R0:W3:Y:S01]  /*1b4e0*/  @!P3 LDG.E.U16 R11, desc[UR10][R4.64] ;  /* 0x0000000a040bb981 */ /* 0x0000e2000c1e1500 */
[----:B------:R-:W-:Y:S01]  /*1b4f0*/  PRMT R8, RZ, 0x7610, R8 ;  /* 0x00007610ff087816 */ /* 0x000fe20000000008 */
[----:B0-----:R-:W-:Y:S02]  /*1b500*/  @!P3 IMAD.MOV.U32 R4, RZ, RZ, R9 ;  /* 0x000000ffff04b224 */ /* 0x001fe400078e0009 */
[----:B------:R-:W-:-:S05]  /*1b510*/  @!P3 IMAD.MOV.U32 R5, RZ, RZ, R13 ;  /* 0x000000ffff05b224 */ /* 0x000fca00078e000d */
[----:B------:R0:W4:Y:S04]  /*1b520*/  @!P3 LDG.E.U16 R8, desc[UR10][R4.64] ;  /* 0x0000000a0408b981 */ /* 0x000128000c1e1500 */
[----:B--2---:R1:W-:Y:S04]  /*1b530*/  STL [R1+0x18], R7 ;  /* 0x0000180701007387 */ /* 0x0043e80000100800 */
[----:B------:R-:W2:Y:S04]  /*1b540*/  LDL R15, [R1+0x4a8] ;  /* 0x0004a800010f7983 */ /* 0x000ea80000100800 */
[----:B-1----:R-:W2:Y:S04]  /*1b550*/  LDL R7, [R1+0x4ec] ;  /* 0x0004ec0001077983 */ /* 0x002ea80000100800 */
[----:B---3--:R1:W-:Y:S04]  /*1b560*/  STL [R1+0x14], R11 ;  /* 0x0000140b01007387 */ /* 0x0083e80000100800 */
[----:B------:R-:W0:Y:S04]  /*1b570*/  LDL R4, [R1+0x528] ;  /* 0x0005280001047983 */ /* 0x000e280000100800 */
[----:B------:R-:W0:Y:S01]  /*1b580*/  LDL R5, [R1+0x52c] ;  /* 0x00052c0001057983 */ /* 0x000e220000100800 */
[----:B------:R-:W-:-:S03]  /*1b590*/  PRMT R26, RZ, 0x7610, R26 ;  /* 0x00007610ff1a7816 */ /* 0x000fc6000000001a */
[----:B-1----:R-:W3:Y:S04]  /*1b5a0*/  LDL R11, [R1+0x4ac] ;  /* 0x0004ac00010b7983 */ /* 0x002ee80000100800 */
[----:B------:R-:W2:Y:S04]  /*1b5b0*/  LDL R14, [R1+0x468] ;  /* 0x00046800010e7983 */ /* 0x000ea80000100800 */
[----:B------:R-:W2:Y:S04]  /*1b5c0*/  LDL R13, [R1+0x46c] ;  /* 0x00046c00010d7983 */ /* 0x000ea80000100800 */
[----:B------:R-:W2:Y:S01]  /*1b5d0*/  LDL R9, [R1+0x428] ;  /* 0x0004280001097983 */ /* 0x000ea20000100800 */
[----:B0-----:R-:W-:-:S04]  /*1b5e0*/  @!P3 LOP3.LUT R5, R5, R4, RZ, 0x3c, !PT ;  /* 0x000000040505b212 */ /* 0x001fc800078e3cff */
[----:B------:R-:W-:-:S04]  /*1b5f0*/  @!P3 LOP3.LUT R4, R5, R4, RZ, 0x3c, !PT ;  /* 0x000000040504b212 */ /* 0x000fc800078e3cff */
[----:B------:R-:W-:-:S05]  /*1b600*/  @!P3 LOP3.LUT R5, R5, R4, RZ, 0x3c, !PT ;  /* 0x000000040505b212 */ /* 0x000fca00078e3cff */
[----:B------:R-:W2:Y:S04]  /*1b610*/  @!P3 LDG.E.U16 R26, desc[UR10][R4.64] ;  /* 0x0000000a041ab981 */ /* 0x000ea8000c1e1500 */
[----:B----4-:R0:W-:Y:S04]  /*1b620*/  STL [R1+0x10], R8 ;  /* 0x0000100801007387 */ /* 0x0101e80000100800 */
[----:B0-----:R-:W4:Y:S04]  /*1b630*/  LDL R8, [R1+0x42c] ;  /* 0x00042c0001087983 */ /* 0x001f280000100800 */
[----:B--2---:R0:W-:Y:S04]  /*1b640*/  STL [R1+0xc], R26 ;  /* 0x00000c1a01007387 */ /* 0x0041e80000100800 */
[----:B0-----:R-:W2:Y:S04]  /*1b650*/  LDL.LU R26, [R1+0x13c0] ;  /* 0x0013c000011a7983 */ /* 0x001ea80000300800 */
[----:B------:R-:W2:Y:S01]  /*1b660*/  LDL R5, [R1+0x4e8] ;  /* 0x0004e80001057983 */ /* 0x000ea20000100800 */
[----:B------:R-:W-:Y:S01]  /*1b670*/  PRMT R6, RZ, 0x7610, R6 ;  /* 0x00007610ff067816 */ /* 0x000fe20000000006 */
[----:B------:R-:W-:Y:S01]  /*1b680*/  @!P3 IMAD.MOV.U32 R4, RZ, RZ, R7 ;  /* 0x000000ffff04b224 */ /* 0x000fe200078e0007 */
[----:B------:R-:W-:Y:S01]  /*1b690*/  PRMT R10, RZ, 0x7610, R10 ;  /* 0x00007610ff0a7816 */ /* 0x000fe2000000000a */
[----:B------:R-:W3:Y:S04]  /*1b6a0*/  LDL R7, [R1+0x3e8] ;  /* 0x0003e80001077983 */ /* 0x000ee80000100800 */
[----:B--2---:R3:W2:Y:S02]  /*1b6b0*/  @!P3 LDG.E.U16 R6, desc[UR10][R4.64] ;  /* 0x0000000a0406b981 */ /* 0x0046a4000c1e1500 */
[----:B---3--:R-:W-:-:S02]  /*1b6c0*/  @!P3 IMAD.MOV.U32 R4, RZ, RZ, R11 ;  /* 0x000000ffff04b224 */ /* 0x008fc400078e000b */
[----:B------:R-:W-:-:S05]  /*1b6d0*/  @!P3 IMAD.MOV.U32 R5, RZ, RZ, R15 ;  /* 0x000000ffff05b224 */ /* 0x000fca00078e000f */
[----:B------:R0:W3:Y:S01]  /*1b6e0*/  @!P3 LDG.E.U16 R10, desc[UR10][R4.64] ;  /* 0x0000000a040ab981 */ /* 0x0000e2000c1e1500 */
[----:B------:R-:W-:Y:S01]  /*1b6f0*/  PRMT R12, RZ, 0x7610, R12 ;  /* 0x00007610ff0c7816 */ /* 0x000fe2000000000c */
[----:B0-----:R-:W-:Y:S02]  /*1b700*/  @!P3 IMAD.MOV.U32 R4, RZ, RZ, R13 ;  /* 0x000000ffff04b224 */ /* 0x001fe400078e000d */
[----:B------:R-:W-:Y:S01]  /*1b710*/  @!P3 IMAD.MOV.U32 R5, RZ, RZ, R14 ;  /* 0x000000ffff05b224 */ /* 0x000fe200078e000e */
[----:B------:R-:W-:-:S04]  /*1b720*/  PRMT R29, RZ, 0x7610, R29 ;  /* 0x00007610ff1d7816 */ /* 0x000fc8000000001d */
[----:B------:R4:W3:Y:S02]  /*1b730*/  @!P3 LDG.E.U16 R12, desc[UR10][R4.64] ;  /* 0x0000000a040cb981 */ /* 0x0008e4000c1e1500 */
[----:B----4-:R-:W-:Y:S02]  /*1b740*/  @!P3 IMAD.MOV.U32 R4, RZ, RZ, R8 ;  /* 0x000000ffff04b224 */ /* 0x010fe400078e0008 */
[----:B------:R-:W-:-:S05]  /*1b750*/  @!P3 IMAD.MOV.U32 R5, RZ, RZ, R9 ;  /* 0x000000ffff05b224 */ /* 0x000fca00078e0009 */
[----:B------:R0:W4:Y:S04]  /*1b760*/  @!P3 LDG.E.U16 R29, desc[UR10][R4.64] ;  /* 0x0000000a041db981 */ /* 0x000128000c1e1500 */
[----:B--2---:R1:W-:Y:S04]  /*1b770*/  STL [R1+0x8], R6 ;  /* 0x0000080601007387 */ /* 0x0043e80000100800 */
[----:B------:R-:W2:Y:S04]  /*1b780*/  LDL R11, [R1+0x3a8] ;  /* 0x0003a800010b7983 */ /* 0x000ea80000100800 */
[----:B-1----:R-:W2:Y:S04]  /*1b790*/  LDL R6, [R1+0x3ec] ;  /* 0x0003ec0001067983 */ /* 0x002ea80000100800 */
[----:B---3--:R1:W-:Y:S04]  /*1b7a0*/  STL [R1+0x4], R10 ;  /* 0x0000040a01007387 */ /* 0x0083e80000100800 */
[----:B------:R-:W3:Y:S04]  /*1b7b0*/  LDL R9, [R1+0x370] ;  /* 0x0003700001097983 */ /* 0x000ee80000100800 */
[----:B------:R-:W3:Y:S04]  /*1b7c0*/  LDL R8, [R1+0xadc] ;  /* 0x000adc0001087983 */ /* 0x000ee80000100800 */
[----:B-1----:R-:W3:Y:S01]  /*1b7d0*/  LDL R10, [R1+0x3ac] ;  /* 0x0003ac00010a7983 */ /* 0x002ee20000100800 */
[----:B------:R-:W-:Y:S01]  /*1b7e0*/  PRMT R28, RZ, 0x7610, R28 ;  /* 0x00007610ff1c7816 */ /* 0x000fe2000000001c */
[----:B0-----:R-:W-:Y:S01]  /*1b7f0*/  @!P3 IMAD.MOV.U32 R5, RZ, RZ, R7 ;  /* 0x000000ffff05b224 */ /* 0x001fe200078e0007 */
[----:B------:R-:W-:-:S02]  /*1b800*/  PRMT R27, RZ, 0x7610, R27 ;  /* 0x00007610ff1b7816 */ /* 0x000fc4000000001b */
[----:B------:R-:W-:Y:S01]  /*1b810*/  PRMT R26, RZ, 0x7610, R26 ;  /* 0x00007610ff1a7816 */ /* 0x000fe2000000001a */
[----:B----4-:R-:W-:Y:S04]  /*1b820*/  STL [R1+0x1334], R29 ;  /* 0x0013341d01007387 */ /* 0x010fe80000100800 */
[----:B------:R-:W-:Y:S04]  /*1b830*/  STL [R1+0x1354], R29 ;  /* 0x0013541d01007387 */ /* 0x000fe80000100800 */
[----:B------:R-:W4:Y:S01]  /*1b840*/  LDL R7, [R1+0xae0] ;  /* 0x000ae00001077983 */ /* 0x000f220000100800 */
[----:B--2---:R-:W-:-:S03]  /*1b850*/  @!P3 IMAD.MOV.U32 R4, RZ, RZ, R6 ;  /* 0x000000ffff04b224 */ /* 0x004fc600078e0006 */
[----:B------:R-:W4:Y:S04]  /*1b860*/  LDL R6, [R1+0xb1c] ;  /* 0x000b1c0001067983 */ /* 0x000f280000100800 */
[----:B------:R0:W2:Y:S02]  /*1b870*/  @!P3 LDG.E.U16 R28, desc[UR10][R4.64] ;  /* 0x0000000a041cb981 */ /* 0x0000a4000c1e1500 */
[----:B0-----:R-:W-:Y:S02]  /*1b880*/  @!P3 IMAD.MOV.U32 R5, RZ, RZ, R11 ;  /* 0x000000ffff05b224 */ /* 0x001fe400078e000b */
[----:B---3--:R-:W-:-:S05]  /*1b890*/  @!P3 IMAD.MOV.U32 R4, RZ, RZ, R10 ;  /* 0x000000ffff04b224 */ /* 0x008fca00078e000a */
[----:B------:R0:W3:Y:S02]  /*1b8a0*/  @!P3 LDG.E.U16 R27, desc[UR10][R4.64] ;  /* 0x0000000a041bb981 */ /* 0x0000e4000c1e1500 */
[----:B0-----:R-:W-:Y:S02]  /*1b8b0*/  @!P3 IMAD.MOV.U32 R4, RZ, RZ, R8 ;  /* 0x000000ffff04b224 */ /* 0x001fe400078e0008 */
[----:B------:R-:W-:-:S05]  /*1b8c0*/  @!P3 IMAD.MOV.U32 R5, RZ, RZ, R9 ;  /* 0x000000ffff05b224 */ /* 0x000fca00078e0009 */
[----:B------:R0:W3:Y:S02]  /*1b8d0*/  @!P3 LDG.E.U16 R26, desc[UR10][R4.64] ;  /* 0x0000000a041ab981 */ /* 0x0000e4000c1e1500 */
[----:B0-----:R-:W-:-:S06]  /*1b8e0*/  PRMT R4, RZ, 0x7610, R4 ;  /* 0x00007610ff047816 */ /* 0x001fcc0000000004 */
[----:B----4-:R0:W4:Y:S04]  /*1b8f0*/  @!P3 LDG.E.U16 R4, desc[UR10][R6.64] ;  /* 0x0000000a0604b981 */ /* 0x010128000c1e1500 */
[----:B--2---:R-:W-:Y:S04]  /*1b900*/  STL [R1+0x1338], R28 ;  /* 0x0013381c01007387 */ /* 0x004fe80000100800 */
[----:B------:R-:W0:Y:S04]  /*1b910*/  LDL R11, [R1+0x1fc] ;  /* 0x0001fc00010b7983 */ /* 0x000e280000100800 */
[----:B------:R-:W2:Y:S04]  /*1b920*/  LDL R10, [R1+0x358] ;  /* 0x00035800010a7983 */ /* 0x000ea80000100800 */
[----:B---3--:R-:W-:Y:S04]  /*1b930*/  STL [R1+0x133c], R27 ;  /* 0x00133c1b01007387 */ /* 0x008fe80000100800 */
[----:B------:R-:W-:Y:S04]  /*1b940*/  STL [R1+0x1358], R27 ;  /* 0x0013581b01007387 */ /* 0x000fe80000100800 */
[----:B------:R-:W3:Y:S04]  /*1b950*/  LDL R9, [R1+0xaa0] ;  /* 0x000aa00001097983 */ /* 0x000ee80000100800 */
[----:B------:R-:W3:Y:S04]  /*1b960*/  LDL R8, [R1+0xaa4] ;  /* 0x000aa40001087983 */ /* 0x000ee80000100800 */
[----:B------:R-:W-:Y:S04]  /*1b970*/  STL [R1+0x1340], R26 ;  /* 0x0013401a01007387 */ /* 0x000fe80000100800 */
[----:B------:R-:W4:Y:S04]  /*1b980*/  LDL R15, [R1+0xa60] ;  /* 0x000a6000010f7983 */ /* 0x000f280000100800 */
[----:B------:R-:W4:Y:S01]  /*1b990*/  LDL R14, [R1+0xa64] ;  /* 0x000a6400010e7983 */ /* 0x000f220000100800 */
[----:B------:R-:W-:-:S03]  /*1b9a0*/  PRMT R5, RZ, 0x7610, R5 ;  /* 0x00007610ff057816 */ /* 0x000fc60000000005 */
[----:B------:R1:W-:Y:S01]  /*1b9b0*/  STL [R1], R12 ;  /* 0x0000000c01007387 */ /* 0x0003e20000100800 */
[----:B0-----:R-:W-:Y:S02]  /*1b9c0*/  @!P3 IMAD.MOV.U32 R7, RZ, RZ, R11 ;  /* 0x000000ffff07b224 */ /* 0x001fe400078e000b */
[----:B--2---:R-:W-:-:S05]  /*1b9d0*/  @!P3 IMAD.MOV.U32 R6, RZ, RZ, R10 ;  /* 0x000000ffff06b224 */ /* 0x004fca00078e000a */
[----:B------:R0:W2:Y:S02]  /*1b9e0*/  @!P3 LDG.E.U16 R5, desc[UR10][R6.64] ;  /* 0x0000000a0605b981 */ /* 0x0000a4000c1e1500 */
[----:B0-----:R-:W-:Y:S02]  /*1b9f0*/  PRMT R6, RZ, 0x7610, R6 ;  /* 0x00007610ff067816 */ /* 0x001fe40000000006 */
[----:B------:R-:W-:-:S04]  /*1ba00*/  PRMT R7, RZ, 0x7610, R7 ;  /* 0x00007610ff077816 */ /* 0x000fc80000000007 */
[----:B---3--:R0:W3:Y:S04]  /*1ba10*/  @!P3 LDG.E.U16 R6, desc[UR10][R8.64] ;  /* 0x0000000a0806b981 */ /* 0x0080e8000c1e1500 */
[----:B----4-:R-:W-:Y:S01]  /*1ba20*/  STL [R1+0x1344], R4 ;  /* 0x0013440401007387 */ /* 0x010fe20000100800 */
[----:B0-----:R-:W-:Y:S02]  /*1ba30*/  @!P3 IMAD.MOV.U32 R9, RZ, RZ, R15 ;  /* 0x000000ffff09b224 */ /* 0x001fe400078e000f */
[----:B------:R-:W-:Y:S01]  /*1ba40*/  @!P3 IMAD.MOV.U32 R8, RZ, RZ, R14 ;  /* 0x000000ffff08b224 */ /* 0x000fe200078e000e */
[----:B------:R-:W-:Y:S04]  /*1ba50*/  STL [R1+0x135c], R4 ;  /* 0x00135c0401007387 */ /* 0x000fe80000100800 */
[----:B------:R0:W4:Y:S04]  /*1ba60*/  @!P3 LDG.E.U16 R7, desc[UR10][R8.64] ;  /* 0x0000000a0807b981 */ /* 0x000128000c1e1500 */
[----:B------:R-:W4:Y:S04]  /*1ba70*/  LDL R11, [R1+0xa20] ;  /* 0x000a2000010b7983 */ /* 0x000f280000100800 */
[----:B------:R-:W4:Y:S01]  /*1ba80*/  LDL R10, [R1+0xa24] ;  /* 0x000a2400010a7983 */ /* 0x000f220000100800 */
[----:B0-----:R-:W-:-:S03]  /*1ba90*/  PRMT R8, RZ, 0x7610, R8 ;  /* 0x00007610ff087816 */ /* 0x001fc60000000008 */
[----:B--2---:R-:W-:Y:S04]  /*1baa0*/  STL [R1+0x1330], R5 ;  /* 0x0013300501007387 */ /* 0x004fe80000100800 */
[----:B------:R-:W-:Y:S04]  /*1bab0*/  STL [R1+0x1348], R5 ;  /* 0x0013480501007387 */ /* 0x000fe80000100800 */
[----:B------:R-:W2:Y:S04]  /*1bac0*/  LDL R13, [R1+0x9a0] ;  /* 0x0009a000010d7983 */ /* 0x000ea80000100800 */
[----:B-1----:R-:W2:Y:S04]  /*1bad0*/  LDL R12, [R1+0x9a4] ;  /* 0x0009a400010c7983 */ /* 0x002ea80000100800 */
[----:B---3--:R-:W-:Y:S04]  /*1bae0*/  STL [R1+0x132c], R6 ;  /* 0x00132c0601007387 */ /* 0x008fe80000100800 */
[----:B------:R-:W-:Y:S04]  /*1baf0*/  STL [R1+0x134c], R6 ;  /* 0x00134c0601007387 */ /* 0x000fe80000100800 */
[----:B------:R-:W3:Y:S04]  /*1bb00*/  LDL R15, [R1+0x920] ;  /* 0x00092000010f7983 */ /* 0x000ee80000100800 */
[----:B------:R-:W3:Y:S04]  /*1bb10*/  LDL R14, [R1+0x924] ;  /* 0x00092400010e7983 */ /* 0x000ee80000100800 */
[----:B----4-:R-:W-:Y:S04]  /*1bb20*/  STL [R1+0x1328], R7 ;  /* 0x0013280701007387 */ /* 0x010fe80000100800 */
[----:B------:R-:W-:Y:S04]  /*1bb30*/  STL [R1+0x1350], R7 ;  /* 0x0013500701007387 */ /* 0x000fe80000100800 */
[----:B------:R0:W4:Y:S04]  /*1bb40*/  @!P3 LDG.E.U16 R8, desc[UR10][R10.64] ;  /* 0x0000000a0a08b981 */ /* 0x000128000c1e1500 */
[----:B------:R-:W0:Y:S04]  /*1bb50*/  LDL R10, [R1+0x9e0] ;  /* 0x0009e000010a7983 */ /* 0x000e280000100800 */
[----:B------:R-:W0:Y:S01]  /*1bb60*/  LDL R11, [R1+0x9e4] ;  /* 0x0009e400010b7983 */ /* 0x000e220000100800 */
[----:B------:R-:W-:-:S02]  /*1bb70*/  PRMT R9, RZ, 0x7610, R9 ;  /* 0x00007610ff097816 */ /* 0x000fc40000000009 */
[----:B0-----:R-:W-:-:S04]  /*1bb80*/  @!P3 LOP3.LUT R11, R11, R10, RZ, 0x3c, !PT ;  /* 0x0000000a0b0bb212 */ /* 0x001fc800078e3cff */
[----:B------:R-:W-:-:S04]  /*1bb90*/  @!P3 LOP3.LUT R10, R11, R10, RZ, 0x3c, !PT ;  /* 0x0000000a0b0ab212 */ /* 0x000fc800078e3cff */
[----:B------:R-:W-:-:S05]  /*1bba0*/  @!P3 LOP3.LUT R11, R11, R10, RZ, 0x3c, !PT ;  /* 0x0000000a0b0bb212 */ /* 0x000fca00078e3cff */
[----:B------:R0:W3:Y:S02]  /*1bbb0*/  @!P3 LDG.E.U16 R9, desc[UR10][R10.64] ;  /* 0x0000000a0a09b981 */ /* 0x0000e4000c1e1500 */
[----:B0-----:R-:W-:-:S06]  /*1bbc0*/  PRMT R10, RZ, 0x7610, R10 ;  /* 0x00007610ff0a7816 */ /* 0x001fcc000000000a */
[----:B--2---:R0:W2:Y:S04]  /*1bbd0*/  @!P3 LDG.E.U16 R10, desc[UR10][R12.64] ;  /* 0x0000000a0c0ab981 */ /* 0x0040a8000c1e1500 */
[----:B------:R-:W0:Y:S04]  /*1bbe0*/  LDL R12, [R1+0x960] ;  /* 0x00096000010c7983 */ /* 0x000e280000100800 */
[----:B------:R-:W0:Y:S01]  /*1bbf0*/  LDL R13, [R1+0x964] ;  /* 0x00096400010d7983 */ /* 0x000e220000100800 */
[----:B------:R-:W-:Y:S02]  /*1bc00*/  PRMT R11, RZ, 0x7610, R11 ;  /* 0x00007610ff0b7816 */ /* 0x000fe4000000000b */
[----:B0-----:R-:W-:-:S04]  /*1bc10*/  @!P3 LOP3.LUT R13, R13, R12, RZ, 0x3c, !PT ;  /* 0x0000000c0d0db212 */ /* 0x001fc800078e3cff */
[----:B------:R-:W-:-:S04]  /*1bc20*/  @!P3 LOP3.LUT R12, R13, R12, RZ, 0x3c, !PT ;  /* 0x0000000c0d0cb212 */ /* 0x000fc800078e3cff */
[----:B------:R-:W-:-:S05]  /*1bc30*/  @!P3 LOP3.LUT R13, R13, R12, RZ, 0x3c, !PT ;  /* 0x0000000c0d0db212 */ /* 0x000fca00078e3cff */
[----:B------:R0:W2:Y:S02]  /*1bc40*/  @!P3 LDG.E.U16 R11, desc[UR10][R12.64] ;  /* 0x0000000a0c0bb981 */ /* 0x0000a4000c1e1500 */
[----:B0-----:R-:W-:-:S06]  /*1bc50*/  PRMT R13, RZ, 0x7610, R13 ;  /* 0x00007610ff0d7816 */ /* 0x001fcc000000000d */
[----:B---3--:R0:W3:Y:S04]  /*1bc60*/  @!P3 LDG.E.U16 R13, desc[UR10][R14.64] ;  /* 0x0000000a0e0db981 */ /* 0x0080e8000c1e1500 */
[----:B------:R-:W0:Y:S04]  /*1bc70*/  LDL R14, [R1+0x8e0] ;  /* 0x0008e000010e7983 */ /* 0x000e280000100800 */
[----:B------:R-:W0:Y:S01]  /*1bc80*/  LDL R15, [R1+0x8e4] ;  /* 0x0008e400010f7983 */ /* 0x000e220000100800 */
[----:B------:R-:W-:Y:S02]  /*1bc90*/  PRMT R12, RZ, 0x7610, R12 ;  /* 0x00007610ff0c7816 */ /* 0x000fe4000000000c */
[----:B0-----:R-:W-:-:S04]  /*1bca0*/  @!P3 LOP3.LUT R15, R15, R14, RZ, 0x3c, !PT ;  /* 0x0000000e0f0fb212 */ /* 0x001fc800078e3cff */
[----:B------:R-:W-:-:S04]  /*1bcb0*/  @!P3 LOP3.LUT R14, R15, R14, RZ, 0x3c, !PT ;  /* 0x0000000e0f0eb212 */ /* 0x000fc800078e3cff */
[----:B------:R-:W-:-:S05]  /*1bcc0*/  @!P3 LOP3.LUT R15, R15, R14, RZ, 0x3c, !PT ;  /* 0x0000000e0f0fb212 */ /* 0x000fca00078e3cff */
[----:B------:R0:W2:Y:S04]  /*1bcd0*/  @!P3 LDG.E.U16 R12, desc[UR10][R14.64] ;  /* 0x0000000a0e0cb981 */ /* 0x0000a8000c1e1500 */
[----:B------:R-:W0:Y:S04]  /*1bce0*/  LDL R14, [R1+0x8a0] ;  /* 0x0008a000010e7983 */ /* 0x000e280000100800 */
[----:B------:R-:W0:Y:S01]  /*1bcf0*/  LDL R15, [R1+0x8a4] ;  /* 0x0008a400010f7983 */ /* 0x000e220000100800 */
[----:B------:R-:W-:Y:S02]  /*1bd00*/  PRMT R0, RZ, 0x7610, R0 ;  /* 0x00007610ff007816 */ /* 0x000fe40000000000 */
[----:B0-----:R-:W-:-:S04]  /*1bd10*/  @!P3 LOP3.LUT R15, R15, R14, RZ, 0x3c, !PT ;  /* 0x0000000e0f0fb212 */ /* 0x001fc800078e3cff */
[----:B------:R-:W-:-:S04]  /*1bd20*/  @!P3 LOP3.LUT R14, R15, R14, RZ, 0x3c, !PT ;  /* 0x0000000e0f0eb212 */ /* 0x000fc800078e3cff */
[----:B------:R-:W-:-:S05]  /*1bd30*/  @!P3 LOP3.LUT R15, R15, R14, RZ, 0x3c, !PT ;  /* 0x0000000e0f0fb212 */ /* 0x000fca00078e3cff */
[----:B------:R-:W2:Y:S04]  /*1bd40*/  @!P3 LDG.E.U16 R0, desc[UR10][R14.64] ;  /* 0x0000000a0e00b981 */ /* 0x000ea8000c1e1500 */
[----:B--2---:R0:W-:Y:S04]  /*1bd50*/  STL [R1+0x7c], R0 ;  /* 0x00007c0001007387 */ /* 0x0041e80000100800 */
[----:B0-----:R-:W2:Y:S04]  /*1bd60*/  LDL.LU R0, [R1+0x13bc] ;  /* 0x0013bc0001007983 */ /* 0x001ea80000300800 */
[----:B------:R-:W3:Y:S04]  /*1bd70*/  LDL R14, [R1+0x860] ;  /* 0x00086000010e7983 */ /* 0x000ee80000100800 */
[----:B------:R-:W3:Y:S01]  /*1bd80*/  LDL R15, [R1+0x864] ;  /* 0x00086400010f7983 */ /* 0x000ee20000100800 */
[----:B--2---:R-:W-:-:S02]  /*1bd90*/  PRMT R0, RZ, 0x7610, R0 ;  /* 0x00007610ff007816 */ /* 0x004fc40000000000 */
[----:B---3--:R-:W-:-:S04]  /*1bda0*/  @!P3 LOP3.LUT R15, R15, R14, RZ, 0x3c, !PT ;  /* 0x0000000e0f0fb212 */ /* 0x008fc800078e3cff */
        /* <DEDUP_REMOVED lines=193> */
[----:B------:R-:W2:Y:S04]  /*1c9c0*/  LDL R14, [R1+0x354] ;  /* 0x00035400010e7983 */ /* 0x000ea80000100800 */
[----:B------:R-:W2:Y:S01]  /*1c9d0*/  LDL R15, [R1+0xac4] ;  /* 0x000ac400010f7983 */ /* 0x000ea20000100800 */
[----:B0-----:R-:W0:Y:S02]  /*1c9e0*/  S2R R0, SR_TID.X ;  /* 0x0000000000007919 */ /* 0x001e240000002100 */
[----:B0-----:R-:W-:-:S05]  /*1c9f0*/  LOP3.LUT R0, R0, 0x3f, RZ, 0xc0, !PT ;  /* 0x0000003f00007812 */ /* 0x001fca00078ec0ff */
[----:B------:R-:W-:-:S05]  /*1ca00*/  IMAD.SHL.U32 R0, R0, 0x2, RZ ;  /* 0x0000000200007824 */ /* 0x000fca00078e00ff */
[----:B------:R0:W-:Y:S02]  /*1ca10*/  STS.U16 [R0+UR5+0x8000], R16 ;  /* 0x0080001000007988 */ /* 0x0001e40008000405 */
[----:B0-----:R-:W-:Y:S02]  /*1ca20*/  PRMT R0, RZ, 0x7610, R0 ;  /* 0x00007610ff007816 */ /* 0x001fe40000000000 */
[----:B--2---:R-:W-:-:S04]  /*1ca30*/  @!P3 LOP3.LUT R15, R15, R14, RZ, 0x3c, !PT ;  /* 0x0000000e0f0fb212 */ /* 0x004fc800078e3cff */
        /* <DEDUP_REMOVED lines=18> */
[----:B------:R-:W-:-:S02]  /*1cb60*/  PRMT R7, RZ, 0x7610, R7 ;  /* 0x00007610ff077816 */ /* 0x000fc40000000007 */
[----:B--2---:R-:W-:-:S04]  /*1cb70*/  @!P3 LOP3.LUT R15, R15, R14, RZ, 0x3c, !PT ;  /* 0x0000000e0f0fb212 */ /* 0x004fc800078e3cff */
[----:B------:R-:W-:-:S04]  /*1cb80*/  @!P3 LOP3.LUT R14, R15, R14, RZ, 0x3c, !PT ;  /* 0x0000000e0f0eb212 */ /* 0x000fc800078e3cff */
[----:B------:R-:W-:-:S05]  /*1cb90*/  @!P3 LOP3.LUT R15, R15, R14, RZ, 0x3c, !PT ;  /* 0x0000000e0f0fb212 */ /* 0x000fca00078e3cff */
[----:B------:R1:W2:Y:S04]  /*1cba0*/  @!P3 LDG.E.U16 R7, desc[UR10][R14.64] ;  /* 0x0000000a0e07b981 */ /* 0x0002a8000c1e1500 */
[----:B------:R-:W1:Y:S04]  /*1cbb0*/  LDL R14, [R1+0xa18] ;  /* 0x000a1800010e7983 */ /* 0x000e680000100800 */
[----:B------:R-:W1:Y:S01]  /*1cbc0*/  LDL R15, [R1+0xa1c] ;  /* 0x000a1c00010f7983 */ /* 0x000e620000100800 */
[----:B------:R-:W-:Y:S01]  /*1cbd0*/  PRMT R28, RZ, 0x7610, R28 ;  /* 0x00007610ff1c7816 */ /* 0x000fe2000000001c */
[----:B0-----:R-:W0:Y:S01]  /*1cbe0*/  S2R R0, SR_TID.X ;  /* 0x0000000000007919 */ /* 0x001e220000002100 */
[----:B-1----:R-:W-:-:S04]  /*1cbf0*/  @!P3 LOP3.LUT R15, R15, R14, RZ, 0x3c, !PT ;  /* 0x0000000e0f0fb212 */ /* 0x002fc800078e3cff */
[----:B------:R-:W-:-:S04]  /*1cc00*/  @!P3 LOP3.LUT R14, R15, R14, RZ, 0x3c, !PT ;  /* 0x0000000e0f0eb212 */ /* 0x000fc800078e3cff */
[----:B------:R-:W-:-:S05]  /*1cc10*/  @!P3 LOP3.LUT R15, R15, R14, RZ, 0x3c, !PT ;  /* 0x0000000e0f0fb212 */ /* 0x000fca00078e3cff */
[----:B------:R-:W3:Y:S01]  /*1cc20*/  @!P3 LDG.E.U16 R28, desc[UR10][R14.64] ;  /* 0x0000000a0e1cb981 */ /* 0x000ee2000c1e1500 */
[----:B0-----:R-:W-:-:S05]  /*1cc30*/  LOP3.LUT R0, R0, 0x3f, RZ, 0xc0, !PT ;  /* 0x0000003f00007812 */ /* 0x001fca00078ec0ff */
[----:B------:R-:W-:Y:S01]  /*1cc40*/  IMAD.SHL.U32 R0, R0, 0x2, RZ ;  /* 0x0000000200007824 */ /* 0x000fe200078e00ff */
[----:B--2---:R0:W-:Y:S04]  /*1cc50*/  STL [R1+0x170], R7 ;  /* 0x0001700701007387 */ /* 0x0041e80000100800 */
[----:B------:R1:W-:Y:S04]  /*1cc60*/  STS.U16 [R0+UR5+0x8300], R3 ;  /* 0x0083000300007988 */ /* 0x0003e80008000405 */
[----:B------:R2:W-:Y:S04]  /*1cc70*/  STS.U16 [R0+UR5+0x8400], R2 ;  /* 0x0084000200007988 */ /* 0x0005e80008000405 */
[----:B0-----:R-:W4:Y:S04]  /*1cc80*/  LDL R7, [R1+0x95c] ;  /* 0x00095c0001077983 */ /* 0x001f280000100800 */
[----:B-1----:R-:W4:Y:S04]  /*1cc90*/  LDL R3, [R1+0x9dc] ;  /* 0x0009dc0001037983 */ /* 0x002f280000100800 */
[----:B---3--:R0:W-:Y:S04]  /*1cca0*/  STL [R1+0x168], R28 ;  /* 0x0001681c01007387 */ /* 0x0081e80000100800 */
[----:B--2---:R-:W4:Y:S04]  /*1ccb0*/  LDL R2, [R1+0x9d8] ;  /* 0x0009d80001027983 */ /* 0x004f280000100800 */
[----:B------:R1:W-:Y:S04]  /*1ccc0*/  STS.U16 [R0+UR5+0x8200], R18 ;  /* 0x0082001200007988 */ /* 0x0003e80008000405 */
[----:B0-----:R-:W2:Y:S01]  /*1ccd0*/  LDL R28, [R1+0x91c] ;  /* 0x00091c00011c7983 */ /* 0x001ea20000100800 */
[----:B-1----:R-:W-:-:S02]  /*1cce0*/  PRMT R0, RZ, 0x7610, R0 ;  /* 0x00007610ff007816 */ /* 0x002fc40000000000 */
[----:B----4-:R-:W-:-:S04]  /*1ccf0*/  @!P3 LOP3.LUT R3, R3, R2, RZ, 0x3c, !PT ;  /* 0x000000020303b212 */ /* 0x010fc800078e3cff */
[----:B------:R-:W-:-:S04]  /*1cd00*/  @!P3 LOP3.LUT R2, R3, R2, RZ, 0x3c, !PT ;  /* 0x000000020302b212 */ /* 0x000fc800078e3cff */
[----:B------:R-:W-:-:S05]  /*1cd10*/  @!P3 LOP3.LUT R3, R3, R2, RZ, 0x3c, !PT ;  /* 0x000000020303b212 */ /* 0x000fca00078e3cff */
[----:B------:R-:W3:Y:S04]  /*1cd20*/  @!P3 LDG.E.U16 R0, desc[UR10][R2.64] ;  /* 0x0000000a0200b981 */ /* 0x000ee8000c1e1500 */
[----:B---3--:R-:W-:Y:S04]  /*1cd30*/  STL [R1+0x160], R0 ;  /* 0x0001600001007387 */ /* 0x008fe80000100800 */
[----:B------:R-:W3:Y:S04]  /*1cd40*/  LDL R2, [R1+0x998] ;  /* 0x0009980001027983 */ /* 0x000ee80000100800 */
[----:B------:R-:W3:Y:S01]  /*1cd50*/  LDL R3, [R1+0x99c] ;  /* 0x00099c0001037983 */ /* 0x000ee20000100800 */
[----:B------:R-:W-:-:S02]  /*1cd60*/  PRMT R27, RZ, 0x7610, R27 ;  /* 0x00007610ff1b7816 */ /* 0x000fc4000000001b */
[----:B---3--:R-:W-:-:S04]  /*1cd70*/  @!P3 LOP3.LUT R3, R3, R2, RZ, 0x3c, !PT ;  /* 0x000000020303b212 */ /* 0x008fc800078e3cff */
[----:B------:R-:W-:-:S04]  /*1cd80*/  @!P3 LOP3.LUT R2, R3, R2, RZ, 0x3c, !PT ;  /* 0x000000020302b212 */ /* 0x000fc800078e3cff */
[----:B------:R-:W-:-:S05]  /*1cd90*/  @!P3 LOP3.LUT R3, R3, R2, RZ, 0x3c, !PT ;  /* 0x000000020303b212 */ /* 0x000fca00078e3cff */
[----:B------:R0:W3:Y:S04]  /*1cda0*/  @!P3 LDG.E.U16 R27, desc[UR10][R2.64] ;  /* 0x0000000a021bb981 */ /* 0x0000e8000c1e1500 */
[----:B------:R-:W4:Y:S01]  /*1cdb0*/  LDL R3, [R1+0x958] ;  /* 0x0009580001037983 */ /* 0x000f220000100800 */
[----:B------:R-:W-:Y:S01]  /*1cdc0*/  PRMT R26, RZ, 0x7610, R26 ;  /* 0x00007610ff1a7816 */ /* 0x000fe2000000001a */
[----:B0-----:R-:W-:Y:S02]  /*1cdd0*/  @!P3 IMAD.MOV.U32 R2, RZ, RZ, R7 ;  /* 0x000000ffff02b224 */ /* 0x001fe400078e0007 */
[----:B---3--:R-:W-:Y:S01]  /*1cde0*/  STL [R1+0x158], R27 ;  /* 0x0001581b01007387 */ /* 0x008fe20000100800 */
[----:B------:R-:W-:-:S03]  /*1cdf0*/  PRMT R6, RZ, 0x7610, R6 ;  /* 0x00007610ff067816 */ /* 0x000fc60000000006 */
[----:B------:R-:W3:Y:S04]  /*1ce00*/  LDL R7, [R1+0x89c] ;  /* 0x00089c0001077983 */ /* 0x000ee80000100800 */
[----:B----4-:R2:W4:Y:S04]  /*1ce10*/  @!P3 LDG.E.U16 R26, desc[UR10][R2.64] ;  /* 0x0000000a021ab981 */ /* 0x010528000c1e1500 */
[----:B------:R-:W3:Y:S01]  /*1ce20*/  LDL R3, [R1+0x918] ;  /* 0x0009180001037983 */ /* 0x000ee20000100800 */
[----:B--2---:R-:W-:-:S03]  /*1ce30*/  @!P3 IMAD.MOV.U32 R2, RZ, RZ, R28 ;  /* 0x000000ffff02b224 */ /* 0x004fc600078e001c */
[----:B----4-:R0:W-:Y:S01]  /*1ce40*/  STL [R1+0x150], R26 ;  /* 0x0001501a01007387 */ /* 0x0101e20000100800 */
[----:B------:R-:W-:-:S03]  /*1ce50*/  PRMT R23, RZ, 0x7610, R23 ;  /* 0x00007610ff177816 */ /* 0x000fc60000000017 */
[----:B------:R-:W2:Y:S04]  /*1ce60*/  LDL R28, [R1+0x818] ;  /* 0x00081800011c7983 */ /* 0x000ea80000100800 */
[----:B---3--:R1:W3:Y:S04]  /*1ce70*/  @!P3 LDG.E.U16 R6, desc[UR10][R2.64] ;  /* 0x0000000a0206b981 */ /* 0x0082e8000c1e1500 */
[----:B0-----:R-:W4:Y:S04]  /*1ce80*/  LDL R26, [R1+0x85c] ;  /* 0x00085c00011a7983 */ /* 0x001f280000100800 */
[----:B------:R-:W1:Y:S04]  /*1ce90*/  LDL R2, [R1+0x8d8] ;  /* 0x0008d80001027983 */ /* 0x000e680000100800 */
[----:B------:R-:W1:Y:S02]  /*1cea0*/  LDL R3, [R1+0x8dc] ;  /* 0x0008dc0001037983 */ /* 0x000e640000100800 */
[----:B-1----:R-:W-:-:S04]  /*1ceb0*/  @!P3 LOP3.LUT R3, R3, R2, RZ, 0x3c, !PT ;  /* 0x000000020303b212 */ /* 0x002fc800078e3cff */
[----:B------:R-:W-:-:S04]  /*1cec0*/  @!P3 LOP3.LUT R2, R3, R2, RZ, 0x3c, !PT ;  /* 0x000000020302b212 */ /* 0x000fc800078e3cff */
[----:B------:R-:W-:-:S05]  /*1ced0*/  @!P3 LOP3.LUT R3, R3, R2, RZ, 0x3c, !PT ;  /* 0x000000020303b212 */ /* 0x000fca00078e3cff */
[----:B------:R-:W2:Y:S04]  /*1cee0*/  @!P3 LDG.E.U16 R23, desc[UR10][R2.64] ;  /* 0x0000000a0217b981 */ /* 0x000ea8000c1e1500 */
[----:B---3--:R0:W-:Y:S04]  /*1cef0*/  STL [R1+0x148], R6 ;  /* 0x0001480601007387 */ /* 0x0081e80000100800 */
[----:B0-----:R-:W3:Y:S04]  /*1cf00*/  LDL R6, [R1+0x81c] ;  /* 0x00081c0001067983 */ /* 0x001ee80000100800 */
[----:B--2---:R0:W-:Y:S04]  /*1cf10*/  STL [R1+0x140], R23 ;  /* 0x0001401701007387 */ /* 0x0041e80000100800 */
[----:B0-----:R-:W2:Y:S04]  /*1cf20*/  LDL.LU R23, [R1+0x1364] ;  /* 0x0013640001177983 */ /* 0x001ea80000300800 */
[----:B------:R-:W2:Y:S01]  /*1cf30*/  LDL R3, [R1+0x898] ;  /* 0x0008980001037983 */ /* 0x000ea20000100800 */
[----:B------:R-:W-:Y:S01]  /*1cf40*/  PRMT R24, RZ, 0x7610, R24 ;  /* 0x00007610ff187816 */ /* 0x000fe20000000018 */
[----:B------:R-:W-:-:S02]  /*1cf50*/  @!P3 IMAD.MOV.U32 R2, RZ, RZ, R7 ;  /* 0x000000ffff02b224 */ /* 0x000fc400078e0007 */
[----:B------:R-:W3:Y:S04]  /*1cf60*/  LDL R7, [R1+0x7dc] ;  /* 0x0007dc0001077983 */ /* 0x000ee80000100800 */
[----:B--2---:R-:W2:Y:S01]  /*1cf70*/  @!P3 LDG.E.U16 R24, desc[UR10][R2.64] ;  /* 0x0000000a0218b981 */ /* 0x004ea2000c1e1500 */
[----:B------:R-:W0:Y:S03]  /*1cf80*/  S2R R0, SR_TID.X ;  /* 0x0000000000007919 */ /* 0x000e260000002100 */
[----:B--2---:R1:W-:Y:S04]  /*1cf90*/  STL [R1+0x13c], R24 ;  /* 0x00013c1801007387 */ /* 0x0043e80000100800 */
[----:B-1----:R-:W2:Y:S04]  /*1cfa0*/  LDL.LU R24, [R1+0x1360] ;  /* 0x0013600001187983 */ /* 0x002ea80000300800 */
[----:B------:R-:W2:Y:S01]  /*1cfb0*/  LDL R3, [R1+0x858] ;  /* 0x0008580001037983 */ /* 0x000ea20000100800 */
[----:B0-----:R-:W-:-:S05]  /*1cfc0*/  LOP3.LUT R0, R0, 0x3f, RZ, 0xc0, !PT ;  /* 0x0000003f00007812 */ /* 0x001fca00078ec0ff */
[----:B------:R-:W-:Y:S02]  /*1cfd0*/  IMAD.SHL.U32 R0, R0, 0x2, RZ ;  /* 0x0000000200007824 */ /* 0x000fe400078e00ff */
[----:B----4-:R-:W-:Y:S01]  /*1cfe0*/  @!P3 IMAD.MOV.U32 R2, RZ, RZ, R26 ;  /* 0x000000ffff02b224 */ /* 0x010fe200078e001a */
[----:B------:R-:W-:Y:S01]  /*1cff0*/  PRMT R29, RZ, 0x7610, R29 ;  /* 0x00007610ff1d7816 */ /* 0x000fe2000000001d */
[----:B------:R-:W4:Y:S04]  /*1d000*/  LDL R26, [R1+0x79c] ;  /* 0x00079c00011a7983 */ /* 0x000f280000100800 */
[----:B------:R-:W-:Y:S04]  /*1d010*/  STS.U16 [R0+UR5+0x8500], R19 ;  /* 0x0085001300007988 */ /* 0x000fe80008000405 */
[----:B------:R-:W-:Y:S04]  /*1d020*/  STS.U16 [R0+UR5+0x8600], R20 ;  /* 0x0086001400007988 */ /* 0x000fe80008000405 */
[----:B------:R0:W-:Y:S02]  /*1d030*/  STS.U16 [R0+UR5+0x8700], R21 ;  /* 0x0087001500007988 */ /* 0x0001e40008000405 */
[----:B0-----:R-:W-:-:S06]  /*1d040*/  PRMT R0, RZ, 0x7610, R0 ;  /* 0x00007610ff007816 */ /* 0x001fcc0000000000 */
[----:B--2---:R3:W2:Y:S02]  /*1d050*/  @!P3 LDG.E.U16 R0, desc[UR10][R2.64] ;  /* 0x0000000a0200b981 */ /* 0x0046a4000c1e1500 */
[----:B---3--:R-:W-:Y:S02]  /*1d060*/  @!P3 IMAD.MOV.U32 R2, RZ, RZ, R6 ;  /* 0x000000ffff02b224 */ /* 0x008fe400078e0006 */
[----:B------:R-:W-:-:S05]  /*1d070*/  @!P3 IMAD.MOV.U32 R3, RZ, RZ, R28 ;  /* 0x000000ffff03b224 */ /* 0x000fca00078e001c */
[----:B------:R0:W3:Y:S01]  /*1d080*/  @!P3 LDG.E.U16 R29, desc[UR10][R2.64] ;  /* 0x0000000a021db981 */ /* 0x0000e2000c1e1500 */
[----:B------:R-:W1:Y:S03]  /*1d090*/  S2R R27, SR_TID.X ;  /* 0x00000000001b7919 */ /* 0x000e660000002100 */
[----:B--2---:R2:W-:Y:S04]  /*1d0a0*/  STL [R1+0x138], R0 ;  /* 0x0001380001007387 */ /* 0x0045e80000100800 */
[----:B--2---:R-:W2:Y:S04]  /*1d0b0*/  LDL.LU R0, [R1+0x70] ;  /* 0x0000700001007983 */ /* 0x004ea80000300800 */
[----:B------:R-:W2:Y:S04]  /*1d0c0*/  LDL R28, [R1+0x758] ;  /* 0x00075800011c7983 */ /* 0x000ea80000100800 */
[----:B------:R-:W2:Y:S04]  /*1d0d0*/  LDL R6, [R1+0x75c] ;  /* 0x00075c0001067983 */ /* 0x000ea80000100800 */
[----:B------:R-:W2:Y:S04]  /*1d0e0*/  LDL.LU R2, [R1+0x68] ;  /* 0x0000680001027983 */ /* 0x000ea80000300800 */
[----:B------:R-:W3:Y:S01]  /*1d0f0*/  LDL R3, [R1+0x7d8] ;  /* 0x0007d80001037983 */ /* 0x000ee20000100800 */
[----:B-1----:R-:W-:-:S05]  /*1d100*/  LOP3.LUT R27, R27, 0x3f, RZ, 0xc0, !PT ;  /* 0x0000003f1b1b7812 */ /* 0x002fca00078ec0ff */
[----:B------:R-:W-:-:S05]  /*1d110*/  IMAD.SHL.U32 R27, R27, 0x2, RZ ;  /* 0x000000021b1b7824 */ /* 0x000fca00078e00ff */
[----:B------:R-:W-:-:S05]  /*1d120*/  LOP3.LUT R27, R27, 0x10, RZ, 0x3c, !PT ;  /* 0x000000101b1b7812 */ /* 0x000fca00078e3cff */
[----:B------:R-:W-:Y:S01]  /*1d130*/  STS.U16 [R27+UR5+0x8080], R22 ;  /* 0x008080161b007988 */ /* 0x000fe20008000405 */
[----:B------:R-:W-:-:S03]  /*1d140*/  PRMT R4, RZ, 0x7610, R4 ;  /* 0x00007610ff047816 */ /* 0x000fc60000000004 */
[----:B------:R-:W-:Y:S04]  /*1d150*/  STS.U16 [R27+UR5+0x8180], R23 ;  /* 0x008180171b007988 */ /* 0x000fe80008000405 */
[----:B------:R-:W-:Y:S04]  /*1d160*/  STS.U16 [R27+UR5+0x8280], R24 ;  /* 0x008280181b007988 */ /* 0x000fe80008000405 */
[----:B------:R-:W-:Y:S04]  /*1d170*/  STS.U16 [R27+UR5+0x8380], R25 ;  /* 0x008380191b007988 */ /* 0x000fe80008000405 */
[----:B--2---:R0:W-:Y:S02]  /*1d180*/  STS.U16 [R27+UR5+0x8480], R2 ;  /* 0x008480021b007988 */ /* 0x0041e40008000405 */
[----:B0-----:R-:W-:-:S05]  /*1d190*/  @!P3 IMAD.MOV.U32 R2, RZ, RZ, R7 ;  /* 0x000000ffff02b224 */ /* 0x001fca00078e0007 */
[----:B---3--:R-:W2:Y:S04]  /*1d1a0*/  @!P3 LDG.E.U16 R4, desc[UR10][R2.64] ;  /* 0x0000000a0204b981 */ /* 0x008ea8000c1e1500 */
[----:B------:R0:W-:Y:S04]  /*1d1b0*/  STL [R1+0x134], R29 ;  /* 0x0001341d01007387 */ /* 0x0001e80000100800 */
[----:B0-----:R-:W3:Y:S04]  /*1d1c0*/  LDL.LU R29, [R1+0x1c] ;  /* 0x00001c00011d7983 */ /* 0x001ee80000300800 */
[----:B------:R-:W3:Y:S04]  /*1d1d0*/  LDL.LU R7, [R1+0x64] ;  /* 0x0000640001077983 */ /* 0x000ee80000300800 */
[----:B--2---:R0:W-:Y:S04]  /*1d1e0*/  STL [R1+0x130], R4 ;  /* 0x0001300401007387 */ /* 0x0041e80000100800 */
[----:B0-----:R-:W2:Y:S04]  /*1d1f0*/  LDL.LU R4, [R1+0x135c] ;  /* 0x00135c0001047983 */ /* 0x001ea80000300800 */
[----:B------:R-:W2:Y:S04]  /*1d200*/  LDL.LU R2, [R1+0x78] ;  /* 0x0000780001027983 */ /* 0x000ea80000300800 */
[----:B------:R-:W3:Y:S01]  /*1d210*/  LDL R3, [R1+0x798] ;  /* 0x0007980001037983 */ /* 0x000ee20000100800 */
[----:B------:R-:W-:-:S03]  /*1d220*/  PRMT R15, RZ, 0x7610, R15 ;  /* 0x00007610ff0f7816 */ /* 0x000fc6000000000f */
[----:B--2---:R4:W-:Y:S02]  /*1d230*/  STS.U16 [R27+UR5+0x8580], R2 ;  /* 0x008580021b007988 */ /* 0x0049e40008000405 */
[----:B----4-:R-:W-:Y:S02]  /*1d240*/  @!P3 IMAD.MOV.U32 R2, RZ, RZ, R26 ;  /* 0x000000ffff02b224 */ /* 0x010fe400078e001a */
[----:B------:R-:W2:Y:S04]  /*1d250*/  LDL.LU R26, [R1+0x60] ;  /* 0x00006000011a7983 */ /* 0x000ea80000300800 */
[----:B---3--:R0:W3:Y:S04]  /*1d260*/  @!P3 LDG.E.U16 R15, desc[UR10][R2.64] ;  /* 0x0000000a020fb981 */ /* 0x0080e8000c1e1500 */
[----:B------:R-:W4:Y:S01]  /*1d270*/  LDL.LU R3, [R1+0x74] ;  /* 0x0000740001037983 */ /* 0x000f220000300800 */
[----:B------:R-:W-:Y:S01]  /*1d280*/  PRMT R14, RZ, 0x7610, R14 ;  /* 0x00007610ff0e7816 */ /* 0x000fe2000000000e */
[----:B0-----:R-:W-:-:S02]  /*1d290*/  @!P3 IMAD.MOV.U32 R2, RZ, RZ, R6 ;  /* 0x000000ffff02b224 */ /* 0x001fc400078e0006 */
[----:B----4-:R0:W-:Y:S02]  /*1d2a0*/  STS.U16 [R27+UR5+0x8680], R3 ;  /* 0x008680031b007988 */ /* 0x0101e40008000405 */
[----:B0-----:R-:W-:-:S05]  /*1d2b0*/  @!P3 IMAD.MOV.U32 R3, RZ, RZ, R28 ;  /* 0x000000ffff03b224 */ /* 0x001fca00078e001c */
[----:B------:R-:W4:Y:S04]  /*1d2c0*/  @!P3 LDG.E.U16 R14, desc[UR10][R2.64] ;  /* 0x0000000a020eb981 */ /* 0x000f28000c1e1500 */
[----:B---3--:R-:W-:Y:S04]  /*1d2d0*/  STL [R1+0x12a8], R15 ;  /* 0x0012a80f01007387 */ /* 0x008fe80000100800 */
[----:B------:R-:W-:Y:S04]  /*1d2e0*/  STL [R1+0x1310], R15 ;  /* 0x0013100f01007387 */ /* 0x000fe80000100800 */
[----:B------:R-:W3:Y:S04]  /*1d2f0*/  LDL R6, [R1+0x65c] ;  /* 0x00065c0001067983 */ /* 0x000ee80000100800 */
[----:B------:R-:W2:Y:S04]  /*1d300*/  LDL.LU R28, [R1+0x58] ;  /* 0x00005800011c7983 */ /* 0x000ea80000300800 */
[----:B------:R-:W2:Y:S04]  /*1d310*/  LDL R2, [R1+0x718] ;  /* 0x0007180001027983 */ /* 0x000ea80000100800 */
[----:B------:R-:W2:Y:S04]  /*1d320*/  LDL R3, [R1+0x71c] ;  /* 0x00071c0001037983 */ /* 0x000ea80000100800 */
[----:B------:R0:W-:Y:S04]  /*1d330*/  STS.U16 [R27+UR5+0x8780], R0 ;  /* 0x008780001b007988 */ /* 0x0001e80008000405 */
[----:B----4-:R-:W-:Y:S04]  /*1d340*/  STL [R1+0x12ac], R14 ;  /* 0x0012ac0e01007387 */ /* 0x010fe80000100800 */
[----:B------:R-:W-:Y:S04]  /*1d350*/  STL [R1+0x12b0], R14 ;  /* 0x0012b00e01007387 */ /* 0x000fe80000100800 */
[----:B------:R-:W-:Y:S04]  /*1d360*/  STL [R1+0x12b4], R14 ;  /* 0x0012b40e01007387 */ /* 0x000fe80000100800 */
[----:B------:R-:W-:Y:S04]  /*1d370*/  STL [R1+0x12f0], R14 ;  /* 0x0012f00e01007387 */ /* 0x000fe80000100800 */
[----:B------:R-:W-:Y:S04]  /*1d380*/  STL [R1+0x12f4], R14 ;  /* 0x0012f40e01007387 */ /* 0x000fe80000100800 */
[----:B0-----:R-:W4:Y:S01]  /*1d390*/  LDL.LU R27, [R1+0x1358] ;  /* 0x00135800011b7983 */ /* 0x001f220000300800 */
[----:B--2---:R-:W-:-:S04]  /*1d3a0*/  @!P3 LOP3.LUT R3, R3, R2, RZ, 0x3c, !PT ;  /* 0x000000020303b212 */ /* 0x004fc800078e3cff */
[----:B------:R-:W-:-:S04]  /*1d3b0*/  @!P3 LOP3.LUT R2, R3, R2, RZ, 0x3c, !PT ;  /* 0x000000020302b212 */ /* 0x000fc800078e3cff */
[----:B------:R-:W-:Y:S01]  /*1d3c0*/  @!P3 LOP3.LUT R3, R3, R2, RZ, 0x3c, !PT ;  /* 0x000000020303b212 */ /* 0x000fe200078e3cff */
[----:B------:R-:W0:Y:S01]  /*1d3d0*/  S2R R0, SR_TID.X ;  /* 0x0000000000007919 */ /* 0x000e220000002100 */
[----:B----4-:R-:W-:-:S06]  /*1d3e0*/  PRMT R27, RZ, 0x7610, R27 ;  /* 0x00007610ff1b7816 */ /* 0x010fcc000000001b */
[----:B------:R1:W2:Y:S04]  /*1d3f0*/  @!P3 LDG.E.U16 R27, desc[UR10][R2.64] ;  /* 0x0000000a021bb981 */ /* 0x0002a8000c1e1500 */
[----:B------:R-:W1:Y:S04]  /*1d400*/  LDL R2, [R1+0x6d8] ;  /* 0x0006d80001027983 */ /* 0x000e680000100800 */
[----:B------:R-:W1:Y:S01]  /*1d410*/  LDL R3, [R1+0x6dc] ;  /* 0x0006dc0001037983 */ /* 0x000e620000100800 */
[----:B0-----:R-:W-:-:S05]  /*1d420*/  LOP3.LUT R0, R0, 0x3f, RZ, 0xc0, !PT ;  /* 0x0000003f00007812 */ /* 0x001fca00078ec0ff */
[----:B------:R-:W-:-:S05]  /*1d430*/  IMAD.SHL.U32 R0, R0, 0x2, RZ ;  /* 0x0000000200007824 */ /* 0x000fca00078e00ff */
[----:B------:R0:W-:Y:S02]  /*1d440*/  STS.U16 [R0+UR5], R29 ;  /* 0x0000001d00007988 */ /* 0x0001e40008000405 */
[----:B0-----:R-:W-:Y:S02]  /*1d450*/  PRMT R0, RZ, 0x7610, R0 ;  /* 0x00007610ff007816 */ /* 0x001fe40000000000 */
[----:B-1----:R-:W-:-:S04]  /*1d460*/  @!P3 LOP3.LUT R3, R3, R2, RZ, 0x3c, !PT ;  /* 0x000000020303b212 */ /* 0x002fc800078e3cff */
[----:B------:R-:W-:-:S04]  /*1d470*/  @!P3 LOP3.LUT R2, R3, R2, RZ, 0x3c, !PT ;  /* 0x000000020302b212 */ /* 0x000fc800078e3cff */
[----:B------:R-:W-:-:S05]  /*1d480*/  @!P3 LOP3.LUT R3, R3, R2, RZ, 0x3c, !PT ;  /* 0x000000020303b212 */ /* 0x000fca00078e3cff */
[----:B------:R-:W4:Y:S04]  /*1d490*/  @!P3 LDG.E.U16 R0, desc[UR10][R2.64] ;  /* 0x0000000a0200b981 */ /* 0x000f28000c1e1500 */
[----:B--2---:R0:W-:Y:S04]  /*1d4a0*/  STL [R1+0x12c], R27 ;  /* 0x00012c1b01007387 */ /* 0x0041e80000100800 */
[----:B0-----:R-:W2:Y:S04]  /*1d4b0*/  LDL.LU R27, [R1+0x54] ;  /* 0x00005400011b7983 */ /* 0x001ea80000300800 */
[----:B------:R-:W2:Y:S04]  /*1d4c0*/  LDL.LU R29, [R1+0x1354] ;  /* 0x00135400011d7983 */ /* 0x000ea80000300800 */
[----:B----4-:R0:W-:Y:S04]  /*1d4d0*/  STL [R1+0x1c], R0 ;  /* 0x00001c0001007387 */ /* 0x0101e80000100800 */
[----:B------:R-:W4:Y:S04]  /*1d4e0*/  LDL R2, [R1+0x698] ;  /* 0x0006980001027983 */ /* 0x000f280000100800 */
[----:B------:R-:W4:Y:S01]  /*1d4f0*/  LDL R3, [R1+0x69c] ;  /* 0x00069c0001037983 */ /* 0x000f220000100800 */
[----:B0-----:R-:W0:Y:S02]  /*1d500*/  S2R R0, SR_TID.X ;  /* 0x0000000000007919 */ /* 0x001e240000002100 */
[----:B0-----:R-:W-:-:S05]  /*1d510*/  LOP3.LUT R0, R0, 0x3f, RZ, 0xc0, !PT ;  /* 0x0000003f00007812 */ /* 0x001fca00078ec0ff */
[----:B------:R-:W-:-:S05]  /*1d520*/  IMAD.SHL.U32 R0, R0, 0x2, RZ ;  /* 0x0000000200007824 */ /* 0x000fca00078e00ff */
[----:B------:R0:W-:Y:S02]  /*1d530*/  STS.U16 [R0+UR5+0x400], R7 ;  /* 0x0004000700007988 */ /* 0x0001e40008000405 */
[----:B0-----:R-:W-:Y:S02]  /*1d540*/  PRMT R0, RZ, 0x7610, R0 ;  /* 0x00007610ff007816 */ /* 0x001fe40000000000 */
[----:B------:R-:W2:Y:S01]  /*1d550*/  LDL R7, [R1+0x5dc] ;  /* 0x0005dc0001077983 */ /* 0x000ea20000100800 */
[----:B----4-:R-:W-:-:S04]  /*1d560*/  @!P3 LOP3.LUT R3, R3, R2, RZ, 0x3c, !PT ;  /* 0x000000020303b212 */ /* 0x010fc800078e3cff */
[----:B------:R-:W-:-:S04]  /*1d570*/  @!P3 LOP3.LUT R2, R3, R2, RZ, 0x3c, !PT ;  /* 0x000000020302b212 */ /* 0x000fc800078e3cff */
[----:B------:R-:W-:-:S05]  /*1d580*/  @!P3 LOP3.LUT R3, R3, R2, RZ, 0x3c, !PT ;  /* 0x000000020303b212 */ /* 0x000fca00078e3cff */
[----:B------:R-:W4:Y:S04]  /*1d590*/  @!P3 LDG.E.U16 R0, desc[UR10][R2.64] ;  /* 0x0000000a0200b981 */ /* 0x000f28000c1e1500 */
[----:B----4-:R0:W-:Y:S04]  /*1d5a0*/  STL [R1+0x128], R0 ;  /* 0x0001280001007387 */ /* 0x0101e80000100800 */
[----:B------:R-:W4:Y:S04]  /*1d5b0*/  LDL.LU R2, [R1+0x6c] ;  /* 0x00006c0001027983 */ /* 0x000f280000300800 */
[----:B------:R-:W2:Y:S01]  /*1d5c0*/  LDL R3, [R1+0x658] ;  /* 0x0006580001037983 */ /* 0x000ea20000100800 */
[----:B0-----:R-:W0:Y:S01]  /*1d5d0*/  S2R R0, SR_TID.X ;  /* 0x0000000000007919 */ /* 0x001e220000002100 */
[----:B------:R-:W-:-:S02]  /*1d5e0*/  PRMT R4, RZ, 0x7610, R4 ;  /* 0x00007610ff047816 */ /* 0x000fc40000000004 */
[----:B0-----:R-:W-:-:S05]  /*1d5f0*/  LOP3.LUT R0, R0, 0x3f, RZ, 0xc0, !PT ;  /* 0x0000003f00007812 */ /* 0x001fca00078ec0ff */
[----:B------:R-:W-:-:S05]  /*1d600*/  IMAD.SHL.U32 R0, R0, 0x2, RZ ;  /* 0x0000000200007824 */ /* 0x000fca00078e00ff */
[----:B----4-:R3:W-:Y:S02]  /*1d610*/  STS.U16 [R0+UR5+0x800], R2 ;  /* 0x0008000200007988 */ /* 0x0107e40008000405 */
[----:B---3--:R-:W-:Y:S02]  /*1d620*/  @!P3 IMAD.MOV.U32 R2, RZ, RZ, R6 ;  /* 0x000000ffff02b224 */ /* 0x008fe400078e0006 */
[----:B------:R0:W-:Y:S04]  /*1d630*/  STS.U16 [R0+UR5+0xc00], R26 ;  /* 0x000c001a00007988 */ /* 0x0001e80008000405 */
[----:B--2---:R1:W2:Y:S04]  /*1d640*/  @!P3 LDG.E.U16 R4, desc[UR10][R2.64] ;  /* 0x0000000a0204b981 */ /* 0x0042a8000c1e1500 */
[----:B------:R-:W3:Y:S04]  /*1d650*/  LDL R6, [R1+0x558] ;  /* 0x0005580001067983 */ /* 0x000ee80000100800 */
[----:B------:R-:W1:Y:S04]  /*1d660*/  LDL R2, [R1+0x618] ;  /* 0x0006180001027983 */ /* 0x000e680000100800 */
[----:B------:R-:W1:Y:S01]  /*1d670*/  LDL R3, [R1+0x61c] ;  /* 0x00061c0001037983 */ /* 0x000e620000100800 */
[----:B0-----:R-:W-:-:S02]  /*1d680*/  PRMT R0, RZ, 0x7610, R0 ;  /* 0x00007610ff007816 */ /* 0x001fc40000000000 */
[----:B-1----:R-:W-:-:S04]  /*1d690*/  @!P3 LOP3.LUT R3, R3, R2, RZ, 0x3c, !PT ;  /* 0x000000020303b212 */ /* 0x002fc800078e3cff */
[----:B------:R-:W-:-:S04]  /*1d6a0*/  @!P3 LOP3.LUT R2, R3, R2, RZ, 0x3c, !PT ;  /* 0x000000020302b212 */ /* 0x000fc800078e3cff */
[----:B------:R-:W-:-:S05]  /*1d6b0*/  @!P3 LOP3.LUT R3, R3, R2, RZ, 0x3c, !PT ;  /* 0x000000020303b212 */ /* 0x000fca00078e3cff */
[----:B------:R-:W4:Y:S04]  /*1d6c0*/  @!P3 LDG.E.U16 R0, desc[UR10][R2.64] ;  /* 0x0000000a0200b981 */ /* 0x000f28000c1e1500 */
[----:B--2---:R0:W-:Y:S04]  /*1d6d0*/  STL [R1+0x124], R4 ;  /* 0x0001240401007387 */ /* 0x0041e80000100800 */
[----:B0-----:R-:W2:Y:S04]  /*1d6e0*/  LDL R4, [R1+0x55c] ;  /* 0x00055c0001047983 */ /* 0x001ea80000100800 */
[----:B------:R-:W2:Y:S04]  /*1d6f0*/  LDL.LU R26, [R1+0x4c] ;  /* 0x00004c00011a7983 */ /* 0x000ea80000300800 */
        /* <DEDUP_REMOVED lines=8> */
[----:B0-----:R-:W-:Y:S02]  /*1d780*/  @!P3 IMAD.MOV.U32 R2, RZ, RZ, R7 ;  /* 0x000000ffff02b224 */ /* 0x001fe400078e0007 */
[----:B------:R0:W-:Y:S04]  /*1d790*/  STS.U16 [R0+UR5+0x1400], R28 ;  /* 0x0014001c00007988 */ /* 0x0001e80008000405 */
[----:B--2---:R1:W2:Y:S04]  /*1d7a0*/  @!P3 LDG.E.U16 R5, desc[UR10][R2.64] ;  /* 0x0000000a0205b981 */ /* 0x0042a8000c1e1500 */
[----:B------:R-:W4:Y:S04]  /*1d7b0*/  LDL R7, [R1+0x518] ;  /* 0x0005180001077983 */ /* 0x000f280000100800 */
[----:B------:R-:W1:Y:S04]  /*1d7c0*/  LDL R2, [R1+0x598] ;  /* 0x0005980001027983 */ /* 0x000e680000100800 */
[----:B------:R-:W1:Y:S01]  /*1d7d0*/  LDL R3, [R1+0x59c] ;  /* 0x00059c0001037983 */ /* 0x000e620000100800 */
[----:B0-----:R-:W-:-:S02]  /*1d7e0*/  PRMT R0, RZ, 0x7610, R0 ;  /* 0x00007610ff007816 */ /* 0x001fc40000000000 */
[----:B-1----:R-:W-:-:S04]  /*1d7f0*/  @!P3 LOP3.LUT R3, R3, R2, RZ, 0x3c, !PT ;  /* 0x000000020303b212 */ /* 0x002fc800078e3cff */
[----:B------:R-:W-:-:S04]  /*1d800*/  @!P3 LOP3.LUT R2, R3, R2, RZ, 0x3c, !PT ;  /* 0x000000020302b212 */ /* 0x000fc800078e3cff */
[----:B------:R-:W-:-:S05]  /*1d810*/  @!P3 LOP3.LUT R3, R3, R2, RZ, 0x3c, !PT ;  /* 0x000000020303b212 */ /* 0x000fca00078e3cff */
[----:B------:R0:W4:Y:S04]  /*1d820*/  @!P3 LDG.E.U16 R0, desc[UR10][R2.64] ;  /* 0x0000000a0200b981 */ /* 0x000128000c1e1500 */
[----:B--2---:R1:W-:Y:S04]  /*1d830*/  STL [R1+0x11c], R5 ;  /* 0x00011c0501007387 */ /* 0x0043e80000100800 */
[----:B-1----:R-:W2:Y:S04]  /*1d840*/  LDL R5, [R1+0x51c] ;  /* 0x00051c0001057983 */ /* 0x002ea80000100800 */
[----:B------:R-:W2:Y:S01]  /*1d850*/  LDL.LU R28, [R1+0x48] ;  /* 0x00004800011c7983 */ /* 0x000ea20000300800 */
[----:B------:R-:W-:Y:S01]  /*1d860*/  PRMT R25, RZ, 0x7610, R25 ;  /* 0x00007610ff197816 */ /* 0x000fe20000000019 */
[----:B0-----:R-:W-:-:S02]  /*1d870*/  @!P3 IMAD.MOV.U32 R2, RZ, RZ, R4 ;  /* 0x000000ffff02b224 */ /* 0x001fc400078e0004 */
[----:B---3--:R-:W-:-:S05]  /*1d880*/  @!P3 IMAD.MOV.U32 R3, RZ, RZ, R6 ;  /* 0x000000ffff03b224 */ /* 0x008fca00078e0006 */
[----:B------:R2:W3:Y:S04]  /*1d890*/  @!P3 LDG.E.U16 R25, desc[UR10][R2.64] ;  /* 0x0000000a0219b981 */ /* 0x0004e8000c1e1500 */
[----:B----4-:R0:W-:Y:S04]  /*1d8a0*/  STL [R1+0x118], R0 ;  /* 0x0001180001007387 */ /* 0x0101e80000100800 */
[----:B------:R-:W4:Y:S04]  /*1d8b0*/  LDL R6, [R1+0x4d8] ;  /* 0x0004d80001067983 */ /* 0x000f280000100800 */
[----:B------:R-:W4:Y:S01]  /*1d8c0*/  LDL R4, [R1+0x4dc] ;  /* 0x0004dc0001047983 */ /* 0x000f220000100800 */
[----:B0-----:R-:W0:Y:S02]  /*1d8d0*/  S2R R0, SR_TID.X ;  /* 0x0000000000007919 */ /* 0x001e240000002100 */
[----:B0-----:R-:W-:-:S05]  /*1d8e0*/  LOP3.LUT R0, R0, 0x3f, RZ, 0xc0, !PT ;  /* 0x0000003f00007812 */ /* 0x001fca00078ec0ff */
[----:B------:R-:W-:-:S05]  /*1d8f0*/  IMAD.SHL.U32 R0, R0, 0x2, RZ ;  /* 0x0000000200007824 */ /* 0x000fca00078e00ff */
[----:B------:R0:W-:Y:S04]  /*1d900*/  STS.U16 [R0+UR5+0x1800], R27 ;  /* 0x0018001b00007988 */ /* 0x0001e80008000405 */
[----:B0-----:R-:W4:Y:S04]  /*1d910*/  LDL.LU R27, [R1+0x44] ;  /* 0x00004400011b7983 */ /* 0x001f280000300800 */
[----:B------:R-:W4:Y:S01]  /*1d920*/  LDL.LU R3, [R1+0x50] ;  /* 0x0000500001037983 */ /* 0x000f220000300800 */
[----:B--2---:R-:W-:-:S03]  /*1d930*/  @!P3 IMAD.MOV.U32 R2, RZ, RZ, R5 ;  /* 0x000000ffff02b224 */ /* 0x004fc600078e0005 */
[----:B---3--:R-:W-:Y:S01]  /*1d940*/  STL [R1+0x1288], R25 ;  /* 0x0012881901007387 */ /* 0x008fe20000100800 */
[----:B------:R-:W-:-:S03]  /*1d950*/  PRMT R24, RZ, 0x7610, R24 ;  /* 0x00007610ff187816 */ /* 0x000fc60000000018 */
[----:B------:R-:W-:Y:S04]  /*1d960*/  STL [R1+0x128c], R25 ;  /* 0x00128c1901007387 */ /* 0x000fe80000100800 */
[----:B------:R-:W-:Y:S04]  /*1d970*/  STL [R1+0x1290], R25 ;  /* 0x0012901901007387 */ /* 0x000fe80000100800 */
[----:B------:R-:W-:Y:S04]  /*1d980*/  STL [R1+0x12b8], R25 ;  /* 0x0012b81901007387 */ /* 0x000fe80000100800 */
[----:B------:R-:W2:Y:S04]  /*1d990*/  LDL R5, [R1+0x49c] ;  /* 0x00049c0001057983 */ /* 0x000ea80000100800 */
[----:B----4-:R0:W-:Y:S02]  /*1d9a0*/  STS.U16 [R0+UR5+0x1c00], R3 ;  /* 0x001c000300007988 */ /* 0x0101e40008000405 */
[----:B0-----:R-:W-:-:S02]  /*1d9b0*/  @!P3 IMAD.MOV.U32 R3, RZ, RZ, R7 ;  /* 0x000000ffff03b224 */ /* 0x001fc400078e0007 */
[----:B------:R-:W3:Y:S04]  /*1d9c0*/  LDL R7, [R1+0x498] ;  /* 0x0004980001077983 */ /* 0x000ee80000100800 */
[----:B------:R0:W4:Y:S01]  /*1d9d0*/  @!P3 LDG.E.U16 R24, desc[UR10][R2.64] ;  /* 0x0000000a0218b981 */ /* 0x000122000c1e1500 */
[----:B------:R-:W-:Y:S02]  /*1d9e0*/  PRMT R23, RZ, 0x7610, R23 ;  /* 0x00007610ff177816 */ /* 0x000fe40000000017 */
[----:B------:R-:W-:Y:S01]  /*1d9f0*/  PRMT R22, RZ, 0x7610, R22 ;  /* 0x00007610ff167816 */ /* 0x000fe20000000016 */
[----:B0-----:R-:W-:Y:S02]  /*1da00*/  @!P3 IMAD.MOV.U32 R2, RZ, RZ, R4 ;  /* 0x000000ffff02b224 */ /* 0x001fe400078e0004 */
[----:B------:R-:W-:-:S05]  /*1da10*/  @!P3 IMAD.MOV.U32 R3, RZ, RZ, R6 ;  /* 0x000000ffff03b224 */ /* 0x000fca00078e0006 */
[----:B------:R2:W4:Y:S02]  /*1da20*/  @!P3 LDG.E.U16 R23, desc[UR10][R2.64] ;  /* 0x0000000a0217b981 */ /* 0x000524000c1e1500 */
[----:B--2---:R-:W-:Y:S02]  /*1da30*/  @!P3 IMAD.MOV.U32 R2, RZ, RZ, R5 ;  /* 0x000000ffff02b224 */ /* 0x004fe400078e0005 */
[----:B---3--:R-:W-:Y:S01]  /*1da40*/  @!P3 IMAD.MOV.U32 R3, RZ, RZ, R7 ;  /* 0x000000ffff03b224 */ /* 0x008fe200078e0007 */
[----:B----4-:R-:W-:Y:S04]  /*1da50*/  STL [R1+0x1294], R24 ;  /* 0x0012941801007387 */ /* 0x010fe80000100800 */
[----:B------:R-:W2:Y:S04]  /*1da60*/  @!P3 LDG.E.U16 R22, desc[UR10][R2.64] ;  /* 0x0000000a0216b981 */ /* 0x000ea8000c1e1500 */
[----:B------:R-:W-:Y:S04]  /*1da70*/  STL [R1+0x1298], R24 ;  /* 0x0012981801007387 */ /* 0x000fe80000100800 */
[----:B------:R-:W3:Y:S04]  /*1da80*/  LDL R6, [R1+0x458] ;  /* 0x0004580001067983 */ /* 0x000ee80000100800 */
[----:B------:R-:W4:Y:S04]  /*1da90*/  LDL R4, [R1+0x45c] ;  /* 0x00045c0001047983 */ /* 0x000f280000100800 */
[----:B------:R-:W-:Y:S04]  /*1daa0*/  STL [R1+0x129c], R23 ;  /* 0x00129c1701007387 */ /* 0x000fe80000100800 */
[----:B------:R-:W-:Y:S04]  /*1dab0*/  STL [R1+0x12a0], R23 ;  /* 0x0012a01701007387 */ /* 0x000fe80000100800 */
[----:B------:R-:W-:Y:S04]  /*1dac0*/  STL [R1+0x12fc], R23 ;  /* 0x0012fc1701007387 */ /* 0x000fe80000100800 */
[----:B------:R-:W-:Y:S04]  /*1dad0*/  STL [R1+0x1300], R23 ;  /* 0x0013001701007387 */ /* 0x000fe80000100800 */
[----:B------:R-:W-:Y:S04]  /*1dae0*/  STL [R1+0x1324], R23 ;  /* 0x0013241701007387 */ /* 0x000fe80000100800 */
[----:B------:R0:W-:Y:S04]  /*1daf0*/  STS.U16 [R0+UR5+0x2400], R28 ;  /* 0x0024001c00007988 */ /* 0x0001e80008000405 */
[----:B------:R-:W4:Y:S04]  /*1db00*/  LDL R7, [R1+0x418] ;  /* 0x0004180001077983 */ /* 0x000f280000100800 */
[----:B------:R-:W4:Y:S01]  /*1db10*/  LDL R5, [R1+0x41c] ;  /* 0x00041c0001057983 */ /* 0x000f220000100800 */
[----:B------:R-:W-:-:S03]  /*1db20*/  PRMT R21, RZ, 0x7610, R21 ;  /* 0x00007610ff157816 */ /* 0x000fc60000000015 */
[----:B0-----:R-:W4:Y:S04]  /*1db30*/  LDL.LU R28, [R1+0x3c] ;  /* 0x00003c00011c7983 */ /* 0x001f280000300800 */
[----:B------:R0:W-:Y:S04]  /*1db40*/  STS.U16 [R0+UR5+0x2800], R27 ;  /* 0x0028001b00007988 */ /* 0x0001e80008000405 */
[----:B------:R1:W-:Y:S04]  /*1db50*/  STS.U16 [R0+UR5+0x2000], R26 ;  /* 0x0020001a00007988 */ /* 0x0003e80008000405 */
[----:B--2---:R-:W-:Y:S04]  /*1db60*/  STL [R1+0x12a4], R22 ;  /* 0x0012a41601007387 */ /* 0x004fe80000100800 */
[----:B------:R-:W-:Y:S04]  /*1db70*/  STL [R1+0x12bc], R22 ;  /* 0x0012bc1601007387 */ /* 0x000fe80000100800 */
[----:B------:R-:W-:Y:S01]  /*1db80*/  STL [R1+0x12c0], R22 ;  /* 0x0012c01601007387 */ /* 0x000fe20000100800 */
[----:B---3--:R-:W-:-:S03]  /*1db90*/  @!P3 IMAD.MOV.U32 R3, RZ, RZ, R6 ;  /* 0x000000ffff03b224 */ /* 0x008fc600078e0006 */
[----:B------:R-:W-:Y:S01]  /*1dba0*/  STL [R1+0x1304], R22 ;  /* 0x0013041601007387 */ /* 0x000fe20000100800 */
[----:B----4-:R-:W-:-:S03]  /*1dbb0*/  @!P3 IMAD.MOV.U32 R2, RZ, RZ, R4 ;  /* 0x000000ffff02b224 */ /* 0x010fc600078e0004 */
[----:B------:R-:W-:Y:S04]  /*1dbc0*/  STL [R1+0x1308], R22 ;  /* 0x0013081601007387 */ /* 0x000fe80000100800 */
[----:B------:R-:W-:Y:S04]  /*1dbd0*/  STL [R1+0x130c], R22 ;  /* 0x00130c1601007387 */ /* 0x000fe80000100800 */
[----:B0-----:R-:W2:Y:S04]  /*1dbe0*/  LDL R27, [R1+0x3d8] ;  /* 0x0003d800011b7983 */ /* 0x001ea80000100800 */
[----:B------:R-:W3:Y:S04]  /*1dbf0*/  LDL R4, [R1+0x3dc] ;  /* 0x0003dc0001047983 */ /* 0x000ee80000100800 */
[----:B-1----:R-:W4:Y:S04]  /*1dc00*/  LDL.LU R26, [R1+0x38] ;  /* 0x00003800011a7983 */ /* 0x002f280000300800 */
[----:B------:R-:W2:Y:S04]  /*1dc10*/  LDL.LU R6, [R1+0x34] ;  /* 0x0000340001067983 */ /* 0x000ea80000300800 */
[----:B------:R0:W2:Y:S04]  /*1dc20*/  @!P3 LDG.E.U16 R21, desc[UR10][R2.64] ;  /* 0x0000000a0215b981 */ /* 0x0000a8000c1e1500 */
[----:B------:R-:W2:Y:S01]  /*1dc30*/  LDL.LU R3, [R1+0x40] ;  /* 0x0000400001037983 */ /* 0x000ea20000300800 */
[----:B------:R-:W-:Y:S01]  /*1dc40*/  PRMT R20, RZ, 0x7610, R20 ;  /* 0x00007610ff147816 */ /* 0x000fe20000000014 */
[----:B0-----:R-:W-:-:S02]  /*1dc50*/  @!P3 IMAD.MOV.U32 R2, RZ, RZ, R5 ;  /* 0x000000ffff02b224 */ /* 0x001fc400078e0005 */
[----:B--2---:R0:W-:Y:S02]  /*1dc60*/  STS.U16 [R0+UR5+0x2c00], R3 ;  /* 0x002c000300007988 */ /* 0x0041e40008000405 */
[----:B0-----:R-:W-:-:S05]  /*1dc70*/  @!P3 IMAD.MOV.U32 R3, RZ, RZ, R7 ;  /* 0x000000ffff03b224 */ /* 0x001fca00078e0007 */
[----:B------:R3:W2:Y:S01]  /*1dc80*/  @!P3 LDG.E.U16 R20, desc[UR10][R2.64] ;  /* 0x0000000a0214b981 */ /* 0x0006a2000c1e1500 */
[----:B------:R-:W-:-:S03]  /*1dc90*/  PRMT R19, RZ, 0x7610, R19 ;  /* 0x00007610ff137816 */ /* 0x000fc60000000013 */
[----:B------:R-:W-:Y:S04]  /*1dca0*/  STL [R1+0x12c4], R21 ;  /* 0x0012c41501007387 */ /* 0x000fe80000100800 */
[----:B------:R-:W-:Y:S01]  /*1dcb0*/  STL [R1+0x12c8], R21 ;  /* 0x0012c81501007387 */ /* 0x000fe20000100800 */
[----:B---3--:R-:W-:-:S03]  /*1dcc0*/  @!P3 IMAD.MOV.U32 R2, RZ, RZ, R4 ;  /* 0x000000ffff02b224 */ /* 0x008fc600078e0004 */
[----:B------:R-:W-:Y:S01]  /*1dcd0*/  STL [R1+0x12f8], R21 ;  /* 0x0012f81501007387 */ /* 0x000fe20000100800 */
[----:B------:R-:W-:-:S03]  /*1dce0*/  @!P3 IMAD.MOV.U32 R3, RZ, RZ, R27 ;  /* 0x000000ffff03b224 */ /* 0x000fc600078e001b */
[----:B------:R-:W-:Y:S04]  /*1dcf0*/  STL [R1+0x1314], R21 ;  /* 0x0013141501007387 */ /* 0x000fe80000100800 */
[----:B------:R-:W-:Y:S04]  /*1dd00*/  STL [R1+0x1318], R21 ;  /* 0x0013181501007387 */ /* 0x000fe80000100800 */
[----:B------:R-:W-:Y:S04]  /*1dd10*/  STL [R1+0x131c], R21 ;  /* 0x00131c1501007387 */ /* 0x000fe80000100800 */
[----:B------:R-:W3:Y:S04]  /*1dd20*/  LDL R7, [R1+0x39c] ;  /* 0x00039c0001077983 */ /* 0x000ee80000100800 */
[----:B------:R-:W4:Y:S04]  /*1dd30*/  LDL.LU R5, [R1+0x30] ;  /* 0x0000300001057983 */ /* 0x000f280000300800 */
[----:B------:R3:W4:Y:S04]  /*1dd40*/  @!P3 LDG.E.U16 R19, desc[UR10][R2.64] ;  /* 0x0000000a0213b981 */ /* 0x000728000c1e1500 */
[----:B------:R0:W-:Y:S04]  /*1dd50*/  STS.U16 [R0+UR5+0x3000], R28 ;  /* 0x0030001c00007988 */ /* 0x0001e80008000405 */
[----:B--2---:R-:W-:Y:S04]  /*1dd60*/  STL [R1+0x12cc], R20 ;  /* 0x0012cc1401007387 */ /* 0x004fe80000100800 */
[----:B------:R-:W-:Y:S04]  /*1dd70*/  STL [R1+0x12d0], R20 ;  /* 0x0012d01401007387 */ /* 0x000fe80000100800 */
[----:B------:R-:W-:Y:S04]  /*1dd80*/  STL [R1+0x12e8], R20 ;  /* 0x0012e81401007387 */ /* 0x000fe80000100800 */
[----:B------:R-:W-:Y:S04]  /*1dd90*/  STL [R1+0x1320], R20 ;  /* 0x0013201401007387 */ /* 0x000fe80000100800 */
[----:B------:R-:W2:Y:S04]  /*1dda0*/  LDL R4, [R1+0xb34] ;  /* 0x000b340001047983 */ /* 0x000ea80000100800 */
[----:B------:R-:W2:Y:S04]  /*1ddb0*/  LDL.LU R27, [R1+0x28] ;  /* 0x00002800011b7983 */ /* 0x000ea80000300800 */
[----:B0-----:R-:W2:Y:S04]  /*1ddc0*/  LDL.LU R28, [R1+0x24] ;  /* 0x00002400011c7983 */ /* 0x001ea80000300800 */
[----:B------:R-:W2:Y:S01]  /*1ddd0*/  LDL R3, [R1+0x398] ;  /* 0x0003980001037983 */ /* 0x000ea20000100800 */
[----:B------:R-:W-:Y:S01]  /*1dde0*/  PRMT R18, RZ, 0x7610, R18 ;  /* 0x00007610ff127816 */ /* 0x000fe20000000012 */
[----:B---3--:R-:W-:-:S02]  /*1ddf0*/  @!P3 IMAD.MOV.U32 R2, RZ, RZ, R7 ;  /* 0x000000ffff02b224 */ /* 0x008fc400078e0007 */
[----:B----4-:R-:W-:Y:S04]  /*1de00*/  STL [R1+0x12d4], R19 ;  /* 0x0012d41301007387 */ /* 0x010fe80000100800 */
[----:B------:R-:W-:Y:S04]  /*1de10*/  STL [R1+0x12d8], R19 ;  /* 0x0012d81301007387 */ /* 0x000fe80000100800 */
[----:B------:R-:W-:Y:S04]  /*1de20*/  STL [R1+0x12dc], R19 ;  /* 0x0012dc1301007387 */ /* 0x000fe80000100800 */
[----:B------:R-:W-:Y:S04]  /*1de30*/  STL [R1+0x12e0], R19 ;  /* 0x0012e01301007387 */ /* 0x000fe80000100800 */
[----:B------:R-:W-:Y:S04]  /*1de40*/  STL [R1+0x12e4], R19 ;  /* 0x0012e41301007387 */ /* 0x000fe80000100800 */
[----:B------:R-:W-:Y:S04]  /*1de50*/  STL [R1+0x12ec], R19 ;  /* 0x0012ec1301007387 */ /* 0x000fe80000100800 */
[----:B------:R0:W-:Y:S04]  /*1de60*/  STS.U16 [R0+UR5+0x3400], R26 ;  /* 0x0034001a00007988 */ /* 0x0001e80008000405 */
[----:B0-----:R-:W3:Y:S04]  /*1de70*/  LDL R26, [R1+0xac0] ;  /* 0x000ac000011a7983 */ /* 0x001ee80000100800 */
[----:B------:R-:W4:Y:S04]  /*1de80*/  LDL.LU R7, [R1+0x20] ;  /* 0x0000200001077983 */ /* 0x000f280000300800 */
[----:B--2---:R0:W2:Y:S04]  /*1de90*/  @!P3 LDG.E.U16 R18, desc[UR10][R2.64] ;  /* 0x0000000a0212b981 */ /* 0x0040a8000c1e1500 */
[----:B------:R-:W0:Y:S04]  /*1dea0*/  LDL R2, [R1+0x368] ;  /* 0x0003680001027983 */ /* 0x000e280000100800 */
[----:B------:R-:W0:Y:S01]  /*1deb0*/  LDL R3, [R1+0xaec] ;  /* 0x000aec0001037983 */ /* 0x000e220000100800 */
[----:B------:R-:W-:-:S03]  /*1dec0*/  PRMT R16, RZ, 0x7610, R16 ;  /* 0x00007610ff107816 */ /* 0x000fc60000000010 */
[----:B------:R1:W-:Y:S04]  /*1ded0*/  STS.U16 [R0+UR5+0x3800], R6 ;  /* 0x0038000600007988 */ /* 0x0003e80008000405 */
[----:B-1----:R-:W2:Y:S01]  /*1dee0*/  LDL.LU R6, [R1+0x18] ;  /* 0x0000180001067983 */ /* 0x002ea20000300800 */
[----:B0-----:R-:W-:-:S04]  /*1def0*/  @!P3 LOP3.LUT R3, R3, R2, RZ, 0x3c, !PT ;  /* 0x000000020303b212 */ /* 0x001fc800078e3cff */
[----:B------:R-:W-:-:S04]  /*1df00*/  @!P3 LOP3.LUT R2, R3, R2, RZ, 0x3c, !PT ;  /* 0x000000020302b212 */ /* 0x000fc800078e3cff */
[----:B------:R-:W-:-:S05]  /*1df10*/  @!P3 LOP3.LUT R3, R3, R2, RZ, 0x3c, !PT ;  /* 0x000000020303b212 */ /* 0x000fca00078e3cff */
[----:B------:R0:W2:Y:S04]  /*1df20*/  @!P3 LDG.E.U16 R16, desc[UR10][R2.64] ;  /* 0x0000000a0210b981 */ /* 0x0000a8000c1e1500 */
[----:B------:R-:W2:Y:S01]  /*1df30*/  LDL R3, [R1+0xaf0] ;  /* 0x000af00001037983 */ /* 0x000ea20000100800 */
[----:B------:R-:W-:Y:S01]  /*1df40*/  PRMT R17, RZ, 0x7610, R17 ;  /* 0x00007610ff117816 */ /* 0x000fe20000000011 */
[----:B0-----:R-:W-:Y:S02]  /*1df50*/  @!P3 IMAD.MOV.U32 R2, RZ, RZ, R4 ;  /* 0x000000ffff02b224 */ /* 0x001fe400078e0004 */
[----:B------:R0:W-:Y:S04]  /*1df60*/  STS.U16 [R0+UR5+0x3c00], R5 ;  /* 0x003c000500007988 */ /* 0x0001e80008000405 */
[----:B0-----:R-:W3:Y:S04]  /*1df70*/  LDL.LU R5, [R1+0x14] ;  /* 0x0000140001057983 */ /* 0x001ee80000300800 */
[----:B------:R-:W3:Y:S04]  /*1df80*/  LDL.LU R4, [R1+0x10] ;  /* 0x0000100001047983 */ /* 0x000ee80000300800 */
[----:B--2---:R3:W2:Y:S04]  /*1df90*/  @!P3 LDG.E.U16 R17, desc[UR10][R2.64] ;  /* 0x0000000a0211b981 */ /* 0x0046a8000c1e1500 */
[----:B------:R-:W2:Y:S04]  /*1dfa0*/  LDL.LU R2, [R1+0x2c] ;  /* 0x00002c0001027983 */ /* 0x000ea80000300800 */
[----:B------:R-:W3:Y:S04]  /*1dfb0*/  LDL R3, [R1+0x350] ;  /* 0x0003500001037983 */ /* 0x000ee80000100800 */
[----:B--2---:R0:W-:Y:S02]  /*1dfc0*/  STS.U16 [R0+UR5+0x4000], R2 ;  /* 0x0040000200007988 */ /* 0x0041e40008000405 */
[----:B0-----:R-:W-:Y:S01]  /*1dfd0*/  PRMT R0, RZ, 0x7610, R0 ;  /* 0x00007610ff007816 */ /* 0x001fe20000000000 */
[----:B---3--:R-:W-:-:S02]  /*1dfe0*/  @!P3 IMAD.MOV.U32 R2, RZ, RZ, R26 ;  /* 0x000000ffff02b224 */ /* 0x008fc400078e001a */
[----:B------:R-:W2:Y:S04]  /*1dff0*/  LDL.LU R26, [R1+0xc] ;  /* 0x00000c00011a7983 */ /* 0x000ea80000300800 */
[----:B------:R-:W3:Y:S04]  /*1e000*/  @!P3 LDG.E.U16 R0, desc[UR10][R2.64] ;  /* 0x0000000a0200b981 */ /* 0x000ee8000c1e1500 */
[----:B---3--:R0:W-:Y:S04]  /*1e010*/  STL [R1+0x17c], R0 ;  /* 0x00017c0001007387 */ /* 0x0081e80000100800 */
[----:B------:R-:W3:Y:S04]  /*1e020*/  LDL R2, [R1+0xa90] ;  /* 0x000a900001027983 */ /* 0x000ee80000100800 */
[----:B------:R-:W3:Y:S01]  /*1e030*/  LDL R3, [R1+0xa94] ;  /* 0x000a940001037983 */ /* 0x000ee20000100800 */
[----:B0-----:R-:W0:Y:S02]  /*1e040*/  S2R R0, SR_TID.X ;  /* 0x0000000000007919 */ /* 0x001e240000002100 */
[----:B0-----:R-:W-:-:S05]  /*1e050*/  LOP3.LUT R0, R0, 0x3f, RZ, 0xc0, !PT ;  /* 0x0000003f00007812 */ /* 0x001fca00078ec0ff */
[----:B------:R-:W-:-:S05]  /*1e060*/  IMAD.SHL.U32 R0, R0, 0x2, RZ ;  /* 0x0000000200007824 */ /* 0x000fca00078e00ff */
[----:B------:R0:W-:Y:S02]  /*1e070*/  STS.U16 [R0+UR5+0x4400], R27 ;  /* 0x0044001b00007988 */ /* 0x0001e40008000405 */
[----:B0-----:R-:W-:Y:S02]  /*1e080*/  PRMT R0, RZ, 0x7610, R0 ;  /* 0x00007610ff007816 */ /* 0x001fe40000000000 */
[----:B------:R-:W2:Y:S01]  /*1e090*/  LDL.LU R27, [R1+0x8] ;  /* 0x00000800011b7983 */ /* 0x000ea20000300800 */
[----:B---3--:R-:W-:-:S04]  /*1e0a0*/  @!P3 LOP3.LUT R3, R3, R2, RZ, 0x3c, !PT ;  /* 0x000000020303b212 */ /* 0x008fc800078e3cff */
[----:B------:R-:W-:-:S04]  /*1e0b0*/  @!P3 LOP3.LUT R2, R3, R2, RZ, 0x3c, !PT ;  /* 0x000000020302b212 */ /* 0x000fc800078e3cff */
[----:B------:R-:W-:-:S05]  /*1e0c0*/  @!P3 LOP3.LUT R3, R3, R2, RZ, 0x3c, !PT ;  /* 0x000000020303b212 */ /* 0x000fca00078e3cff */
[----:B------:R-:W3:Y:S04]  /*1e0d0*/  @!P3 LDG.E.U16 R0, desc[UR10][R2.64] ;  /* 0x0000000a0200b981 */ /* 0x000ee8000c1e1500 */
[----:B---3--:R0:W-:Y:S04]  /*1e0e0*/  STL [R1+0x174], R0 ;  /* 0x0001740001007387 */ /* 0x0081e80000100800 */
[----:B------:R-:W3:Y:S04]  /*1e0f0*/  LDL R2, [R1+0xa50] ;  /* 0x000a500001027983 */ /* 0x000ee80000100800 */
[----:B------:R-:W3:Y:S01]  /*1e100*/  LDL R3, [R1+0xa54] ;  /* 0x000a540001037983 */ /* 0x000ee20000100800 */
[----:B0-----:R-:W0:Y:S01]  /*1e110*/  S2R R0, SR_TID.X ;  /* 0x0000000000007919 */ /* 0x001e220000002100 */
[----:B------:R-:W-:-:S02]  /*1e120*/  PRMT R29, RZ, 0x7610, R29 ;  /* 0x00007610ff1d7816 */ /* 0x000fc4000000001d */
[----:B0-----:R-:W-:-:S05]  /*1e130*/  LOP3.LUT R0, R0, 0x3f, RZ, 0xc0, !PT ;  /* 0x0000003f00007812 */ /* 0x001fca00078ec0ff */
[----:B------:R-:W-:-:S05]  /*1e140*/  IMAD.SHL.U32 R0, R0, 0x2, RZ ;  /* 0x0000000200007824 */ /* 0x000fca00078e00ff */
[----:B------:R0:W-:Y:S04]  /*1e150*/  STS.U16 [R0+UR5+0x4800], R28 ;  /* 0x0048001c00007988 */ /* 0x0001e80008000405 */
[----:B0-----:R-:W2:Y:S01]  /*1e160*/  LDL.LU R28, [R1+0x4] ;  /* 0x00000400011c7983 */ /* 0x001ea20000300800 */
[----:B---3--:R-:W-:-:S04]  /*1e170*/  @!P3 LOP3.LUT R3, R3, R2, RZ, 0x3c, !PT ;  /* 0x000000020303b212 */ /* 0x008fc800078e3cff */
[----:B------:R-:W-:-:S04]  /*1e180*/  @!P3 LOP3.LUT R2, R3, R2, RZ, 0x3c, !PT ;  /* 0x000000020302b212 */ /* 0x000fc800078e3cff */
[----:B------:R-:W-:-:S05]  /*1e190*/  @!P3 LOP3.LUT R3, R3, R2, RZ, 0x3c, !PT ;  /* 0x000000020303b212 */ /* 0x000fca00078e3cff */
[----:B------:R0:W3:Y:S04]  /*1e1a0*/  @!P3 LDG.E.U16 R29, desc[UR10][R2.64] ;  /* 0x0000000a021db981 */ /* 0x0000e8000c1e1500 */
[----:B------:R-:W0:Y:S04]  /*1e1b0*/  LDL R2, [R1+0xa10] ;  /* 0x000a100001027983 */ /* 0x000e280000100800 */
[----:B------:R-:W0:Y:S04]  /*1e1c0*/  LDL R3, [R1+0xa14] ;  /* 0x000a140001037983 */ /* 0x000e280000100800 */
[----:B----4-:R1:W-:Y:S02]  /*1e1d0*/  STS.U16 [R0+UR5+0x4c00], R7 ;  /* 0x004c000700007988 */ /* 0x0103e40008000405 */
[----:B-1----:R-:W-:-:S02]  /*1e1e0*/  PRMT R0, RZ, 0x7610, R0 ;  /* 0x00007610ff007816 */ /* 0x002fc40000000000 */
[----:B0-----:R-:W-:-:S04]  /*1e1f0*/  @!P3 LOP3.LUT R3, R3, R2, RZ, 0x3c, !PT ;  /* 0x000000020303b212 */ /* 0x001fc800078e3cff */
[----:B------:R-:W-:-:S04]  /*1e200*/  @!P3 LOP3.LUT R2, R3, R2, RZ, 0x3c, !PT ;  /* 0x000000020302b212 */ /* 0x000fc800078e3cff */
[----:B------:R-:W-:-:S05]  /*1e210*/  @!P3 LOP3.LUT R3, R3, R2, RZ, 0x3c, !PT ;  /* 0x000000020303b212 */ /* 0x000fca00078e3cff */
[----:B------:R-:W4:Y:S04]  /*1e220*/  @!P3 LDG.E.U16 R0, desc[UR10][R2.64] ;  /* 0x0000000a0200b981 */ /* 0x000f28000c1e1500 */
[----:B---3--:R0:W-:Y:S04]  /*1e230*/  STL [R1+0x16c], R29 ;  /* 0x00016c1d01007387 */ /* 0x0081e80000100800 */
[----:B0-----:R-:W3:Y:S04]  /*1e240*/  LDL.LU R29, [R1] ;  /* 0x00000000011d7983 */ /* 0x001ee80000300800 */
        /* <DEDUP_REMOVED lines=9> */
[----:B------:R-:W2:Y:S01]  /*1e2e0*/  LDL.LU R6, [R1+0x134c] ;  /* 0x00134c0001067983 */ /* 0x000ea20000300800 */
[----:B----4-:R-:W-:-:S04]  /*1e2f0*/  @!P3 LOP3.LUT R3, R3, R2, RZ, 0x3c, !PT ;  /* 0x000000020303b212 */ /* 0x010fc800078e3cff */
[----:B------:R-:W-:-:S04]  /*1e300*/  @!P3 LOP3.LUT R2, R3, R2, RZ, 0x3c, !PT ;  /* 0x000000020302b212 */ /* 0x000fc800078e3cff */
[----:B------:R-:W-:-:S05]  /*1e310*/  @!P3 LOP3.LUT R3, R3, R2, RZ, 0x3c, !PT ;  /* 0x000000020303b212 */ /* 0x000fca00078e3cff */
[----:B------:R-:W4:Y:S04]  /*1e320*/  @!P3 LDG.E.U16 R0, desc[UR10][R2.64] ;  /* 0x0000000a0200b981 */ /* 0x000f28000c1e1500 */
        /* <DEDUP_REMOVED lines=32> */
[----:B--2---:R0:W-:Y:S02]  /*1e530*/  STS.U16 [R0+UR5+0x5c00], R26 ;  /* 0x005c001a00007988 */ /* 0x0041e40008000405 */
        /* <DEDUP_REMOVED lines=38> */
[----:B---3--:R0:W-:Y:S02]  /*1e7a0*/  STS.U16 [R0+UR5+0x6800], R29 ;  /* 0x0068001d00007988 */ /* 0x0081e40008000405 */
[----:B0-----:R-:W-:Y:S02]  /*1e7b0*/  PRMT R0, RZ, 0x7610, R0 ;  /* 0x00007610ff007816 */ /* 0x001fe40000000000 */
[----:B------:R-:W3:Y:S01]  /*1e7c0*/  LDL.LU R29, [R1+0x1334] ;  /* 0x00133400011d7983 */ /* 0x000ee20000300800 */
        /* <DEDUP_REMOVED lines=12> */
[----:B----4-:R-:W-:-:S04]  /*1e890*/  @!P3 LOP3.LUT R3, R3, R2, RZ, 0x3c, !PT ;  /* 0x000000020303b212 */ /* 0x010fc800078e3cff */
[----:B------:R-:W-:-:S04]  /*1e8a0*/  @!P3 LOP3.LUT R2, R3, R2, RZ, 0x3c, !PT ;  /* 0x000000020302b212 */ /* 0x000fc800078e3cff */
[----:B------:R-:W-:-:S05]  /*1e8b0*/  @!P3 LOP3.LUT R3, R3, R2, RZ, 0x3c, !PT ;  /* 0x000000020303b212 */ /* 0x000fca00078e3cff */
[----:B------:R-:W3:Y:S04]  /*1e8c0*/  @!P3 LDG.E.U16 R0, desc[UR10][R2.64] ;  /* 0x0000000a0200b981 */ /* 0x000ee8000c1e1500 */
[----:B---3--:R0:W-:Y:S04]  /*1e8d0*/  STL [R1+0xd8], R0 ;  /* 0x0000d80001007387 */ /* 0x0081e80000100800 */
[----:B------:R-:W3:Y:S04]  /*1e8e0*/  LDL R2, [R1+0x7d0] ;  /* 0x0007d00001027983 */ /* 0x000ee80000100800 */
[----:B------:R-:W3:Y:S01]  /*1e8f0*/  LDL R3, [R1+0x7d4] ;  /* 0x0007d40001037983 */ /* 0x000ee20000100800 */
[----:B0-----:R-:W0:Y:S02]  /*1e900*/  S2R R0, SR_TID.X ;  /* 0x0000000000007919 */ /* 0x001e240000002100 */
[----:B0-----:R-:W-:-:S05]  /*1e910*/  LOP3.LUT R0, R0, 0x3f, RZ, 0xc0, !PT ;  /* 0x0000003f00007812 */ /* 0x001fca00078ec0ff */
[----:B------:R-:W-:-:S05]  /*1e920*/  IMAD.SHL.U32 R0, R0, 0x2, RZ ;  /* 0x0000000200007824 */ /* 0x000fca00078e00ff */
[----:B--2---:R0:W-:Y:S02]  /*1e930*/  STS.U16 [R0+UR5+0x7000], R28 ;  /* 0x0070001c00007988 */ /* 0x0041e40008000405 */
[----:B0-----:R-:W-:Y:S02]  /*1e940*/  PRMT R0, RZ, 0x7610, R0 ;  /* 0x00007610ff007816 */ /* 0x001fe40000000000 */
[----:B---3--:R-:W-:-:S04]  /*1e950*/  @!P3 LOP3.LUT R3, R3, R2, RZ, 0x3c, !PT ;  /* 0x000000020303b212 */ /* 0x008fc800078e3cff */
[----:B------:R-:W-:-:S04]  /*1e960*/  @!P3 LOP3.LUT R2, R3, R2, RZ, 0x3c, !PT ;  /* 0x000000020302b212 */ /* 0x000fc800078e3cff */
[----:B------:R-:W-:-:S05]  /*1e970*/  @!P3 LOP3.LUT R3, R3, R2, RZ, 0x3c, !PT ;  /* 0x000000020303b212 */ /* 0x000fca00078e3cff */
[----:B------:R-:W2:Y:S04]  /*1e980*/  @!P3 LDG.E.U16 R0, desc[UR10][R2.64] ;  /* 0x0000000a0200b981 */ /* 0x000ea8000c1e1500 */
[----:B--2---:R0:W-:Y:S04]  /*1e990*/  STL [R1+0xc8], R0 ;  /* 0x0000c80001007387 */ /* 0x0041e80000100800 */
[----:B------:R-:W2:Y:S04]  /*1e9a0*/  LDL R2, [R1+0x790] ;  /* 0x0007900001027983 */ /* 0x000ea80000100800 */
[----:B------:R-:W2:Y:S01]  /*1e9b0*/  LDL R3, [R1+0x794] ;  /* 0x0007940001037983 */ /* 0x000ea20000100800 */
[----:B------:R-:W-:Y:S01]  /*1e9c0*/  PRMT R19, RZ, 0x7610, R19 ;  /* 0x00007610ff137816 */ /* 0x000fe20000000013 */
[----:B0-----:R-:W0:Y:S01]  /*1e9d0*/  S2R R0, SR_TID.X ;  /* 0x0000000000007919 */ /* 0x001e220000002100 */
[----:B--2---:R-:W-:-:S04]  /*1e9e0*/  @!P3 LOP3.LUT R3, R3, R2, RZ, 0x3c, !PT ;  /* 0x000000020303b212 */ /* 0x004fc800078e3cff */
[----:B------:R-:W-:-:S04]  /*1e9f0*/  @!P3 LOP3.LUT R2, R3, R2, RZ, 0x3c, !PT ;  /* 0x000000020302b212 */ /* 0x000fc800078e3cff */
[----:B------:R-:W-:-:S05]  /*1ea00*/  @!P3 LOP3.LUT R3, R3, R2, RZ, 0x3c, !PT ;  /* 0x000000020303b212 */ /* 0x000fca00078e3cff */
[----:B------:R1:W2:Y:S04]  /*1ea10*/  @!P3 LDG.E.U16 R19, desc[UR10][R2.64] ;  /* 0x0000000a0213b981 */ /* 0x0002a8000c1e1500 */
[----:B------:R-:W1:Y:S04]  /*1ea20*/  LDL R2, [R1+0x750] ;  /* 0x0007500001027983 */ /* 0x000e680000100800 */
[----:B------:R-:W1:Y:S01]  /*1ea30*/  LDL R3, [R1+0x754] ;  /* 0x0007540001037983 */ /* 0x000e620000100800 */
[----:B0-----:R-:W-:-:S05]  /*1ea40*/  LOP3.LUT R0, R0, 0x3f, RZ, 0xc0, !PT ;  /* 0x0000003f00007812 */ /* 0x001fca00078ec0ff */
[----:B------:R-:W-:-:S05]  /*1ea50*/  IMAD.SHL.U32 R0, R0, 0x2, RZ ;  /* 0x0000000200007824 */ /* 0x000fca00078e00ff */
[----:B------:R-:W-:Y:S04]  /*1ea60*/  STS.U16 [R0+UR5+0x7400], R27 ;  /* 0x0074001b00007988 */ /* 0x000fe80008000405 */
[----:B------:R0:W-:Y:S02]  /*1ea70*/  STS.U16 [R0+UR5+0x7800], R26 ;  /* 0x0078001a00007988 */ /* 0x0001e40008000405 */
[----:B0-----:R-:W-:Y:S02]  /*1ea80*/  PRMT R0, RZ, 0x7610, R0 ;  /* 0x00007610ff007816 */ /* 0x001fe40000000000 */
[----:B-1----:R-:W-:-:S04]  /*1ea90*/  @!P3 LOP3.LUT R3, R3, R2, RZ, 0x3c, !PT ;  /* 0x000000020303b212 */ /* 0x002fc800078e3cff */
[----:B------:R-:W-:-:S04]  /*1eaa0*/  @!P3 LOP3.LUT R2, R3, R2, RZ, 0x3c, !PT ;  /* 0x000000020302b212 */ /* 0x000fc800078e3cff */
[----:B------:R-:W-:-:S05]  /*1eab0*/  @!P3 LOP3.LUT R3, R3, R2, RZ, 0x3c, !PT ;  /* 0x000000020303b212 */ /* 0x000fca00078e3cff */
[----:B------:R-:W3:Y:S04]  /*1eac0*/  @!P3 LDG.E.U16 R0, desc[UR10][R2.64] ;  /* 0x0000000a0200b981 */ /* 0x000ee8000c1e1500 */
[----:B--2---:R-:W-:Y:S04]  /*1ead0*/  STL [R1+0xbc], R19 ;  /* 0x0000bc1301007387 */ /* 0x004fe80000100800 */
[----:B---3--:R-:W-:Y:S04]  /*1eae0*/  STL [R1+0xb8], R0 ;  /* 0x0000b80001007387 */ /* 0x008fe80000100800 */
        /* <DEDUP_REMOVED lines=9> */
[----:B------:R-:W3:Y:S04]  /*1eb80*/  LDL R2, [R1+0x6d0] ;  /* 0x0006d00001027983 */ /* 0x000ee80000100800 */
[----:B------:R-:W3:Y:S01]  /*1eb90*/  LDL R3, [R1+0x6d4] ;  /* 0x0006d40001037983 */ /* 0x000ee20000100800 */
[----:B------:R-:W-:-:S02]  /*1eba0*/  PRMT R6, RZ, 0x7610, R6 ;  /* 0x00007610ff067816 */ /* 0x000fc40000000006 */
[----:B---3--:R-:W-:-:S04]  /*1ebb0*/  @!P3 LOP3.LUT R3, R3, R2, RZ, 0x3c, !PT ;  /* 0x000000020303b212 */ /* 0x008fc800078e3cff */
[----:B------:R-:W-:-:S04]  /*1ebc0*/  @!P3 LOP3.LUT R2, R3, R2, RZ, 0x3c, !PT ;  /* 0x000000020302b212 */ /* 0x000fc800078e3cff */
[----:B------:R-:W-:-:S05]  /*1ebd0*/  @!P3 LOP3.LUT R3, R3, R2, RZ, 0x3c, !PT ;  /* 0x000000020303b212 */ /* 0x000fca00078e3cff */
[----:B------:R-:W3:Y:S04]  /*1ebe0*/  @!P3 LDG.E.U16 R6, desc[UR10][R2.64] ;  /* 0x0000000a0206b981 */ /* 0x000ee8000c1e1500 */
[----:B---3--:R0:W-:Y:S04]  /*1ebf0*/  STL [R1+0xb0], R6 ;  /* 0x0000b00601007387 */ /* 0x0081e80000100800 */
[----:B0-----:R-:W3:Y:S04]  /*1ec00*/  LDL.LU R6, [R1+0x132c] ;  /* 0x00132c0001067983 */ /* 0x001ee80000300800 */
        /* <DEDUP_REMOVED lines=16> */
[----:B------:R-:W3:Y:S04]  /*1ed10*/  LDL R2, [R1+0x610] ;  /* 0x0006100001027983 */ /* 0x000ee80000100800 */
[----:B------:R-:W3:Y:S01]  /*1ed20*/  LDL R3, [R1+0x614] ;  /* 0x0006140001037983 */ /* 0x000ee20000100800 */
[----:B------:R-:W-:-:S03]  /*1ed30*/  PRMT R24, RZ, 0x7610, R24 ;  /* 0x00007610ff187816 */ /* 0x000fc60000000018 */
[----:B--2---:R0:W-:Y:S04]  /*1ed40*/  STL [R1+0xa8], R25 ;  /* 0x0000a81901007387 */ /* 0x0041e80000100800 */
[----:B0-----:R-:W2:Y:S01]  /*1ed50*/  LDL.LU R25, [R1+0x7c] ;  /* 0x00007c0001197983 */ /* 0x001ea20000300800 */
[----:B---3--:R-:W-:-:S04]  /*1ed60*/  @!P3 LOP3.LUT R3, R3, R2, RZ, 0x3c, !PT ;  /* 0x000000020303b212 */ /* 0x008fc800078e3cff */
[----:B------:R-:W-:-:S04]  /*1ed70*/  @!P3 LOP3.LUT R2, R3, R2, RZ, 0x3c, !PT ;  /* 0x000000020302b212 */ /* 0x000fc800078e3cff */
[----:B------:R-:W-:-:S05]  /*1ed80*/  @!P3 LOP3.LUT R3, R3, R2, RZ, 0x3c, !PT ;  /* 0x000000020303b212 */ /* 0x000fca00078e3cff */
[----:B------:R-:W3:Y:S04]  /*1ed90*/  @!P3 LDG.E.U16 R24, desc[UR10][R2.64] ;  /* 0x0000000a0218b981 */ /* 0x000ee8000c1e1500 */
[----:B------:R-:W2:Y:S04]  /*1eda0*/  LDL R2, [R1+0x5d0] ;  /* 0x0005d00001027983 */ /* 0x000ea80000100800 */
[----:B------:R-:W2:Y:S01]  /*1edb0*/  LDL R3, [R1+0x5d4] ;  /* 0x0005d40001037983 */ /* 0x000ea20000100800 */
[----:B------:R-:W-:-:S03]  /*1edc0*/  PRMT R21, RZ, 0x7610, R21 ;  /* 0x00007610ff157816 */ /* 0x000fc60000000015 */
[----:B---3--:R0:W-:Y:S04]  /*1edd0*/  STL [R1+0xa4], R24 ;  /* 0x0000a41801007387 */ /* 0x0081e80000100800 */
[----:B0-----:R-:W3:Y:S01]  /*1ede0*/  LDL.LU R24, [R1+0x80] ;  /* 0x0000800001187983 */ /* 0x001ee20000300800 */
        /* <DEDUP_REMOVED lines=30> */
[----:B------:R0:W3:Y:S04]  /*1efd0*/  @!P3 LDG.E.U16 R14, desc[UR10][R2.64] ;  /* 0x0000000a020eb981 */ /* 0x0000e8000c1e1500 */
[----:B------:R-:W0:Y:S04]  /*1efe0*/  LDL R2, [R1+0x4d0] ;  /* 0x0004d00001027983 */ /* 0x000e280000100800 */
[----:B------:R-:W0:Y:S01]  /*1eff0*/  LDL R3, [R1+0x4d4] ;  /* 0x0004d40001037983 */ /* 0x000e220000100800 */
[----:B------:R-:W-:Y:S02]  /*1f000*/  PRMT R23, RZ, 0x7610, R23 ;  /* 0x00007610ff177816 */ /* 0x000fe40000000017 */
[----:B0-----:R-:W-:-:S04]  /*1f010*/  @!P3 LOP3.LUT R3, R3, R2, RZ, 0x3c, !PT ;  /* 0x000000020303b212 */ /* 0x001fc800078e3cff */
[----:B------:R-:W-:-:S04]  /*1f020*/  @!P3 LOP3.LUT R2, R3, R2, RZ, 0x3c, !PT ;  /* 0x000000020302b212 */ /* 0x000fc800078e3cff */
[----:B------:R-:W-:-:S05]  /*1f030*/  @!P3 LOP3.LUT R3, R3, R2, RZ, 0x3c, !PT ;  /* 0x000000020303b212 */ /* 0x000fca00078e3cff */
[----:B------:R-:W2:Y:S04]  /*1f040*/  @!P3 LDG.E.U16 R23, desc[UR10][R2.64] ;  /* 0x0000000a0217b981 */ /* 0x000ea8000c1e1500 */
[----:B---3--:R0:W-:Y:S04]  /*1f050*/  STL [R1+0x94], R14 ;  /* 0x0000940e01007387 */ /* 0x0081e80000100800 */
[----:B0-----:R-:W3:Y:S01]  /*1f060*/  LDL.LU R14, [R1+0x90] ;  /* 0x00009000010e7983 */ /* 0x001ee20000300800 */
[----:B------:R-:W0:Y:S01]  /*1f070*/  S2R R19, SR_TID.X ;  /* 0x0000000000137919 */ /* 0x000e220000002100 */
[----:B------:R-:W1:Y:S02]  /*1f080*/  S2R R0, SR_TID.X ;  /* 0x0000000000007919 */ /* 0x000e640000002100 */
[----:B--2---:R2:W-:Y:S04]  /*1f090*/  STL [R1+0x30], R23 ;  /* 0x0000301701007387 */ /* 0x0045e80000100800 */
[----:B--2---:R-:W2:Y:S04]  /*1f0a0*/  LDL.LU R23, [R1+0x1324] ;  /* 0x0013240001177983 */ /* 0x004ea80000300800 */
[----:B------:R-:W3:Y:S04]  /*1f0b0*/  LDL R2, [R1+0x490] ;  /* 0x0004900001027983 */ /* 0x000ee80000100800 */
[----:B------:R-:W3:Y:S01]  /*1f0c0*/  LDL R3, [R1+0x494] ;  /* 0x0004940001037983 */ /* 0x000ee20000100800 */
[----:B0-----:R-:W-:-:S02]  /*1f0d0*/  LOP3.LUT R19, R19, 0x3f, RZ, 0xc0, !PT ;  /* 0x0000003f13137812 */ /* 0x001fc400078ec0ff */
[----:B-1----:R-:W-:-:S03]  /*1f0e0*/  LOP3.LUT R0, R0, 0x3f, RZ, 0xc0, !PT ;  /* 0x0000003f00007812 */ /* 0x002fc600078ec0ff */
[----:B------:R-:W-:Y:S02]  /*1f0f0*/  IMAD.SHL.U32 R19, R19, 0x2, RZ ;  /* 0x0000000213137824 */ /* 0x000fe400078e00ff */
[----:B------:R-:W-:-:S03]  /*1f100*/  IMAD.SHL.U32 R0, R0, 0x2, RZ ;  /* 0x0000000200007824 */ /* 0x000fc600078e00ff */
[----:B------:R-:W-:Y:S02]  /*1f110*/  LOP3.LUT R19, R19, 0x10, RZ, 0x3c, !PT ;  /* 0x0000001013137812 */ /* 0x000fe400078e3cff */
[----:B------:R-:W-:Y:S04]  /*1f120*/  STS.U16 [R0+UR5+0x7c00], R4 ;  /* 0x007c000400007988 */ /* 0x000fe80008000405 */
[----:B------:R-:W-:Y:S04]  /*1f130*/  STS.U16 [R19+UR5+0x80], R5 ;  /* 0x0000800513007988 */ /* 0x000fe80008000405 */
[----:B------:R-:W-:Y:S04]  /*1f140*/  STS.U16 [R19+UR5+0x480], R6 ;  /* 0x0004800613007988 */ /* 0x000fe80008000405 */
[----:B----4-:R-:W-:Y:S04]  /*1f150*/  STS.U16 [R19+UR5+0x880], R7 ;  /* 0x0008800713007988 */ /* 0x010fe80008000405 */
[----:B------:R-:W-:Y:S04]  /*1f160*/  STS.U16 [R19+UR5+0xc80], R8 ;  /* 0x000c800813007988 */ /* 0x000fe80008000405 */
[----:B------:R-:W-:Y:S04]  /*1f170*/  STS.U16 [R19+UR5+0x1080], R9 ;  /* 0x0010800913007988 */ /* 0x000fe80008000405 */
[----:B------:R-:W-:Y:S04]  /*1f180*/  STS.U16 [R19+UR5+0x1480], R10 ;  /* 0x0014800a13007988 */ /* 0x000fe80008000405 */
[----:B------:R-:W-:Y:S04]  /*1f190*/  STS.U16 [R19+UR5+0x1880], R11 ;  /* 0x0018800b13007988 */ /* 0x000fe80008000405 */
[----:B------:R-:W-:Y:S04]  /*1f1a0*/  STS.U16 [R19+UR5+0x1c80], R13 ;  /* 0x001c800d13007988 */ /* 0x000fe80008000405 */
[----:B------:R-:W-:Y:S04]  /*1f1b0*/  STS.U16 [R19+UR5+0x2080], R12 ;  /* 0x0020800c13007988 */ /* 0x000fe80008000405 */
[----:B------:R0:W-:Y:S04]  /*1f1c0*/  STS.U16 [R19+UR5+0x2480], R25 ;  /* 0x0024801913007988 */ /* 0x0001e80008000405 */
[----:B0-----:R-:W4:Y:S01]  /*1f1d0*/  LDL.LU R25, [R1+0xc0] ;  /* 0x0000c00001197983 */ /* 0x001f220000300800 */
[----:B--2---:R-:W-:-:S02]  /*1f1e0*/  PRMT R23, RZ, 0x7610, R23 ;  /* 0x00007610ff177816 */ /* 0x004fc40000000017 */
[----:B---3--:R-:W-:-:S04]  /*1f1f0*/  @!P3 LOP3.LUT R3, R3, R2, RZ, 0x3c, !PT ;  /* 0x000000020303b212 */ /* 0x008fc800078e3cff */
        /* <DEDUP_REMOVED lines=9> */
[----:B------:R-:W3:Y:S04]  /*1f290*/  @!P3 LDG.E.U16 R20, desc[UR10][R2.64] ;  /* 0x0000000a0214b981 */ /* 0x000ee8000c1e1500 */
[----:B------:R0:W-:Y:S04]  /*1f2a0*/  STS.U16 [R19+UR5+0x2880], R24 ;  /* 0x0028801813007988 */ /* 0x0001e80008000405 */
[----:B0-----:R-:W4:Y:S04]  /*1f2b0*/  LDL R24, [R1+0x394] ;  /* 0x0003940001187983 */ /* 0x001f280000100800 */
[----:B--2---:R0:W-:Y:S04]  /*1f2c0*/  STL [R1+0x28], R23 ;  /* 0x0000281701007387 */ /* 0x0041e80000100800 */
[----:B0-----:R-:W2:Y:S04]  /*1f2d0*/  LDL.LU R23, [R1+0xc4] ;  /* 0x0000c40001177983 */ /* 0x001ea80000300800 */
[----:B---3--:R0:W-:Y:S04]  /*1f2e0*/  STL [R1+0x20], R20 ;  /* 0x0000201401007387 */ /* 0x0081e80000100800 */
[----:B0-----:R-:W3:Y:S04]  /*1f2f0*/  LDL.LU R20, [R1+0x1320] ;  /* 0x0013200001147983 */ /* 0x001ee80000300800 */
[----:B------:R-:W2:Y:S04]  /*1f300*/  LDL R2, [R1+0x410] ;  /* 0x0004100001027983 */ /* 0x000ea80000100800 */
[----:B------:R-:W2:Y:S01]  /*1f310*/  LDL R3, [R1+0x414] ;  /* 0x0004140001037983 */ /* 0x000ea20000100800 */
[----:B------:R-:W-:-:S03]  /*1f320*/  PRMT R12, RZ, 0x7610, R12 ;  /* 0x00007610ff0c7816 */ /* 0x000fc6000000000c */
[----:B------:R0:W-:Y:S04]  /*1f330*/  STS.U16 [R19+UR5+0x2c80], R21 ;  /* 0x002c801513007988 */ /* 0x0001e80008000405 */
[----:B0-----:R-:W3:Y:S01]  /*1f340*/  LDL.LU R21, [R1+0x131c] ;  /* 0x00131c0001157983 */ /* 0x001ee20000300800 */
[----:B--2---:R-:W-:-:S04]  /*1f350*/  @!P3 LOP3.LUT R3, R3, R2, RZ, 0x3c, !PT ;  /* 0x000000020303b212 */ /* 0x004fc800078e3cff */
[----:B------:R-:W-:-:S04]  /*1f360*/  @!P3 LOP3.LUT R2, R3, R2, RZ, 0x3c, !PT ;  /* 0x000000020302b212 */ /* 0x000fc800078e3cff */
[----:B------:R-:W-:-:S05]  /*1f370*/  @!P3 LOP3.LUT R3, R3, R2, RZ, 0x3c, !PT ;  /* 0x000000020303b212 */ /* 0x000fca00078e3cff */
[----:B------:R0:W2:Y:S04]  /*1f380*/  @!P3 LDG.E.U16 R12, desc[UR10][R2.64] ;  /* 0x0000000a020cb981 */ /* 0x0000a8000c1e1500 */
        /* <DEDUP_REMOVED lines=11> */
[----:B----4-:R-:W-:Y:S02]  /*1f440*/  @!P3 IMAD.MOV.U32 R2, RZ, RZ, R24 ;  /* 0x000000ffff02b224 */ /* 0x010fe400078e0018 */
[----:B------:R0:W-:Y:S04]  /*1f450*/  STS.U16 [R19+UR5+0x3480], R22 ;  /* 0x0034801613007988 */ /* 0x0001e80008000405 */
[----:B0-----:R-:W4:Y:S04]  /*1f460*/  LDL.LU R22, [R1+0xd4] ;  /* 0x0000d40001167983 */ /* 0x001f280000300800 */
[----:B--2---:R0:W2:Y:S01]  /*1f470*/  @!P3 LDG.E.U16 R10, desc[UR10][R2.64] ;  /* 0x0000000a020ab981 */ /* 0x0040a2000c1e1500 */
[----:B------:R-:W-:-:S03]  /*1f480*/  PRMT R9, RZ, 0x7610, R9 ;  /* 0x00007610ff097816 */ /* 0x000fc60000000009 */
[----:B------:R1:W-:Y:S04]  /*1f490*/  STS.U16 [R19+UR5+0x3880], R14 ;  /* 0x0038800e13007988 */ /* 0x0003e80008000405 */
[----:B------:R-:W2:Y:S04]  /*1f4a0*/  LDL R24, [R1+0xa8c] ;  /* 0x000a8c0001187983 */ /* 0x000ea80000100800 */
[----:B------:R-:W0:Y:S04]  /*1f4b0*/  LDL R2, [R1+0x364] ;  /* 0x0003640001027983 */ /* 0x000e280000100800 */
[----:B------:R-:W0:Y:S04]  /*1f4c0*/  LDL R3, [R1+0xaf4] ;  /* 0x000af40001037983 */ /* 0x000e280000100800 */
[----:B-1----:R-:W2:Y:S01]  /*1f4d0*/  LDL.LU R14, [R1+0xdc] ;  /* 0x0000dc00010e7983 */ /* 0x002ea20000300800 */
[----:B0-----:R-:W-:-:S04]  /*1f4e0*/  @!P3 LOP3.LUT R3, R3, R2, RZ, 0x3c, !PT ;  /* 0x000000020303b212 */ /* 0x001fc800078e3cff */
        /* <DEDUP_REMOVED lines=12> */
[----:B------:R-:W0:Y:S04]  /*1f5b0*/  LDL R2, [R1+0x34c] ;  /* 0x00034c0001027983 */ /* 0x000e280000100800 */
[----:B------:R-:W0:Y:S01]  /*1f5c0*/  LDL R3, [R1+0xabc] ;  /* 0x000abc0001037983 */ /* 0x000e220000100800 */
[----:B---3--:R-:W-:Y:S02]  /*1f5d0*/  PRMT R21, RZ, 0x7610, R21 ;  /* 0x00007610ff157816 */ /* 0x008fe40000000015 */
[----:B0-----:R-:W-:-:S04]  /*1f5e0*/  @!P3 LOP3.LUT R3, R3, R2, RZ, 0x3c, !PT ;  /* 0x000000020303b212 */ /* 0x001fc800078e3cff */
[----:B------:R-:W-:-:S04]  /*1f5f0*/  @!P3 LOP3.LUT R2, R3, R2, RZ, 0x3c, !PT ;  /* 0x000000020302b212 */ /* 0x000fc800078e3cff */
[----:B------:R-:W-:-:S05]  /*1f600*/  @!P3 LOP3.LUT R3, R3, R2, RZ, 0x3c, !PT ;  /* 0x000000020303b212 */ /* 0x000fca00078e3cff */
[----:B------:R-:W3:Y:S04]  /*1f610*/  @!P3 LDG.E.U16 R21, desc[UR10][R2.64] ;  /* 0x0000000a0215b981 */ /* 0x000ee8000c1e1500 */
[----:B------:R0:W-:Y:S04]  /*1f620*/  STS.U16 [R19+UR5+0x4080], R23 ;  /* 0x0040801713007988 */ /* 0x0001e80008000405 */
[----:B0-----:R-:W2:Y:S04]  /*1f630*/  LDL.LU R23, [R1+0xe4] ;  /* 0x0000e40001177983 */ /* 0x001ea80000300800 */
[----:B---3--:R0:W-:Y:S04]  /*1f640*/  STL [R1+0x90], R21 ;  /* 0x0000901501007387 */ /* 0x0081e80000100800 */
[----:B0-----:R-:W3:Y:S04]  /*1f650*/  LDL.LU R21, [R1+0x1318] ;  /* 0x0013180001157983 */ /* 0x001ee80000300800 */
[----:B------:R-:W2:Y:S04]  /*1f660*/  LDL.LU R2, [R1+0xcc] ;  /* 0x0000cc0001027983 */ /* 0x000ea80000300800 */
[----:B------:R-:W4:Y:S01]  /*1f670*/  LDL R3, [R1+0xa88] ;  /* 0x000a880001037983 */ /* 0x000f220000100800 */
[----:B---3--:R-:W-:-:S03]  /*1f680*/  PRMT R21, RZ, 0x7610, R21 ;  /* 0x00007610ff157816 */ /* 0x008fc60000000015 */
[----:B--2---:R0:W-:Y:S02]  /*1f690*/  STS.U16 [R19+UR5+0x4480], R2 ;  /* 0x0044800213007988 */ /* 0x0041e40008000405 */
[----:B0-----:R-:W-:Y:S02]  /*1f6a0*/  @!P3 IMAD.MOV.U32 R2, RZ, RZ, R24 ;  /* 0x000000ffff02b224 */ /* 0x001fe400078e0018 */
[----:B------:R-:W2:Y:S04]  /*1f6b0*/  LDL.LU R24, [R1+0xf0] ;  /* 0x0000f00001187983 */ /* 0x000ea80000300800 */
[----:B----4-:R-:W3:Y:S04]  /*1f6c0*/  @!P3 LDG.E.U16 R21, desc[UR10][R2.64] ;  /* 0x0000000a0215b981 */ /* 0x010ee8000c1e1500 */
[----:B------:R-:W-:Y:S04]  /*1f6d0*/  STS.U16 [R19+UR5+0x4880], R15 ;  /* 0x0048800f13007988 */ /* 0x000fe80008000405 */
[----:B---3--:R0:W-:Y:S04]  /*1f6e0*/  STL [R1+0x8c], R21 ;  /* 0x00008c1501007387 */ /* 0x0081e80000100800 */
[----:B0-----:R-:W3:Y:S04]  /*1f6f0*/  LDL.LU R21, [R1+0x1314] ;  /* 0x0013140001157983 */ /* 0x001ee80000300800 */
[----:B------:R-:W4:Y:S04]  /*1f700*/  LDL R2, [R1+0xa48] ;  /* 0x000a480001027983 */ /* 0x000f280000100800 */
[----:B------:R-:W4:Y:S04]  /*1f710*/  LDL R3, [R1+0xa4c] ;  /* 0x000a4c0001037983 */ /* 0x000f280000100800 */
[----:B------:R-:W2:Y:S01]  /*1f720*/  LDL.LU R15, [R1+0x1310] ;  /* 0x00131000010f7983 */ /* 0x000ea20000300800 */
[----:B----4-:R-:W-:-:S04]  /*1f730*/  @!P3 LOP3.LUT R3, R3, R2, RZ, 0x3c, !PT ;  /* 0x000000020303b212 */ /* 0x010fc800078e3cff */
[C---:B------:R-:W-:Y:S02]  /*1f740*/  @!P3 LOP3.LUT R2, R3.reuse, R2, RZ, 0x3c, !PT ;  /* 0x000000020302b212 */ /* 0x040fe400078e3cff */
[----:B--2---:R-:W-:Y:S02]  /*1f750*/  PRMT R15, RZ, 0x7610, R15 ;  /* 0x00007610ff0f7816 */ /* 0x004fe4000000000f */
[----:B------:R-:W-:-:S05]  /*1f760*/  @!P3 LOP3.LUT R3, R3, R2, RZ, 0x3c, !PT ;  /* 0x000000020303b212 */ /* 0x000fca00078e3cff */
[----:B------:R-:W2:Y:S04]  /*1f770*/  @!P3 LDG.E.U16 R15, desc[UR10][R2.64] ;  /* 0x0000000a020fb981 */ /* 0x000ea8000c1e1500 */
[----:B------:R-:W4:Y:S04]  /*1f780*/  LDL R2, [R1+0xa08] ;  /* 0x000a080001027983 */ /* 0x000f280000100800 */
[----:B------:R-:W4:Y:S01]  /*1f790*/  LDL R3, [R1+0xa0c] ;  /* 0x000a0c0001037983 */ /* 0x000f220000100800 */
[----:B------:R-:W-:-:S03]  /*1f7a0*/  PRMT R20, RZ, 0x7610, R20 ;  /* 0x00007610ff147816 */ /* 0x000fc60000000014 */
[----:B------:R-:W-:Y:S04]  /*1f7b0*/  STS.U16 [R19+UR5+0x4c80], R22 ;  /* 0x004c801613007988 */ /* 0x000fe80008000405 */
[----:B--2---:R0:W-:Y:S04]  /*1f7c0*/  STL [R1+0x88], R15 ;  /* 0x0000880f01007387 */ /* 0x0041e80000100800 */
[----:B0-----:R-:W2:Y:S01]  /*1f7d0*/  LDL.LU R15, [R1+0xf4] ;  /* 0x0000f400010f7983 */ /* 0x001ea20000300800 */
[----:B----4-:R-:W-:-:S03]  /*1f7e0*/  @!P3 LOP3.LUT R3, R3, R2, RZ, 0x3c, !PT ;  /* 0x000000020303b212 */ /* 0x010fc600078e3cff */
[----:B------:R-:W4:Y:S01]  /*1f7f0*/  LDL.LU R22, [R1+0x130c] ;  /* 0x00130c0001167983 */ /* 0x000f220000300800 */
[----:B------:R-:W-:-:S04]  /*1f800*/  @!P3 LOP3.LUT R2, R3, R2, RZ, 0x3c, !PT ;  /* 0x000000020302b212 */ /* 0x000fc800078e3cff */
[----:B------:R-:W-:-:S05]  /*1f810*/  @!P3 LOP3.LUT R3, R3, R2, RZ, 0x3c, !PT ;  /* 0x000000020303b212 */ /* 0x000fca00078e3cff */
[----:B------:R0:W2:Y:S04]  /*1f820*/  @!P3 LDG.E.U16 R20, desc[UR10][R2.64] ;  /* 0x0000000a0214b981 */ /* 0x0000a8000c1e1500 */
[----:B------:R-:W0:Y:S04]  /*1f830*/  LDL R2, [R1+0x9c8] ;  /* 0x0009c80001027983 */ /* 0x000e280000100800 */
[----:B------:R-:W0:Y:S01]  /*1f840*/  LDL R3, [R1+0x9cc] ;  /* 0x0009cc0001037983 */ /* 0x000e220000100800 */
[----:B----4-:R-:W-:Y:S02]  /*1f850*/  PRMT R22, RZ, 0x7610, R22 ;  /* 0x00007610ff167816 */ /* 0x010fe40000000016 */
[----:B0-----:R-:W-:-:S04]  /*1f860*/  @!P3 LOP3.LUT R3, R3, R2, RZ, 0x3c, !PT ;  /* 0x000000020303b212 */ /* 0x001fc800078e3cff */
[----:B------:R-:W-:-:S04]  /*1f870*/  @!P3 LOP3.LUT R2, R3, R2, RZ, 0x3c, !PT ;  /* 0x000000020302b212 */ /* 0x000fc800078e3cff */
[----:B------:R-:W-:-:S05]  /*1f880*/  @!P3 LOP3.LUT R3, R3, R2, RZ, 0x3c, !PT ;  /* 0x000000020303b212 */ /* 0x000fca00078e3cff */
[----:B------:R-:W4:Y:S04]  /*1f890*/  @!P3 LDG.E.U16 R22, desc[UR10][R2.64] ;  /* 0x0000000a0216b981 */ /* 0x000f28000c1e1500 */
[----:B--2---:R0:W-:Y:S04]  /*1f8a0*/  STL [R1+0x84], R20 ;  /* 0x0000841401007387 */ /* 0x0041e80000100800 */
[----:B------:R1:W-:Y:S04]  /*1f8b0*/  STS.U16 [R19+UR5+0x5080], R14 ;  /* 0x0050800e13007988 */ /* 0x0003e80008000405 */
[----:B0-----:R-:W2:Y:S04]  /*1f8c0*/  LDL R20, [R1+0x90c] ;  /* 0x00090c0001147983 */ /* 0x001ea80000100800 */
[----:B-1----:R-:W2:Y:S04]  /*1f8d0*/  LDL.LU R14, [R1+0xfc] ;  /* 0x0000fc00010e7983 */ /* 0x002ea80000300800 */
[----:B----4-:R0:W-:Y:S04]  /*1f8e0*/  STL [R1+0x80], R22 ;  /* 0x0000801601007387 */ /* 0x0101e80000100800 */
[----:B0-----:R-:W4:Y:S04]  /*1f8f0*/  LDL.LU R22, [R1+0x1308] ;  /* 0x0013080001167983 */ /* 0x001f280000300800 */
[----:B------:R-:W2:Y:S04]  /*1f900*/  LDL R2, [R1+0x988] ;  /* 0x0009880001027983 */ /* 0x000ea80000100800 */
[----:B------:R-:W2:Y:S01]  /*1f910*/  LDL R3, [R1+0x98c] ;  /* 0x00098c0001037983 */ /* 0x000ea20000100800 */
[----:B----4-:R-:W-:-:S02]  /*1f920*/  PRMT R22, RZ, 0x7610, R22 ;  /* 0x00007610ff167816 */ /* 0x010fc40000000016 */
[----:B--2---:R-:W-:-:S04]  /*1f930*/  @!P3 LOP3.LUT R3, R3, R2, RZ, 0x3c, !PT ;  /* 0x000000020303b212 */ /* 0x004fc800078e3cff */
[----:B------:R-:W-:-:S04]  /*1f940*/  @!P3 LOP3.LUT R2, R3, R2, RZ, 0x3c, !PT ;  /* 0x000000020302b212 */ /* 0x000fc800078e3cff */
[----:B------:R-:W-:-:S05]  /*1f950*/  @!P3 LOP3.LUT R3, R3, R2, RZ, 0x3c, !PT ;  /* 0x000000020303b212 */ /* 0x000fca00078e3cff */
[----:B------:R-:W2:Y:S04]  /*1f960*/  @!P3 LDG.E.U16 R22, desc[UR10][R2.64] ;  /* 0x0000000a0216b981 */ /* 0x000ea8000c1e1500 */
[----:B------:R0:W-:Y:S04]  /*1f970*/  STS.U16 [R19+UR5+0x5480], R25 ;  /* 0x0054801913007988 */ /* 0x0001e80008000405 */
[----:B0-----:R-:W4:Y:S04]  /*1f980*/  LDL R25, [R1+0x8cc] ;  /* 0x0008cc0001197983 */ /* 0x001f280000100800 */
[----:B------:R-:W-:Y:S04]  /*1f990*/  STS.U16 [R19+UR5+0x5880], R23 ;  /* 0x0058801713007988 */ /* 0x000fe80008000405 */
[----:B--2---:R0:W-:Y:S04]  /*1f9a0*/  STL [R1+0x7c], R22 ;  /* 0x00007c1601007387 */ /* 0x0041e80000100800 */
[----:B0-----:R-:W2:Y:S04]  /*1f9b0*/  LDL.LU R22, [R1+0x1304] ;  /* 0x0013040001167983 */ /* 0x001ea80000300800 */
[----:B------:R-:W2:Y:S04]  /*1f9c0*/  LDL R2, [R1+0x948] ;  /* 0x0009480001027983 */ /* 0x000ea80000100800 */
[----:B------:R-:W2:Y:S04]  /*1f9d0*/  LDL R3, [R1+0x94c] ;  /* 0x00094c0001037983 */ /* 0x000ea80000100800 */
[----:B------:R-:W3:Y:S01]  /*1f9e0*/  LDL.LU R23, [R1+0x1300] ;  /* 0x0013000001177983 */ /* 0x000ee20000300800 */
[----:B--2---:R-:W-:-:S04]  /*1f9f0*/  @!P3 LOP3.LUT R3, R3, R2, RZ, 0x3c, !PT ;  /* 0x000000020303b212 */ /* 0x004fc800078e3cff */
[C---:B------:R-:W-:Y:S02]  /*1fa00*/  @!P3 LOP3.LUT R2, R3.reuse, R2, RZ, 0x3c, !PT ;  /* 0x000000020302b212 */ /* 0x040fe400078e3cff */
[----:B---3--:R-:W-:Y:S02]  /*1fa10*/  PRMT R23, RZ, 0x7610, R23 ;  /* 0x00007610ff177816 */ /* 0x008fe40000000017 */
[----:B------:R-:W-:-:S05]  /*1fa20*/  @!P3 LOP3.LUT R3, R3, R2, RZ, 0x3c, !PT ;  /* 0x000000020303b212 */ /* 0x000fca00078e3cff */
[----:B------:R-:W2:Y:S04]  /*1fa30*/  @!P3 LDG.E.U16 R23, desc[UR10][R2.64] ;  /* 0x0000000a0217b981 */ /* 0x000ea8000c1e1500 */
[----:B--2---:R0:W-:Y:S04]  /*1fa40*/  STL [R1+0x78], R23 ;  /* 0x0000781701007387 */ /* 0x0041e80000100800 */
[----:B0-----:R-:W2:Y:S04]  /*1fa50*/  LDL.LU R23, [R1+0x12fc] ;  /* 0x0012fc0001177983 */ /* 0x001ea80000300800 */
[----:B------:R-:W3:Y:S04]  /*1fa60*/  LDL.LU R2, [R1+0xec] ;  /* 0x0000ec0001027983 */ /* 0x000ee80000300800 */
[----:B------:R-:W4:Y:S01]  /*1fa70*/  LDL R3, [R1+0x908] ;  /* 0x0009080001037983 */ /* 0x000f220000100800 */
[----:B--2---:R-:W-:-:S03]  /*1fa80*/  PRMT R23, RZ, 0x7610, R23 ;  /* 0x00007610ff177816 */ /* 0x004fc60000000017 */
[----:B---3--:R0:W-:Y:S02]  /*1fa90*/  STS.U16 [R19+UR5+0x5c80], R2 ;  /* 0x005c800213007988 */ /* 0x0081e40008000405 */
[----:B0-----:R-:W-:Y:S02]  /*1faa0*/  @!P3 IMAD.MOV.U32 R2, RZ, RZ, R20 ;  /* 0x000000ffff02b224 */ /* 0x001fe400078e0014 */
[----:B------:R-:W2:Y:S04]  /*1fab0*/  LDL.LU R20, [R1+0x10c] ;  /* 0x00010c0001147983 */ /* 0x000ea80000300800 */
[----:B----4-:R0:W3:Y:S04]  /*1fac0*/  @!P3 LDG.E.U16 R23, desc[UR10][R2.64] ;  /* 0x0000000a0217b981 */ /* 0x0100e8000c1e1500 */
[----:B------:R-:W4:Y:S01]  /*1fad0*/  LDL R3, [R1+0x8c8] ;  /* 0x0008c80001037983 */ /* 0x000f220000100800 */
[----:B------:R-:W-:Y:S01]  /*1fae0*/  PRMT R22, RZ, 0x7610, R22 ;  /* 0x00007610ff167816 */ /* 0x000fe20000000016 */
[----:B0-----:R-:W-:-:S02]  /*1faf0*/  @!P3 IMAD.MOV.U32 R2, RZ, RZ, R25 ;  /* 0x000000ffff02b224 */ /* 0x001fc400078e0019 */
[----:B------:R-:W-:Y:S04]  /*1fb00*/  STS.U16 [R19+UR5+0x6080], R24 ;  /* 0x0060801813007988 */ /* 0x000fe80008000405 */
[----:B---3--:R0:W-:Y:S04]  /*1fb10*/  STL [R1+0x74], R23 ;  /* 0x0000741701007387 */ /* 0x0081e80000100800 */
[----:B0-----:R-:W3:Y:S04]  /*1fb20*/  LDL R23, [R1+0x80c] ;  /* 0x00080c0001177983 */ /* 0x001ee80000100800 */
[----:B------:R-:W2:Y:S04]  /*1fb30*/  LDL.LU R24, [R1+0x110] ;  /* 0x0001100001187983 */ /* 0x000ea80000300800 */
[----:B----4-:R0:W4:Y:S01]  /*1fb40*/  @!P3 LDG.E.U16 R22, desc[UR10][R2.64] ;  /* 0x0000000a0216b981 */ /* 0x010122000c1e1500 */
[----:B------:R-:W-:-:S03]  /*1fb50*/  PRMT R21, RZ, 0x7610, R21 ;  /* 0x00007610ff157816 */ /* 0x000fc60000000015 */
[----:B------:R1:W-:Y:S04]  /*1fb60*/  STS.U16 [R19+UR5+0x6480], R15 ;  /* 0x0064800f13007988 */ /* 0x0003e80008000405 */
[----:B------:R-:W2:Y:S04]  /*1fb70*/  LDL R25, [R1+0x7c8] ;  /* 0x0007c80001197983 */ /* 0x000ea80000100800 */
[----:B------:R-:W0:Y:S04]  /*1fb80*/  LDL R2, [R1+0x888] ;  /* 0x0008880001027983 */ /* 0x000e280000100800 */
[----:B------:R-:W0:Y:S04]  /*1fb90*/  LDL R3, [R1+0x88c] ;  /* 0x00088c0001037983 */ /* 0x000e280000100800 */
[----:B-1----:R-:W2:Y:S01]  /*1fba0*/  LDL R15, [R1+0x7cc] ;  /* 0x0007cc00010f7983 */ /* 0x002ea20000100800 */
[----:B0-----:R-:W-:-:S04]  /*1fbb0*/  @!P3 LOP3.LUT R3, R3, R2, RZ, 0x3c, !PT ;  /* 0x000000020303b212 */ /* 0x001fc800078e3cff */
[----:B------:R-:W-:-:S04]  /*1fbc0*/  @!P3 LOP3.LUT R2, R3, R2, RZ, 0x3c, !PT ;  /* 0x000000020302b212 */ /* 0x000fc800078e3cff */
[----:B------:R-:W-:-:S05]  /*1fbd0*/  @!P3 LOP3.LUT R3, R3, R2, RZ, 0x3c, !PT ;  /* 0x000000020303b212 */ /* 0x000fca00078e3cff */
[----:B------:R-:W2:Y:S04]  /*1fbe0*/  @!P3 LDG.E.U16 R21, desc[UR10][R2.64] ;  /* 0x0000000a0215b981 */ /* 0x000ea8000c1e1500 */
[----:B----4-:R0:W-:Y:S04]  /*1fbf0*/  STL [R1+0x70], R22 ;  /* 0x0000701601007387 */ /* 0x0101e80000100800 */
[----:B0-----:R-:W4:Y:S04]  /*1fc00*/  LDL.LU R22, [R1+0x114] ;  /* 0x0001140001167983 */ /* 0x001f280000300800 */
        /* <DEDUP_REMOVED lines=14> */
[----:B------:R-:W2:Y:S01]  /*1fcf0*/  LDL R3, [R1+0x808] ;  /* 0x0008080001037983 */ /* 0x000ea20000100800 */
[----:B------:R-:W-:-:S03]  /*1fd00*/  PRMT R21, RZ, 0x7610, R21 ;  /* 0x00007610ff157816 */ /* 0x000fc60000000015 */
[----:B---3--:R0:W-:Y:S02]  /*1fd10*/  STS.U16 [R19+UR5+0x6c80], R2 ;  /* 0x006c800213007988 */ /* 0x0081e40008000405 */
[----:B0-----:R-:W-:-:S05]  /*1fd20*/  @!P3 IMAD.MOV.U32 R2, RZ, RZ, R23 ;  /* 0x000000ffff02b224 */ /* 0x001fca00078e0017 */
[----:B--2---:R0:W2:Y:S04]  /*1fd30*/  @!P3 LDG.E.U16 R21, desc[UR10][R2.64] ;  /* 0x0000000a0215b981 */ /* 0x0040a8000c1e1500 */
[----:B------:R-:W3:Y:S01]  /*1fd40*/  LDL.LU R3, [R1+0x104] ;  /* 0x0001040001037983 */ /* 0x000ee20000300800 */
[----:B------:R-:W-:Y:S01]  /*1fd50*/  PRMT R14, RZ, 0x7610, R14 ;  /* 0x00007610ff0e7816 */ /* 0x000fe2000000000e */
[----:B0-----:R-:W-:Y:S02]  /*1fd60*/  @!P3 IMAD.MOV.U32 R2, RZ, RZ, R15 ;  /* 0x000000ffff02b224 */ /* 0x001fe400078e000f */
[----:B---3--:R0:W-:Y:S02]  /*1fd70*/  STS.U16 [R19+UR5+0x7080], R3 ;  /* 0x0070800313007988 */ /* 0x0081e40008000405 */
[----:B0-----:R-:W-:-:S05]  /*1fd80*/  @!P3 IMAD.MOV.U32 R3, RZ, RZ, R25 ;  /* 0x000000ffff03b224 */ /* 0x001fca00078e0019 */
[----:B------:R-:W3:Y:S04]  /*1fd90*/  @!P3 LDG.E.U16 R14, desc[UR10][R2.64] ;  /* 0x0000000a020eb981 */ /* 0x000ee8000c1e1500 */
[----:B--2---:R0:W-:Y:S04]  /*1fda0*/  STL [R1+0x64], R21 ;  /* 0x0000641501007387 */ /* 0x0041e80000100800 */
[----:B0-----:R-:W2:Y:S04]  /*1fdb0*/  LDL R21, [R1+0x74c] ;  /* 0x00074c0001157983 */ /* 0x001ea80000100800 */
[----:B------:R-:W2:Y:S04]  /*1fdc0*/  LDL.LU R23, [R1+0x178] ;  /* 0x0001780001177983 */ /* 0x000ea80000300800 */
[----:B------:R-:W2:Y:S04]  /*1fdd0*/  LDL R2, [R1+0x788] ;  /* 0x0007880001027983 */ /* 0x000ea80000100800 */
[----:B------:R-:W2:Y:S04]  /*1fde0*/  LDL R3, [R1+0x78c] ;  /* 0x00078c0001037983 */ /* 0x000ea80000100800 */
[----:B------:R0:W-:Y:S04]  /*1fdf0*/  STS.U16 [R19+UR5+0x7480], R20 ;  /* 0x0074801413007988 */ /* 0x0001e80008000405 */
[----:B---3--:R1:W-:Y:S04]  /*1fe00*/  STL [R1+0x60], R14 ;  /* 0x0000600e01007387 */ /* 0x0083e80000100800 */
[----:B------:R-:W3:Y:S04]  /*1fe10*/  LDL R25, [R1+0x70c] ;  /* 0x00070c0001197983 */ /* 0x000ee80000100800 */
[----:B------:R-:W3:Y:S04]  /*1fe20*/  LDL.LU R15, [R1+0x170] ;  /* 0x00017000010f7983 */ /* 0x000ee80000300800 */
[----:B0-----:R-:W3:Y:S04]  /*1fe30*/  LDL.LU R19, [R1+0x12ec] ;  /* 0x0012ec0001137983 */ /* 0x001ee80000300800 */
[----:B------:R-:W3:Y:S01]  /*1fe40*/  LDL.LU R20, [R1+0x12e8] ;  /* 0x0012e80001147983 */ /* 0x000ee20000300800 */
[----:B--2---:R-:W-:-:S04]  /*1fe50*/  @!P3 LOP3.LUT R3, R3, R2, RZ, 0x3c, !PT ;  /* 0x000000020303b212 */ /* 0x004fc800078e3cff */
[----:B------:R-:W-:-:S04]  /*1fe60*/  @!P3 LOP3.LUT R2, R3, R2, RZ, 0x3c, !PT ;  /* 0x000000020302b212 */ /* 0x000fc800078e3cff */
[----:B------:R-:W-:Y:S01]  /*1fe70*/  @!P3 LOP3.LUT R3, R3, R2, RZ, 0x3c, !PT ;  /* 0x000000020303b212 */ /* 0x000fe200078e3cff */
[----:B-1----:R-:W0:Y:S01]  /*1fe80*/  S2R R14, SR_TID.X ;  /* 0x00000000000e7919 */ /* 0x002e220000002100 */
[----:B---3--:R-:W-:-:S06]  /*1fe90*/  PRMT R20, RZ, 0x7610, R20 ;  /* 0x00007610ff147816 */ /* 0x008fcc0000000014 */
[----:B------:R1:W2:Y:S04]  /*1fea0*/  @!P3 LDG.E.U16 R20, desc[UR10][R2.64] ;  /* 0x0000000a0214b981 */ /* 0x0002a8000c1e1500 */
[----:B------:R-:W3:Y:S01]  /*1feb0*/  LDL R3, [R1+0x748] ;  /* 0x0007480001037983 */ /* 0x000ee20000100800 */
[----:B0-----:R-:W-:-:S05]  /*1fec0*/  LOP3.LUT R14, R14, 0x3f, RZ, 0xc0, !PT ;  /* 0x0000003f0e0e7812 */ /* 0x001fca00078ec0ff */
[----:B-1----:R-:W-:Y:S01]  /*1fed0*/  IMAD.SHL.U32 R2, R14, 0x2, RZ ;  /* 0x000000020e027824 */ /* 0x002fe200078e00ff */
[----:B------:R-:W-:Y:S01]  /*1fee0*/  PRMT R19, RZ, 0x7610, R19 ;  /* 0x00007610ff137816 */ /* 0x000fe20000000013 */
[----:B------:R-:W2:Y:S03]  /*1fef0*/  LDL R14, [R1+0x6cc] ;  /* 0x0006cc00010e7983 */ /* 0x000ea60000100800 */
[----:B------:R-:W-:-:S05]  /*1ff00*/  LOP3.LUT R2, R2, 0x10, RZ, 0x3c, !PT ;  /* 0x0000001002027812 */ /* 0x000fca00078e3cff */
[----:B------:R0:W-:Y:S02]  /*1ff10*/  STS.U16 [R2+UR5+0x7880], R24 ;  /* 0x0078801802007988 */ /* 0x0001e40008000405 */
[----:B0-----:R-:W-:-:S05]  /*1ff20*/  @!P3 IMAD.MOV.U32 R2, RZ, RZ, R21 ;  /* 0x000000ffff02b224 */ /* 0x001fca00078e0015 */
[----:B---3--:R0:W3:Y:S02]  /*1ff30*/  @!P3 LDG.E.U16 R19, desc[UR10][R2.64] ;  /* 0x0000000a0213b981 */ /* 0x0080e4000c1e1500 */
[----:B0-----:R-:W0:Y:S02]  /*1ff40*/  S2R R3, SR_TID.X ;  /* 0x0000000000037919 */ /* 0x001e240000002100 */
[----:B--2---:R1:W-:Y:S04]  /*1ff50*/  STL [R1+0x5c], R20 ;  /* 0x00005c1401007387 */ /* 0x0043e80000100800 */
[----:B-1----:R-:W2:Y:S04]  /*1ff60*/  LDL.LU R20, [R1+0x168] ;  /* 0x0001680001147983 */ /* 0x002ea80000300800 */
[----:B------:R-:W2:Y:S01]  /*1ff70*/  LDL.LU R21, [R1+0x160] ;  /* 0x0001600001157983 */ /* 0x000ea20000300800 */
[----:B0-----:R-:W-:-:S05]  /*1ff80*/  LOP3.LUT R3, R3, 0x3f, RZ, 0xc0, !PT ;  /* 0x0000003f03037812 */ /* 0x001fca00078ec0ff */
[----:B------:R-:W-:Y:S01]  /*1ff90*/  IMAD.SHL.U32 R2, R3, 0x2, RZ ;  /* 0x0000000203027824 */ /* 0x000fe200078e00ff */
[----:B---3--:R0:W-:Y:S04]  /*1ffa0*/  STL [R1+0x58], R19 ;  /* 0x0000581301007387 */ /* 0x0081e80000100800 */
[----:B0-----:R-:W3:Y:S04]  /*1ffb0*/  LDL.LU R19, [R1+0x12e4] ;  /* 0x0012e40001137983 */ /* 0x001ee80000300800 */
[----:B------:R-:W2:Y:S01]  /*1ffc0*/  LDL R3, [R1+0x708] ;  /* 0x0007080001037983 */ /* 0x000ea20000100800 */
[----:B------:R-:W-:-:S05]  /*1ffd0*/  LOP3.LUT R2, R2, 0x10, RZ, 0x3c, !PT ;  /* 0x0000001002027812 */ /* 0x000fca00078e3cff */
[----:B----4-:R0:W-:Y:S02]  /*1ffe0*/  STS.U16 [R2+UR5+0x7c80], R22 ;  /* 0x007c801602007988 */ /* 0x0101e40008000405 */
[----:B0-----:R-:W-:Y:S02]  /*1fff0*/  @!P3 IMAD.MOV.U32 R2, RZ, RZ, R25 ;  /* 0x000000ffff02b224 */ /* 0x001fe400078e0019 */
[----:B------:R-:W4:Y:S04]  /*20000*/  LDL.LU R22, [R1+0x158] ;  /* 0x0001580001167983 */ /* 0x000f280000300800 */
[----:B------:R-:W4:Y:S01]  /*20010*/  LDL.LU R25, [R1+0x150] ;  /* 0x0001500001197983 */ /* 0x000f220000300800 */
[----:B---3--:R-:W-:-:S06]  /*20020*/  PRMT R19, RZ, 0x7610, R19 ;  /* 0x00007610ff137816 */ /* 0x008fcc0000000013 */
[----:B--2---:R-:W2:Y:S01]  /*20030*/  @!P3 LDG.E.U16 R19, desc[UR10][R2.64] ;  /* 0x0000000a0213b981 */ /* 0x004ea2000c1e1500 */
[----:B------:R-:W0:Y:S03]  /*20040*/  S2R R24, SR_TID.X ;  /* 0x0000000000187919 */ /* 0x000e260000002100 */
[----:B--2---:R1:W-:Y:S04]  /*20050*/  STL [R1+0x54], R19 ;  /* 0x0000541301007387 */ /* 0x0043e80000100800 */
[----:B-1----:R-:W2:Y:S04]  /*20060*/  LDL.LU R19, [R1+0x12e0] ;  /* 0x0012e00001137983 */ /* 0x002ea80000300800 */
[----:B------:R-:W3:Y:S04]  /*20070*/  LDL.LU R2, [R1+0x180] ;  /* 0x0001800001027983 */ /* 0x000ee80000300800 */
[----:B------:R-:W4:Y:S01]  /*20080*/  LDL R3, [R1+0x6c8] ;  /* 0x0006c80001037983 */ /* 0x000f220000100800 */
[----:B0-----:R-:W-:-:S05]  /*20090*/  LOP3.LUT R24, R24, 0x3f, RZ, 0xc0, !PT ;  /* 0x0000003f18187812 */ /* 0x001fca00078ec0ff */
[----:B------:R-:W-:-:S05]  /*200a0*/  IMAD.SHL.U32 R24, R24, 0x2, RZ ;  /* 0x0000000218187824 */ /* 0x000fca00078e00ff */
[----:B------:R-:W-:Y:S02]  /*200b0*/  LOP3.LUT R24, R24, 0x20, RZ, 0x3c, !PT ;  /* 0x0000002018187812 */ /* 0x000fe400078e3cff */
[----:B--2---:R-:W-:-:S03]  /*200c0*/  PRMT R19, RZ, 0x7610, R19 ;  /* 0x00007610ff137816 */ /* 0x004fc60000000013 */
[----:B---3--:R0:W-:Y:S02]  /*200d0*/  STS.U16 [R24+UR5+0x100], R2 ;  /* 0x0001000218007988 */ /* 0x0081e40008000405 */
[----:B0-----:R-:W-:Y:S02]  /*200e0*/  @!P3 IMAD.MOV.U32 R2, RZ, RZ, R14 ;  /* 0x000000ffff02b224 */ /* 0x001fe400078e000e */
[----:B------:R-:W2:Y:S04]  /*200f0*/  LDL.LU R14, [R1+0x148] ;  /* 0x00014800010e7983 */ /* 0x000ea80000300800 */
[----:B----4-:R-:W3:Y:S04]  /*20100*/  @!P3 LDG.E.U16 R19, desc[UR10][R2.64] ;  /* 0x0000000a0213b981 */ /* 0x010ee8000c1e1500 */
[----:B---3--:R0:W-:Y:S04]  /*20110*/  STL [R1+0x50], R19 ;  /* 0x0000501301007387 */ /* 0x0081e80000100800 */
[----:B0-----:R-:W3:Y:S04]  /*20120*/  LDL.LU R19, [R1+0x12dc] ;  /* 0x0012dc0001137983 */ /* 0x001ee80000300800 */
[----:B------:R-:W4:Y:S04]  /*20130*/  LDL R2, [R1+0x688] ;  /* 0x0006880001027983 */ /* 0x000f280000100800 */
[----:B------:R-:W4:Y:S01]  /*20140*/  LDL R3, [R1+0x68c] ;  /* 0x00068c0001037983 */ /* 0x000f220000100800 */
[----:B---3--:R-:W-:-:S02]  /*20150*/  PRMT R19, RZ, 0x7610, R19 ;  /* 0x00007610ff137816 */ /* 0x008fc40000000013 */
[----:B----4-:R-:W-:-:S04]  /*20160*/  @!P3 LOP3.LUT R3, R3, R2, RZ, 0x3c, !PT ;  /* 0x000000020303b212 */ /* 0x010fc800078e3cff */
[----:B------:R-:W-:-:S04]  /*20170*/  @!P3 LOP3.LUT R2, R3, R2, RZ, 0x3c, !PT ;  /* 0x000000020302b212 */ /* 0x000fc800078e3cff */
[----:B------:R-:W-:-:S05]  /*20180*/  @!P3 LOP3.LUT R3, R3, R2, RZ, 0x3c, !PT ;  /* 0x000000020303b212 */ /* 0x000fca00078e3cff */
[----:B------:R-:W3:Y:S04]  /*20190*/  @!P3 LDG.E.U16 R19, desc[UR10][R2.64] ;  /* 0x0000000a0213b981 */ /* 0x000ee8000c1e1500 */
[----:B------:R0:W-:Y:S04]  /*201a0*/  STS.U16 [R24+UR5+0x500], R23 ;  /* 0x0005001718007988 */ /* 0x0001e80008000405 */
[----:B0-----:R-:W4:Y:S04]  /*201b0*/  LDL.LU R23, [R1+0x140] ;  /* 0x0001400001177983 */ /* 0x001f280000300800 */
[----:B---3--:R0:W-:Y:S04]  /*201c0*/  STL [R1+0x4c], R19 ;  /* 0x00004c1301007387 */ /* 0x0081e80000100800 */
[----:B0-----:R-:W3:Y:S04]  /*201d0*/  LDL.LU R19, [R1+0x12d8] ;  /* 0x0012d80001137983 */ /* 0x001ee80000300800 */
[----:B------:R-:W2:Y:S04]  /*201e0*/  LDL R2, [R1+0x648] ;  /* 0x0006480001027983 */ /* 0x000ea80000100800 */
[----:B------:R-:W2:Y:S01]  /*201f0*/  LDL R3, [R1+0x64c] ;  /* 0x00064c0001037983 */ /* 0x000ea20000100800 */
[----:B---3--:R-:W-:-:S02]  /*20200*/  PRMT R19, RZ, 0x7610, R19 ;  /* 0x00007610ff137816 */ /* 0x008fc40000000013 */
[----:B--2---:R-:W-:-:S04]  /*20210*/  @!P3 LOP3.LUT R3, R3, R2, RZ, 0x3c, !PT ;  /* 0x000000020303b212 */ /* 0x004fc800078e3cff */
[----:B------:R-:W-:-:S04]  /*20220*/  @!P3 LOP3.LUT R2, R3, R2, RZ, 0x3c, !PT ;  /* 0x000000020302b212 */ /* 0x000fc800078e3cff */
[----:B------:R-:W-:-:S05]  /*20230*/  @!P3 LOP3.LUT R3, R3, R2, RZ, 0x3c, !PT ;  /* 0x000000020303b212 */ /* 0x000fca00078e3cff */
[----:B------:R-:W2:Y:S04]  /*20240*/  @!P3 LDG.E.U16 R19, desc[UR10][R2.64] ;  /* 0x0000000a0213b981 */ /* 0x000ea8000c1e1500 */
[----:B------:R0:W-:Y:S04]  /*20250*/  STS.U16 [R24+UR5+0x900], R15 ;  /* 0x0009000f18007988 */ /* 0x0001e80008000405 */
[----:B0-----:R-:W3:Y:S04]  /*20260*/  LDL.LU R15, [R1+0x13c] ;  /* 0x00013c00010f7983 */ /* 0x001ee80000300800 */
        /* <DEDUP_REMOVED lines=11> */
[----:B------:R-:W-:Y:S04]  /*20320*/  STS.U16 [R24+UR5+0x1100], R21 ;  /* 0x0011001518007988 */ /* 0x000fe80008000405 */
[----:B--2---:R0:W-:Y:S04]  /*20330*/  STL [R1+0x44], R20 ;  /* 0x0000441401007387 */ /* 0x0041e80000100800 */
[----:B0-----:R-:W2:Y:S04]  /*20340*/  LDL.LU R20, [R1+0x12cc] ;  /* 0x0012cc0001147983 */ /* 0x001ea80000300800 */
[----:B------:R-:W3:Y:S04]  /*20350*/  LDL R2, [R1+0x5c8] ;  /* 0x0005c80001027983 */ /* 0x000ee80000100800 */
[----:B------:R-:W3:Y:S04]  /*20360*/  LDL R3, [R1+0x5cc] ;  /* 0x0005cc0001037983 */ /* 0x000ee80000100800 */
[----:B------:R-:W2:Y:S01]  /*20370*/  LDL.LU R21, [R1+0x12c8] ;  /* 0x0012c80001157983 */ /* 0x000ea20000300800 */
[----:B---3--:R-:W-:-:S04]  /*20380*/  @!P3 LOP3.LUT R3, R3, R2, RZ, 0x3c, !PT ;  /* 0x000000020303b212 */ /* 0x008fc800078e3cff */
[C---:B------:R-:W-:Y:S02]  /*20390*/  @!P3 LOP3.LUT R2, R3.reuse, R2, RZ, 0x3c, !PT ;  /* 0x000000020302b212 */ /* 0x040fe400078e3cff */
[----:B--2---:R-:W-:Y:S02]  /*203a0*/  PRMT R21, RZ, 0x7610, R21 ;  /* 0x00007610ff157816 */ /* 0x004fe40000000015 */
        /* <DEDUP_REMOVED lines=22> */
[----:B------:R0:W-:Y:S04]  /*20510*/  STS.U16 [R24+UR5+0x1900], R25 ;  /* 0x0019001918007988 */ /* 0x0001e80008000405 */
[----:B0-----:R-:W3:Y:S04]  /*20520*/  LDL.LU R25, [R1+0x12b8] ;  /* 0x0012b80001197983 */ /* 0x001ee80000300800 */
[----:B------:R-:W3:Y:S04]  /*20530*/  LDL R2, [R1+0x508] ;  /* 0x0005080001027983 */ /* 0x000ee80000100800 */
[----:B------:R-:W3:Y:S04]  /*20540*/  LDL R3, [R1+0x50c] ;  /* 0x00050c0001037983 */ /* 0x000ee80000100800 */
[----:B------:R-:W-:Y:S04]  /*20550*/  STS.U16 [R24+UR5+0x1d00], R14 ;  /* 0x001d000e18007988 */ /* 0x000fe80008000405 */
[----:B--2---:R0:W-:Y:S04]  /*20560*/  STL [R1+0x38], R22 ;  /* 0x0000381601007387 */ /* 0x0041e80000100800 */
[----:B0-----:R-:W2:Y:S04]  /*20570*/  LDL R22, [R1+0x44c] ;  /* 0x00044c0001167983 */ /* 0x001ea80000100800 */
[----:B------:R-:W2:Y:S01]  /*20580*/  LDL.LU R14, [R1+0x12b4] ;  /* 0x0012b400010e7983 */ /* 0x000ea20000300800 */
[----:B---3--:R-:W-:-:S04]  /*20590*/  @!P3 LOP3.LUT R3, R3, R2, RZ, 0x3c, !PT ;  /* 0x000000020303b212 */ /* 0x008fc800078e3cff */
[----:B------:R-:W-:-:S04]  /*205a0*/  @!P3 LOP3.LUT R2, R3, R2, RZ, 0x3c, !PT ;  /* 0x000000020302b212 */ /* 0x000fc800078e3cff */
[----:B------:R-:W-:Y:S02]  /*205b0*/  @!P3 LOP3.LUT R3, R3, R2, RZ, 0x3c, !PT ;  /* 0x000000020303b212 */ /* 0x000fe400078e3cff */
[----:B--2---:R-:W-:-:S06]  /*205c0*/  PRMT R14, RZ, 0x7610, R14 ;  /* 0x00007610ff0e7816 */ /* 0x004fcc000000000e */
        /* <DEDUP_REMOVED lines=10> */
[----:B----4-:R0:W-:Y:S04]  /*20670*/  STS.U16 [R24+UR5+0x2100], R23 ;  /* 0x0021001718007988 */ /* 0x0101e80008000405 */
[----:B0-----:R-:W3:Y:S04]  /*20680*/  LDL R23, [R1+0x40c] ;  /* 0x00040c0001177983 */ /* 0x001ee80000100800 */
[----:B--2---:R0:W-:Y:S04]  /*20690*/  STL [R1+0x2c], R14 ;  /* 0x00002c0e01007387 */ /* 0x0041e80000100800 */
[----:B0-----:R-:W2:Y:S04]  /*206a0*/  LDL.LU R14, [R1+0x12ac] ;  /* 0x0012ac00010e7983 */ /* 0x001ea80000300800 */
[----:B------:R-:W4:Y:S04]  /*206b0*/  LDL R2, [R1+0x488] ;  /* 0x0004880001027983 */ /* 0x000f280000100800 */
[----:B------:R-:W4:Y:S01]  /*206c0*/  LDL R3, [R1+0x48c] ;  /* 0x00048c0001037983 */ /* 0x000f220000100800 */
[----:B------:R-:W-:-:S03]  /*206d0*/  PRMT R25, RZ, 0x7610, R25 ;  /* 0x00007610ff197816 */ /* 0x000fc60000000019 */
[----:B------:R0:W-:Y:S04]  /*206e0*/  STS.U16 [R24+UR5+0x2500], R15 ;  /* 0x0025000f18007988 */ /* 0x0001e80008000405 */
[----:B0-----:R-:W2:Y:S01]  /*206f0*/  LDL.LU R15, [R1+0x12a8] ;  /* 0x0012a800010f7983 */ /* 0x001ea20000300800 */
[----:B----4-:R-:W-:-:S04]  /*20700*/  @!P3 LOP3.LUT R3, R3, R2, RZ, 0x3c, !PT ;  /* 0x000000020303b212 */ /* 0x010fc800078e3cff */
[----:B------:R-:W-:-:S04]  /*20710*/  @!P3 LOP3.LUT R2, R3, R2, RZ, 0x3c, !PT ;  /* 0x000000020302b212 */ /* 0x000fc800078e3cff */
[----:B------:R-:W-:-:S05]  /*20720*/  @!P3 LOP3.LUT R3, R3, R2, RZ, 0x3c, !PT ;  /* 0x000000020303b212 */ /* 0x000fca00078e3cff */
[----:B------:R-:W4:Y:S04]  /*20730*/  @!P3 LDG.E.U16 R25, desc[UR10][R2.64] ;  /* 0x0000000a0219b981 */ /* 0x000f28000c1e1500 */
[----:B------:R-:W2:Y:S04]  /*20740*/  LDL.LU R2, [R1+0x138] ;  /* 0x0001380001027983 */ /* 0x000ea80000300800 */
[----:B------:R-:W3:Y:S01]  /*20750*/  LDL R3, [R1+0x448] ;  /* 0x0004480001037983 */ /* 0x000ee20000100800 */
[----:B------:R-:W-:-:S03]  /*20760*/  PRMT R7, RZ, 0x7610, R7 ;  /* 0x00007610ff077816 */ /* 0x000fc60000000007 */
[----:B----4-:R0:W-:Y:S04]  /*20770*/  STL [R1+0x24], R25 ;  /* 0x0000241901007387 */ /* 0x0101e80000100800 */
[----:B--2---:R1:W-:Y:S04]  /*20780*/  STS.U16 [R24+UR5+0x2900], R2 ;  /* 0x0029000218007988 */ /* 0x0043e80008000405 */
[----:B0-----:R-:W2:Y:S01]  /*20790*/  LDL R25, [R1+0x3cc] ;  /* 0x0003cc0001197983 */ /* 0x001ea20000100800 */
[----:B-1----:R-:W-:-:S03]  /*207a0*/  @!P3 IMAD.MOV.U32 R2, RZ, RZ, R22 ;  /* 0x000000ffff02b224 */ /* 0x002fc600078e0016 */
[----:B------:R-:W4:Y:S04]  /*207b0*/  LDL.LU R22, [R1+0x12c] ;  /* 0x00012c0001167983 */ /* 0x000f280000300800 */
[----:B---3--:R0:W3:Y:S04]  /*207c0*/  @!P3 LDG.E.U16 R7, desc[UR10][R2.64] ;  /* 0x0000000a0207b981 */ /* 0x0080e8000c1e1500 */
[----:B------:R-:W2:Y:S04]  /*207d0*/  LDL.LU R2, [R1+0x134] ;  /* 0x0001340001027983 */ /* 0x000ea80000300800 */
[----:B------:R-:W3:Y:S01]  /*207e0*/  LDL R3, [R1+0x408] ;  /* 0x0004080001037983 */ /* 0x000ee20000100800 */
[----:B------:R-:W-:-:S03]  /*207f0*/  PRMT R6, RZ, 0x7610, R6 ;  /* 0x00007610ff067816 */ /* 0x000fc60000000006 */
[----:B--2---:R0:W-:Y:S02]  /*20800*/  STS.U16 [R24+UR5+0x2d00], R2 ;  /* 0x002d000218007988 */ /* 0x0041e40008000405 */
[----:B0-----:R-:W-:-:S05]  /*20810*/  @!P3 IMAD.MOV.U32 R2, RZ, RZ, R23 ;  /* 0x000000ffff02b224 */ /* 0x001fca00078e0017 */
[----:B---3--:R-:W2:Y:S04]  /*20820*/  @!P3 LDG.E.U16 R6, desc[UR10][R2.64] ;  /* 0x0000000a0206b981 */ /* 0x008ea8000c1e1500 */
[----:B------:R0:W-:Y:S04]  /*20830*/  STL [R1+0x1234], R7 ;  /* 0x0012340701007387 */ /* 0x0001e80000100800 */
[----:B0-----:R-:W3:Y:S04]  /*20840*/  LDL R7, [R1+0x38c] ;  /* 0x00038c0001077983 */ /* 0x001ee80000100800 */
[----:B------:R-:W3:Y:S04]  /*20850*/  LDL.LU R23, [R1+0x1c] ;  /* 0x00001c0001177983 */ /* 0x000ee80000300800 */
[----:B------:R-:W3:Y:S04]  /*20860*/  LDL.LU R2, [R1+0x130] ;  /* 0x0001300001027983 */ /* 0x000ee80000300800 */
[----:B------:R-:W4:Y:S04]  /*20870*/  LDL R3, [R1+0x3c8] ;  /* 0x0003c80001037983 */ /* 0x000f280000100800 */
[----:B--2---:R0:W-:Y:S04]  /*20880*/  STL [R1+0x1238], R6 ;  /* 0x0012380601007387 */ /* 0x0041e80000100800 */
[----:B0-----:R-:W2:Y:S01]  /*20890*/  LDL R6, [R1+0x388] ;  /* 0x0003880001067983 */ /* 0x001ea20000100800 */
[----:B------:R-:W-:-:S02]  /*208a0*/  PRMT R5, RZ, 0x7610, R5 ;  /* 0x00007610ff057816 */ /* 0x000fc40000000005 */
[----:B------:R-:W-:Y:S01]  /*208b0*/  PRMT R4, RZ, 0x7610, R4 ;  /* 0x00007610ff047816 */ /* 0x000fe20000000004 */
[----:B---3--:R0:W-:Y:S02]  /*208c0*/  STS.U16 [R24+UR5+0x3100], R2 ;  /* 0x0031000218007988 */ /* 0x0081e40008000405 */
[----:B0-----:R-:W-:-:S05]  /*208d0*/  @!P3 IMAD.MOV.U32 R2, RZ, RZ, R25 ;  /* 0x000000ffff02b224 */ /* 0x001fca00078e0019 */
[----:B----4-:R0:W3:Y:S02]  /*208e0*/  @!P3 LDG.E.U16 R5, desc[UR10][R2.64] ;  /* 0x0000000a0205b981 */ /* 0x0100e4000c1e1500 */
[----:B0-----:R-:W-:Y:S02]  /*208f0*/  @!P3 IMAD.MOV.U32 R2, RZ, RZ, R7 ;  /* 0x000000ffff02b224 */ /* 0x001fe400078e0007 */
[----:B--2---:R-:W-:-:S05]  /*20900*/  @!P3 IMAD.MOV.U32 R3, RZ, RZ, R6 ;  /* 0x000000ffff03b224 */ /* 0x004fca00078e0006 */
[----:B------:R-:W2:Y:S01]  /*20910*/  @!P3 LDG.E.U16 R4, desc[UR10][R2.64] ;  /* 0x0000000a0204b981 */ /* 0x000ea2000c1e1500 */
[----:B------:R-:W0:Y:S03]  /*20920*/  S2R R25, SR_TID.X ;  /* 0x0000000000197919 */ /* 0x000e260000002100 */
[----:B------:R1:W-:Y:S04]  /*20930*/  STS.U16 [R24+UR5+0x3500], R15 ;  /* 0x0035000f18007988 */ /* 0x0003e80008000405 */
[----:B---3--:R-:W-:Y:S04]  /*20940*/  STL [R1+0x123c], R5 ;  /* 0x00123c0501007387 */ /* 0x008fe80000100800 */
[----:B-1----:R-:W3:Y:S04]  /*20950*/  LDL R15, [R1+0xafc] ;  /* 0x000afc00010f7983 */ /* 0x002ee80000100800 */
[----:B------:R-:W4:Y:S01]  /*20960*/  LDL.LU R24, [R1+0x124] ;  /* 0x0001240001187983 */ /* 0x000f220000300800 */
[----:B0-----:R-:W-:-:S03]  /*20970*/  LOP3.LUT R7, R25, 0x3f, RZ, 0xc0, !PT ;  /* 0x0000003f19077812 */ /* 0x001fc600078ec0ff */
[----:B------:R-:W3:Y:S04]  /*20980*/  LDL.LU R25, [R1+0x120] ;  /* 0x0001200001197983 */ /* 0x000ee80000300800 */
[----:B--2---:R0:W-:Y:S04]  /*20990*/  STL [R1+0x1240], R4 ;  /* 0x0012400401007387 */ /* 0x0041e80000100800 */
[----:B------:R-:W2:Y:S01]  /*209a0*/  LDL R6, [R1+0xa84] ;  /* 0x000a840001067983 */ /* 0x000ea20000100800 */
[----:B0-----:R-:W-:-:S03]  /*209b0*/  IMAD.SHL.U32 R4, R7, 0x2, RZ ;  /* 0x0000000207047824 */ /* 0x001fc600078e00ff */
[----:B------:R-:W2:Y:S02]  /*209c0*/  LDL.LU R7, [R1+0x11c] ;  /* 0x00011c0001077983 */ /* 0x000ea40000300800 */
[----:B------:R-:W-:-:S05]  /*209d0*/  LOP3.LUT R4, R4, 0x20, RZ, 0x3c, !PT ;  /* 0x0000002004047812 */ /* 0x000fca00078e3cff */
[----:B------:R0:W-:Y:S04]  /*209e0*/  STS.U16 [R4+UR5+0x3900], R14 ;  /* 0x0039000e04007988 */ /* 0x0001e80008000405 */
[----:B0-----:R-:W3:Y:S01]  /*209f0*/  LDL R14, [R1+0x360] ;  /* 0x00036000010e7983 */ /* 0x001ee20000100800 */
[----:B------:R-:W-:Y:S02]  /*20a00*/  PRMT R3, RZ, 0x7610, R3 ;  /* 0x00007610ff037816 */ /* 0x000fe40000000003 */
        /* <DEDUP_REMOVED lines=11> */
[----:B---3--:R-:W-:Y:S04]  /*20ac0*/  STL [R1+0x1244], R3 ;  /* 0x0012440301007387 */ /* 0x008fe80000100800 */
[----:B------:R0:W-:Y:S04]  /*20ad0*/  STS.U16 [R4+UR5+0x3d00], R22 ;  /* 0x003d001604007988 */ /* 0x0001e80008000405 */
[----:B0-----:R-:W3:Y:S04]  /*20ae0*/  LDL.LU R22, [R1+0x12a4] ;  /* 0x0012a40001167983 */ /* 0x001ee80000300800 */
[----:B------:R-:W3:Y:S04]  /*20af0*/  LDL R14, [R1+0x348] ;  /* 0x00034800010e7983 */ /* 0x000ee80000100800 */
[----:B------:R-:W3:Y:S04]  /*20b00*/  LDL R15, [R1+0xab8] ;  /* 0x000ab800010f7983 */ /* 0x000ee80000100800 */
[----:B------:R0:W-:Y:S04]  /*20b10*/  STS.U16 [R4+UR5+0x4100], R23 ;  /* 0x0041001704007988 */ /* 0x0001e80008000405 */
[----:B--2---:R-:W-:Y:S04]  /*20b20*/  STL [R1+0x1248], R2 ;  /* 0x0012480201007387 */ /* 0x004fe80000100800 */
[----:B0-----:R-:W2:Y:S01]  /*20b30*/  LDL.LU R23, [R1+0x12a0] ;  /* 0x0012a00001177983 */ /* 0x001ea20000300800 */
[----:B---3--:R-:W-:-:S04]  /*20b40*/  @!P3 LOP3.LUT R15, R15, R14, RZ, 0x3c, !PT ;  /* 0x0000000e0f0fb212 */ /* 0x008fc800078e3cff */
[----:B------:R-:W-:-:S04]  /*20b50*/  @!P3 LOP3.LUT R14, R15, R14, RZ, 0x3c, !PT ;  /* 0x0000000e0f0eb212 */ /* 0x000fc800078e3cff */
[----:B------:R-:W-:Y:S02]  /*20b60*/  @!P3 LOP3.LUT R15, R15, R14, RZ, 0x3c, !PT ;  /* 0x0000000e0f0fb212 */ /* 0x000fe400078e3cff */
[----:B--2---:R-:W-:-:S06]  /*20b70*/  PRMT R23, RZ, 0x7610, R23 ;  /* 0x00007610ff177816 */ /* 0x004fcc0000000017 */
[----:B------:R-:W2:Y:S04]  /*20b80*/  @!P3 LDG.E.U16 R23, desc[UR10][R14.64] ;  /* 0x0000000a0e17b981 */ /* 0x000ea8000c1e1500 */
[----:B--2---:R0:W-:Y:S04]  /*20b90*/  STL [R1+0x1c], R23 ;  /* 0x00001c1701007387 */ /* 0x0041e80000100800 */
[----:B0-----:R-:W2:Y:S04]  /*20ba0*/  LDL.LU R23, [R1+0x129c] ;  /* 0x00129c0001177983 */ /* 0x001ea80000300800 */
[----:B------:R-:W3:Y:S04]  /*20bb0*/  LDL.LU R14, [R1+0x128] ;  /* 0x00012800010e7983 */ /* 0x000ee80000300800 */
[----:B------:R-:W2:Y:S01]  /*20bc0*/  LDL R15, [R1+0xa80] ;  /* 0x000a8000010f7983 */ /* 0x000ea20000100800 */
[----:B------:R-:W-:-:S03]  /*20bd0*/  PRMT R2, RZ, 0x7610, R2 ;  /* 0x00007610ff027816 */ /* 0x000fc60000000002 */
[----:B---3--:R0:W-:Y:S02]  /*20be0*/  STS.U16 [R4+UR5+0x4500], R14 ;  /* 0x0045000e04007988 */ /* 0x0081e40008000405 */
[----:B0-----:R-:W-:Y:S02]  /*20bf0*/  @!P3 IMAD.MOV.U32 R14, RZ, RZ, R6 ;  /* 0x000000ffff0eb224 */ /* 0x001fe400078e0006 */
[----:B------:R-:W3:Y:S04]  /*20c00*/  LDL R6, [R1+0x980] ;  /* 0x0009800001067983 */ /* 0x000ee80000100800 */
[----:B--2---:R-:W2:Y:S04]  /*20c10*/  @!P3 LDG.E.U16 R2, desc[UR10][R14.64] ;  /* 0x0000000a0e02b981 */ /* 0x004ea8000c1e1500 */
[----:B----4-:R-:W-:Y:S04]  /*20c20*/  STS.U16 [R4+UR5+0x4900], R24 ;  /* 0x0049001804007988 */ /* 0x010fe80008000405 */
[----:B------:R-:W4:Y:S04]  /*20c30*/  LDL R14, [R1+0xa40] ;  /* 0x000a4000010e7983 */ /* 0x000f280000100800 */
[----:B------:R-:W4:Y:S04]  /*20c40*/  LDL R15, [R1+0xa44] ;  /* 0x000a4400010f7983 */ /* 0x000f280000100800 */
[----:B--2---:R0:W-:Y:S04]  /*20c50*/  STL [R1+0x18], R2 ;  /* 0x0000180201007387 */ /* 0x0041e80000100800 */
[----:B0-----:R-:W2:Y:S04]  /*20c60*/  LDL R2, [R1+0x984] ;  /* 0x0009840001027983 */ /* 0x001ea80000100800 */
[----:B------:R-:W2:Y:S01]  /*20c70*/  LDL.LU R24, [R1+0x1298] ;  /* 0x0012980001187983 */ /* 0x000ea20000300800 */
[----:B----4-:R-:W-:-:S04]  /*20c80*/  @!P3 LOP3.LUT R15, R15, R14, RZ, 0x3c, !PT ;  /* 0x0000000e0f0fb212 */ /* 0x010fc800078e3cff */
[----:B------:R-:W-:-:S04]  /*20c90*/  @!P3 LOP3.LUT R14, R15, R14, RZ, 0x3c, !PT ;  /* 0x0000000e0f0eb212 */ /* 0x000fc800078e3cff */
[----:B------:R-:W-:Y:S02]  /*20ca0*/  @!P3 LOP3.LUT R15, R15, R14, RZ, 0x3c, !PT ;  /* 0x0000000e0f0fb212 */ /* 0x000fe400078e3cff */
[----:B--2---:R-:W-:-:S06]  /*20cb0*/  PRMT R24, RZ, 0x7610, R24 ;  /* 0x00007610ff187816 */ /* 0x004fcc0000000018 */
[----:B------:R-:W2:Y:S04]  /*20cc0*/  @!P3 LDG.E.U16 R24, desc[UR10][R14.64] ;  /* 0x0000000a0e18b981 */ /* 0x000ea8000c1e1500 */
        /* <DEDUP_REMOVED lines=10> */
[----:B------:R0:W4:Y:S04]  /*20d70*/  @!P3 LDG.E.U16 R5, desc[UR10][R14.64] ;  /* 0x0000000a0e05b981 */ /* 0x000128000c1e1500 */
[----:B------:R-:W0:Y:S04]  /*20d80*/  LDL R14, [R1+0x9c0] ;  /* 0x0009c000010e7983 */ /* 0x000e280000100800 */
[----:B------:R-:W0:Y:S01]  /*20d90*/  LDL R15, [R1+0x9c4] ;  /* 0x0009c400010f7983 */ /* 0x000e220000100800 */
[----:B--2---:R-:W-:Y:S02]  /*20da0*/  PRMT R25, RZ, 0x7610, R25 ;  /* 0x00007610ff197816 */ /* 0x004fe40000000019 */
[----:B0-----:R-:W-:-:S04]  /*20db0*/  @!P3 LOP3.LUT R15, R15, R14, RZ, 0x3c, !PT ;  /* 0x0000000e0f0fb212 */ /* 0x001fc800078e3cff */
[----:B------:R-:W-:-:S04]  /*20dc0*/  @!P3 LOP3.LUT R14, R15, R14, RZ, 0x3c, !PT ;  /* 0x0000000e0f0eb212 */ /* 0x000fc800078e3cff */
[----:B------:R-:W-:-:S05]  /*20dd0*/  @!P3 LOP3.LUT R15, R15, R14, RZ, 0x3c, !PT ;  /* 0x0000000e0f0fb212 */ /* 0x000fca00078e3cff */
[----:B------:R-:W2:Y:S04]  /*20de0*/  @!P3 LDG.E.U16 R25, desc[UR10][R14.64] ;  /* 0x0000000a0e19b981 */ /* 0x000ea8000c1e1500 */
[----:B------:R0:W-:Y:S04]  /*20df0*/  STS.U16 [R4+UR5+0x5100], R7 ;  /* 0x0051000704007988 */ /* 0x0001e80008000405 */
[----:B0-----:R-:W3:Y:S04]  /*20e00*/  LDL R7, [R1+0x900] ;  /* 0x0009000001077983 */ /* 0x001ee80000100800 */
[----:B----4-:R0:W-:Y:S04]  /*20e10*/  STL [R1+0x10], R5 ;  /* 0x0000100501007387 */ /* 0x0101e80000100800 */
[----:B0-----:R-:W4:Y:S04]  /*20e20*/  LDL R5, [R1+0x904] ;  /* 0x0009040001057983 */ /* 0x001f280000100800 */
[----:B--2---:R0:W-:Y:S04]  /*20e30*/  STL [R1+0xc], R25 ;  /* 0x00000c1901007387 */ /* 0x0041e80000100800 */
[----:B0-----:R-:W2:Y:S04]  /*20e40*/  LDL.LU R25, [R1+0x128c] ;  /* 0x00128c0001197983 */ /* 0x001ea80000300800 */
[----:B------:R-:W3:Y:S01]  /*20e50*/  LDL.LU R15, [R1+0x118] ;  /* 0x00011800010f7983 */ /* 0x000ee20000300800 */
[----:B------:R-:W-:-:S03]  /*20e60*/  @!P3 IMAD.MOV.U32 R14, RZ, RZ, R2 ;  /* 0x000000ffff0eb224 */ /* 0x000fc600078e0002 */
[----:B------:R-:W4:Y:S01]  /*20e70*/  LDL R2, [R1+0x8c4] ;  /* 0x0008c40001027983 */ /* 0x000f220000100800 */
[----:B--2---:R-:W-:-:S03]  /*20e80*/  PRMT R25, RZ, 0x7610, R25 ;  /* 0x00007610ff197816 */ /* 0x004fc60000000019 */
[----:B---3--:R0:W-:Y:S02]  /*20e90*/  STS.U16 [R4+UR5+0x5500], R15 ;  /* 0x0055000f04007988 */ /* 0x0081e40008000405 */
[----:B0-----:R-:W-:Y:S02]  /*20ea0*/  @!P3 IMAD.MOV.U32 R15, RZ, RZ, R6 ;  /* 0x000000ffff0fb224 */ /* 0x001fe400078e0006 */
[----:B------:R-:W2:Y:S04]  /*20eb0*/  LDL R6, [R1+0x8c0] ;  /* 0x0008c00001067983 */ /* 0x000ea80000100800 */
[----:B------:R-:W3:Y:S04]  /*20ec0*/  @!P3 LDG.E.U16 R25, desc[UR10][R14.64] ;  /* 0x0000000a0e19b981 */ /* 0x000ee8000c1e1500 */
[----:B---3--:R0:W-:Y:S04]  /*20ed0*/  STL [R1+0x8], R25 ;  /* 0x0000081901007387 */ /* 0x0081e80000100800 */
[----:B0-----:R-:W3:Y:S04]  /*20ee0*/  LDL.LU R25, [R1+0x1288] ;  /* 0x0012880001197983 */ /* 0x001ee80000300800 */
        /* <DEDUP_REMOVED lines=8> */
[----:B----4-:R-:W-:Y:S02]  /*20f70*/  @!P3 IMAD.MOV.U32 R14, RZ, RZ, R5 ;  /* 0x000000ffff0eb224 */ /* 0x010fe400078e0005 */
[----:B------:R-:W-:-:S05]  /*20f80*/  @!P3 IMAD.MOV.U32 R15, RZ, RZ, R7 ;  /* 0x000000ffff0fb224 */ /* 0x000fca00078e0007 */
[----:B------:R-:W4:Y:S04]  /*20f90*/  @!P3 LDG.E.U16 R0, desc[UR10][R14.64] ;  /* 0x0000000a0e00b981 */ /* 0x000f28000c1e1500 */
[----:B--2---:R0:W-:Y:S04]  /*20fa0*/  STL [R1+0x4], R3 ;  /* 0x0000040301007387 */ /* 0x0041e80000100800 */
[----:B------:R-:W2:Y:S04]  /*20fb0*/  LDL R7, [R1+0x840] ;  /* 0x0008400001077983 */ /* 0x000ea80000100800 */
[----:B------:R-:W2:Y:S04]  /*20fc0*/  LDL R5, [R1+0x844] ;  /* 0x0008440001057983 */ /* 0x000ea80000100800 */
[----:B0-----:R-:W2:Y:S04]  /*20fd0*/  LDL R3, [R1+0x884] ;  /* 0x0008840001037983 */ /* 0x001ea80000100800 */
[----:B----4-:R0:W-:Y:S04]  /*20fe0*/  STL [R1+0x121c], R0 ;  /* 0x00121c0001007387 */ /* 0x0101e80000100800 */
[----:B0-----:R-:W4:Y:S01]  /*20ff0*/  LDL R0, [R1+0x880] ;  /* 0x0008800001007983 */ /* 0x001f220000100800 */
[----:B------:R-:W-:Y:S01]  /*21000*/  PRMT R28, RZ, 0x7610, R28 ;  /* 0x00007610ff1c7816 */ /* 0x000fe2000000001c */
[----:B------:R-:W-:-:S02]  /*21010*/  @!P3 IMAD.MOV.U32 R14, RZ, RZ, R2 ;  /* 0x000000ffff0eb224 */ /* 0x000fc400078e0002 */
[----:B------:R-:W-:Y:S01]  /*21020*/  @!P3 IMAD.MOV.U32 R15, RZ, RZ, R6 ;  /* 0x000000ffff0fb224 */ /* 0x000fe200078e0006 */
[----:B------:R-:W-:Y:S01]  /*21030*/  PRMT R26, RZ, 0x7610, R26 ;  /* 0x00007610ff1a7816 */ /* 0x000fe2000000001a */
[----:B---3--:R-:W-:Y:S04]  /*21040*/  STS.U16 [R4+UR5+0x5900], R25 ;  /* 0x0059001904007988 */ /* 0x008fe80008000405 */
[----:B------:R2:W3:Y:S04]  /*21050*/  @!P3 LDG.E.U16 R28, desc[UR10][R14.64] ;  /* 0x0000000a0e1cb981 */ /* 0x0004e8000c1e1500 */
[----:B------:R0:W-:Y:S04]  /*21060*/  STS.U16 [R4+UR5+0x5d00], R24 ;  /* 0x005d001804007988 */ /* 0x0001e80008000405 */
[----:B------:R-:W3:Y:S04]  /*21070*/  LDL R6, [R1+0x800] ;  /* 0x0008000001067983 */ /* 0x000ee80000100800 */
[----:B------:R-:W3:Y:S01]  /*21080*/  LDL R2, [R1+0x804] ;  /* 0x0008040001027983 */ /* 0x000ee20000100800 */
[----:B0-----:R-:W-:Y:S01]  /*21090*/  PRMT R24, RZ, 0x7610, R24 ;  /* 0x00007610ff187816 */ /* 0x001fe20000000018 */
[----:B--2---:R-:W-:-:S02]  /*210a0*/  @!P3 IMAD.MOV.U32 R14, RZ, RZ, R3 ;  /* 0x000000ffff0eb224 */ /* 0x004fc400078e0003 */
[----:B----4-:R-:W-:-:S05]  /*210b0*/  @!P3 IMAD.MOV.U32 R15, RZ, RZ, R0 ;  /* 0x000000ffff0fb224 */ /* 0x010fca00078e0000 */
[----:B------:R0:W2:Y:S02]  /*210c0*/  @!P3 LDG.E.U16 R26, desc[UR10][R14.64] ;  /* 0x0000000a0e1ab981 */ /* 0x0000a4000c1e1500 */
[----:B0-----:R-:W-:Y:S02]  /*210d0*/  @!P3 IMAD.MOV.U32 R14, RZ, RZ, R5 ;  /* 0x000000ffff0eb224 */ /* 0x001fe400078e0005 */
[----:B------:R-:W-:-:S05]  /*210e0*/  @!P3 IMAD.MOV.U32 R15, RZ, RZ, R7 ;  /* 0x000000ffff0fb224 */ /* 0x000fca00078e0007 */
[----:B------:R0:W4:Y:S04]  /*210f0*/  @!P3 LDG.E.U16 R24, desc[UR10][R14.64] ;  /* 0x0000000a0e18b981 */ /* 0x000128000c1e1500 */
[----:B---3--:R-:W-:Y:S04]  /*21100*/  STL [R1+0x1220], R28 ;  /* 0x0012201c01007387 */ /* 0x008fe80000100800 */
[----:B------:R-:W3:Y:S04]  /*21110*/  LDL R3, [R1+0x7c0] ;  /* 0x0007c00001037983 */ /* 0x000ee80000100800 */
[----:B------:R-:W3:Y:S01]  /*21120*/  LDL R0, [R1+0x7c4] ;  /* 0x0007c40001007983 */ /* 0x000ee20000100800 */
[----:B0-----:R-:W-:-:S02]  /*21130*/  @!P3 IMAD.MOV.U32 R14, RZ, RZ, R2 ;  /* 0x000000ffff0eb224 */ /* 0x001fc400078e0002 */
[----:B------:R-:W-:Y:S01]  /*21140*/  @!P3 IMAD.MOV.U32 R15, RZ, RZ, R6 ;  /* 0x000000ffff0fb224 */ /* 0x000fe200078e0006 */
[----:B------:R-:W-:Y:S04]  /*21150*/  STS.U16 [R4+UR5+0x6100], R23 ;  /* 0x0061001704007988 */ /* 0x000fe80008000405 */
[----:B------:R0:W-:Y:S02]  /*21160*/  STS.U16 [R4+UR5+0x6500], R22 ;  /* 0x0065001604007988 */ /* 0x0001e40008000405 */
[----:B0-----:R-:W-:-:S06]  /*21170*/  PRMT R22, RZ, 0x7610, R22 ;  /* 0x00007610ff167816 */ /* 0x001fcc0000000016 */
[----:B------:R3:W3:Y:S04]  /*21180*/  @!P3 LDG.E.U16 R22, desc[UR10][R14.64] ;  /* 0x0000000a0e16b981 */ /* 0x0006e8000c1e1500 */
[----:B--2---:R0:W-:Y:S04]  /*21190*/  STL [R1+0x1224], R26 ;  /* 0x0012241a01007387 */ /* 0x0041e80000100800 */
[----:B------:R-:W2:Y:S04]  /*211a0*/  LDL R5, [R1+0x784] ;  /* 0x0007840001057983 */ /* 0x000ea80000100800 */
[----:B0-----:R-:W2:Y:S04]  /*211b0*/  LDL R26, [R1+0x780] ;  /* 0x00078000011a7983 */ /* 0x001ea80000100800 */
[----:B----4-:R-:W-:Y:S04]  /*211c0*/  STL [R1+0x1228], R24 ;  /* 0x0012281801007387 */ /* 0x010fe80000100800 */
[----:B------:R-:W4:Y:S04]  /*211d0*/  LDL R6, [R1+0x740] ;  /* 0x0007400001067983 */ /* 0x000f280000100800 */
[----:B------:R-:W4:Y:S01]  /*211e0*/  LDL R2, [R1+0x744] ;  /* 0x0007440001027983 */ /* 0x000f220000100800 */
[----:B---3--:R-:W-:-:S03]  /*211f0*/  @!P3 IMAD.MOV.U32 R15, RZ, RZ, R3 ;  /* 0x000000ffff0fb224 */ /* 0x008fc600078e0003 */
[----:B------:R-:W-:Y:S01]  /*21200*/  STS.U16 [R4+UR5+0x6900], R21 ;  /* 0x0069001504007988 */ /* 0x000fe20008000405 */
[----:B------:R-:W-:-:S03]  /*21210*/  @!P3 IMAD.MOV.U32 R14, RZ, RZ, R0 ;  /* 0x000000ffff0eb224 */ /* 0x000fc600078e0000 */
[----:B------:R0:W-:Y:S04]  /*21220*/  STS.U16 [R4+UR5+0x6d00], R20 ;  /* 0x006d001404007988 */ /* 0x0001e80008000405 */
[----:B------:R-:W-:Y:S04]  /*21230*/  STS.U16 [R4+UR5+0x7100], R19 ;  /* 0x0071001304007988 */ /* 0x000fe80008000405 */
[----:B------:R-:W3:Y:S01]  /*21240*/  LDL.LU R7, [R1+0x17c] ;  /* 0x00017c0001077983 */ /* 0x000ee20000300800 */
[----:B0-----:R-:W-:-:S03]  /*21250*/  PRMT R20, RZ, 0x7610, R20 ;  /* 0x00007610ff147816 */ /* 0x001fc60000000014 */
[----:B------:R0:W-:Y:S04]  /*21260*/  STS.U16 [R4+UR5+0x7500], R18 ;  /* 0x0075001204007988 */ /* 0x0001e80008000405 */
[----:B------:R2:W3:Y:S01]  /*21270*/  @!P3 LDG.E.U16 R20, desc[UR10][R14.64] ;  /* 0x0000000a0e14b981 */ /* 0x0004e2000c1e1500 */
[----:B0-----:R-:W-:-:S03]  /*21280*/  PRMT R18, RZ, 0x7610, R18 ;  /* 0x00007610ff127816 */ /* 0x001fc60000000012 */
[----:B------:R0:W-:Y:S02]  /*21290*/  STS.U16 [R4+UR5+0x7900], R16 ;  /* 0x0079001004007988 */ /* 0x0001e40008000405 */
[----:B0-----:R-:W-:Y:S02]  /*212a0*/  PRMT R16, RZ, 0x7610, R16 ;  /* 0x00007610ff107816 */ /* 0x001fe40000000010 */
[----:B------:R-:W-:Y:S04]  /*212b0*/  STL [R1+0x122c], R22 ;  /* 0x00122c1601007387 */ /* 0x000fe80000100800 */
[----:B------:R-:W3:Y:S04]  /*212c0*/  LDL R3, [R1+0x700] ;  /* 0x0007000001037983 */ /* 0x000ee80000100800 */
[----:B------:R-:W3:Y:S04]  /*212d0*/  LDL R0, [R1+0x704] ;  /* 0x0007040001007983 */ /* 0x000ee80000100800 */
[----:B------:R-:W3:Y:S01]  /*212e0*/  LDL.LU R24, [R1+0x174] ;  /* 0x0001740001187983 */ /* 0x000ee20000300800 */
[----:B--2---:R-:W-:-:S02]  /*212f0*/  @!P3 IMAD.MOV.U32 R14, RZ, RZ, R5 ;  /* 0x000000ffff0eb224 */ /* 0x004fc400078e0005 */
[----:B------:R-:W-:-:S05]  /*21300*/  @!P3 IMAD.MOV.U32 R15, RZ, RZ, R26 ;  /* 0x000000ffff0fb224 */ /* 0x000fca00078e001a */
[----:B------:R4:W2:Y:S02]  /*21310*/  @!P3 LDG.E.U16 R18, desc[UR10][R14.64] ;  /* 0x0000000a0e12b981 */ /* 0x0008a4000c1e1500 */
[----:B----4-:R-:W-:Y:S02]  /*21320*/  @!P3 IMAD.MOV.U32 R14, RZ, RZ, R2 ;  /* 0x000000ffff0eb224 */ /* 0x010fe400078e0002 */
[----:B------:R-:W-:-:S05]  /*21330*/  @!P3 IMAD.MOV.U32 R15, RZ, RZ, R6 ;  /* 0x000000ffff0fb224 */ /* 0x000fca00078e0006 */
[----:B------:R0:W4:Y:S04]  /*21340*/  @!P3 LDG.E.U16 R16, desc[UR10][R14.64] ;  /* 0x0000000a0e10b981 */ /* 0x000128000c1e1500 */
[----:B---3--:R1:W-:Y:S04]  /*21350*/  STL [R1+0x1230], R20 ;  /* 0x0012301401007387 */ /* 0x0083e80000100800 */
[----:B------:R-:W3:Y:S04]  /*21360*/  LDL.LU R5, [R1+0x16c] ;  /* 0x00016c0001057983 */ /* 0x000ee80000300800 */
[----:B------:R-:W-:Y:S01]  /*21370*/  STS.U16 [R4+UR5+0x7d00], R17 ;  /* 0x007d001104007988 */ /* 0x000fe20008000405 */
[----:B------:R-:W-:Y:S01]  /*21380*/  PRMT R13, RZ, 0x7610, R13 ;  /* 0x00007610ff0d7816 */ /* 0x000fe2000000000d */
[----:B0-----:R-:W-:-:S02]  /*21390*/  @!P3 IMAD.MOV.U32 R15, RZ, RZ, R3 ;  /* 0x000000ffff0fb224 */ /* 0x001fc400078e0003 */
[----:B------:R-:W-:-:S05]  /*213a0*/  @!P3 IMAD.MOV.U32 R14, RZ, RZ, R0 ;  /* 0x000000ffff0eb224 */ /* 0x000fca00078e0000 */
[----:B------:R-:W3:Y:S04]  /*213b0*/  @!P3 LDG.E.U16 R13, desc[UR10][R14.64] ;  /* 0x0000000a0e0db981 */ /* 0x000ee8000c1e1500 */
[----:B--2---:R0:W-:Y:S04]  /*213c0*/  STL [R1+0x124c], R18 ;  /* 0x00124c1201007387 */ /* 0x0041e80000100800 */
[----:B----4-:R2:W-:Y:S04]  /*213d0*/  STL [R1+0x1250], R16 ;  /* 0x0012501001007387 */ /* 0x0105e80000100800 */
[----:B-1----:R-:W4:Y:S04]  /*213e0*/  LDL R20, [R1+0x6c0] ;  /* 0x0006c00001147983 */ /* 0x002f280000100800 */
[----:B0-----:R-:W4:Y:S04]  /*213f0*/  LDL R18, [R1+0x6c4] ;  /* 0x0006c40001127983 */ /* 0x001f280000100800 */
[----:B------:R-:W4:Y:S04]  /*21400*/  LDL.LU R26, [R1+0x164] ;  /* 0x00016400011a7983 */ /* 0x000f280000300800 */
[----:B--2---:R-:W2:Y:S04]  /*21410*/  LDL R16, [R1+0x680] ;  /* 0x0006800001107983 */ /* 0x004ea80000100800 */
[----:B------:R-:W2:Y:S01]  /*21420*/  LDL R4, [R1+0x684] ;  /* 0x0006840001047983 */ /* 0x000ea20000100800 */
[----:B------:R-:W-:Y:S01]  /*21430*/  PRMT R17, RZ, 0x7610, R17 ;  /* 0x00007610ff117816 */ /* 0x000fe20000000011 */
[----:B------:R-:W0:Y:S01]  /*21440*/  S2R R6, SR_TID.X ;  /* 0x0000000000067919 */ /* 0x000e220000002100 */
[----:B------:R-:W-:Y:S01]  /*21450*/  PRMT R19, RZ, 0x7610, R19 ;  /* 0x00007610ff137816 */ /* 0x000fe20000000013 */
[----:B------:R-:W2:Y:S01]  /*21460*/  LDL.LU R28, [R1+0x15c] ;  /* 0x00015c00011c7983 */ /* 0x000ea20000300800 */
[----:B0-----:R-:W-:-:S05]  /*21470*/  LOP3.LUT R6, R6, 0x3f, RZ, 0xc0, !PT ;  /* 0x0000003f06067812 */ /* 0x001fca00078ec0ff */
[----:B------:R-:W-:Y:S02]  /*21480*/  IMAD.SHL.U32 R2, R6, 0x2, RZ ;  /* 0x0000000206027824 */ /* 0x000fe400078e00ff */
[----:B------:R-:W2:Y:S04]  /*21490*/  LDL.LU R6, [R1+0x154] ;  /* 0x0001540001067983 */ /* 0x000ea80000300800 */
[----:B---3--:R-:W-:Y:S04]  /*214a0*/  STL [R1+0x1254], R13 ;  /* 0x0012540d01007387 */ /* 0x008fe80000100800 */
[----:B------:R-:W3:Y:S04]  /*214b0*/  LDL R3, [R1+0x640] ;  /* 0x0006400001037983 */ /* 0x000ee80000100800 */
[----:B------:R-:W3:Y:S01]  /*214c0*/  LDL R0, [R1+0x644] ;  /* 0x0006440001007983 */ /* 0x000ee20000100800 */
[----:B----4-:R-:W-:-:S02]  /*214d0*/  @!P3 IMAD.MOV.U32 R15, RZ, RZ, R20 ;  /* 0x000000ffff0fb224 */ /* 0x010fc400078e0014 */
[----:B------:R-:W-:-:S05]  /*214e0*/  @!P3 IMAD.MOV.U32 R14, RZ, RZ, R18 ;  /* 0x000000ffff0eb224 */ /* 0x000fca00078e0012 */
[----:B------:R2:W4:Y:S02]  /*214f0*/  @!P3 LDG.E.U16 R17, desc[UR10][R14.64] ;  /* 0x0000000a0e11b981 */ /* 0x000524000c1e1500 */
[----:B--2---:R-:W-:Y:S02]  /*21500*/  @!P3 IMAD.MOV.U32 R14, RZ, RZ, R4 ;  /* 0x000000ffff0eb224 */ /* 0x004fe400078e0004 */
[----:B------:R-:W-:-:S05]  /*21510*/  @!P3 IMAD.MOV.U32 R15, RZ, RZ, R16 ;  /* 0x000000ffff0fb224 */ /* 0x000fca00078e0010 */
[----:B------:R3:W2:Y:S01]  /*21520*/  @!P3 LDG.E.U16 R19, desc[UR10][R14.64] ;  /* 0x0000000a0e13b981 */ /* 0x0006a2000c1e1500 */
[----:B------:R-:W-:-:S05]  /*21530*/  LOP3.LUT R2, R2, 0x30, RZ, 0x3c, !PT ;  /* 0x0000003002027812 */ /* 0x000fca00078e3cff */
[----:B------:R0:W-:Y:S04]  /*21540*/  STS.U16 [R2+UR5+0x180], R7 ;  /* 0x0001800702007988 */ /* 0x0001e80008000405 */
[----:B0-----:R-:W2:Y:S04]  /*21550*/  LDL.LU R7, [R1+0x14c] ;  /* 0x00014c0001077983 */ /* 0x001ea80000300800 */
[----:B------:R-:W-:Y:S04]  /*21560*/  STS.U16 [R2+UR5+0x580], R24 ;  /* 0x0005801802007988 */ /* 0x000fe80008000405 */
[----:B------:R-:W-:Y:S01]  /*21570*/  STS.U16 [R2+UR5+0x980], R5 ;  /* 0x0009800502007988 */ /* 0x000fe20008000405 */
[----:B---3--:R-:W-:-:S02]  /*21580*/  @!P3 IMAD.MOV.U32 R15, RZ, RZ, R3 ;  /* 0x000000ffff0fb224 */ /* 0x008fc400078e0003 */
[----:B------:R-:W-:Y:S01]  /*21590*/  @!P3 IMAD.MOV.U32 R14, RZ, RZ, R0 ;  /* 0x000000ffff0eb224 */ /* 0x000fe200078e0000 */
[----:B----4-:R0:W-:Y:S04]  /*215a0*/  STL [R1+0x1258], R17 ;  /* 0x0012581101007387 */ /* 0x0101e80000100800 */
[----:B------:R-:W3:Y:S04]  /*215b0*/  LDL R18, [R1+0x600] ;  /* 0x0006000001127983 */ /* 0x000ee80000100800 */
[----:B------:R-:W4:Y:S04]  /*215c0*/  LDL R16, [R1+0x5c0] ;  /* 0x0005c00001107983 */ /* 0x000f280000100800 */
[----:B0-----:R-:W4:Y:S04]  /*215d0*/  LDL R17, [R1+0x604] ;  /* 0x0006040001117983 */ /* 0x001f280000100800 */
[----:B------:R-:W4:Y:S04]  /*215e0*/  LDL R13, [R1+0x5c4] ;  /* 0x0005c400010d7983 */ /* 0x000f280000100800 */
[----:B--2---:R-:W-:Y:S04]  /*215f0*/  STL [R1+0x125c], R19 ;  /* 0x00125c1301007387 */ /* 0x004fe80000100800 */
[----:B------:R-:W2:Y:S04]  /*21600*/  LDL R5, [R1+0x580] ;  /* 0x0005800001057983 */ /* 0x000ea80000100800 */
[----:B------:R-:W2:Y:S04]  /*21610*/  LDL R4, [R1+0x584] ;  /* 0x0005840001047983 */ /* 0x000ea80000100800 */
[----:B------:R-:W2:Y:S04]  /*21620*/  LDL R3, [R1+0x540] ;  /* 0x0005400001037983 */ /* 0x000ea80000100800 */
[----:B------:R-:W2:Y:S01]  /*21630*/  LDL R0, [R1+0x544] ;  /* 0x0005440001007983 */ /* 0x000ea20000100800 */
[----:B------:R-:W-:-:S02]  /*21640*/  PRMT R21, RZ, 0x7610, R21 ;  /* 0x00007610ff157816 */ /* 0x000fc40000000015 */
[----:B------:R-:W-:-:S04]  /*21650*/  PRMT R23, RZ, 0x7610, R23 ;  /* 0x00007610ff177816 */ /* 0x000fc80000000017 */
[----:B------:R3:W2:Y:S01]  /*21660*/  @!P3 LDG.E.U16 R21, desc[UR10][R14.64] ;  /* 0x0000000a0e15b981 */ /* 0x0006a2000c1e1500 */
[----:B------:R-:W-:Y:S02]  /*21670*/  PRMT R25, RZ, 0x7610, R25 ;  /* 0x00007610ff197816 */ /* 0x000fe40000000019 */
[----:B------:R-:W-:Y:S02]  /*21680*/  PRMT R27, RZ, 0x7610, R27 ;  /* 0x00007610ff1b7816 */ /* 0x000fe4000000001b */
[----:B------:R-:W-:Y:S01]  /*21690*/  PRMT R29, RZ, 0x7610, R29 ;  /* 0x00007610ff1d7816 */ /* 0x000fe2000000001d */
[----:B---3--:R-:W-:Y:S02]  /*216a0*/  @!P3 IMAD.MOV.U32 R15, RZ, RZ, R18 ;  /* 0x000000ffff0fb224 */ /* 0x008fe400078e0012 */
[----:B----4-:R-:W-:-:S05]  /*216b0*/  @!P3 IMAD.MOV.U32 R14, RZ, RZ, R17 ;  /* 0x000000ffff0eb224 */ /* 0x010fca00078e0011 */
[----:B------:R0:W3:Y:S02]  /*216c0*/  @!P3 LDG.E.U16 R23, desc[UR10][R14.64] ;  /* 0x0000000a0e17b981 */ /* 0x0000e4000c1e1500 */
[----:B0-----:R-:W-:Y:S02]  /*216d0*/  @!P3 IMAD.MOV.U32 R14, RZ, RZ, R13 ;  /* 0x000000ffff0eb224 */ /* 0x001fe400078e000d */
[----:B------:R-:W-:-:S05]  /*216e0*/  @!P3 IMAD.MOV.U32 R15, RZ, RZ, R16 ;  /* 0x000000ffff0fb224 */ /* 0x000fca00078e0010 */
[----:B------:R2:W4:Y:S02]  /*216f0*/  @!P3 LDG.E.U16 R25, desc[UR10][R14.64] ;  /* 0x0000000a0e19b981 */ /* 0x000524000c1e1500 */
[----:B--2---:R-:W-:Y:S02]  /*21700*/  @!P3 IMAD.MOV.U32 R14, RZ, RZ, R4 ;  /* 0x000000ffff0eb224 */ /* 0x004fe400078e0004 */
[----:B------:R-:W-:-:S05]  /*21710*/  @!P3 IMAD.MOV.U32 R15, RZ, RZ, R5 ;  /* 0x000000ffff0fb224 */ /* 0x000fca00078e0005 */
[----:B------:R0:W2:Y:S02]  /*21720*/  @!P3 LDG.E.U16 R27, desc[UR10][R14.64] ;  /* 0x0000000a0e1bb981 */ /* 0x0000a4000c1e1500 */
[----:B0-----:R-:W-:Y:S02]  /*21730*/  @!P3 IMAD.MOV.U32 R14, RZ, RZ, R0 ;  /* 0x000000ffff0eb224 */ /* 0x001fe400078e0000 */
[----:B------:R-:W-:-:S05]  /*21740*/  @!P3 IMAD.MOV.U32 R15, RZ, RZ, R3 ;  /* 0x000000ffff0fb224 */ /* 0x000fca00078e0003 */
[----:B------:R-:W2:Y:S04]  /*21750*/  @!P3 LDG.E.U16 R29, desc[UR10][R14.64] ;  /* 0x0000000a0e1db981 */ /* 0x000ea8000c1e1500 */
[----:B------:R-:W-:Y:S04]  /*21760*/  STL [R1+0x1260], R21 ;  /* 0x0012601501007387 */ /* 0x000fe80000100800 */
[----:B------:R-:W-:Y:S04]  /*21770*/  STS.U16 [R2+UR5+0xd80], R26 ;  /* 0x000d801a02007988 */ /* 0x000fe80008000405 */
[----:B------:R-:W-:Y:S04]  /*21780*/  STS.U16 [R2+UR5+0x1180], R28 ;  /* 0x0011801c02007988 */ /* 0x000fe80008000405 */
[----:B------:R-:W-:Y:S04]  /*21790*/  STS.U16 [R2+UR5+0x1580], R6 ;  /* 0x0015800602007988 */ /* 0x000fe80008000405 */
[----:B------:R-:W-:Y:S04]  /*217a0*/  STS.U16 [R2+UR5+0x1980], R7 ;  /* 0x0019800702007988 */ /* 0x000fe80008000405 */
[----:B---3--:R-:W-:Y:S04]  /*217b0*/  STL [R1+0x1264], R23 ;  /* 0x0012641701007387 */ /* 0x008fe80000100800 */
[----:B----4-:R-:W-:Y:S04]  /*217c0*/  STL [R1+0x1268], R25 ;  /* 0x0012681901007387 */ /* 0x010fe80000100800 */
[----:B--2---:R0:W-:Y:S04]  /*217d0*/  STL [R1+0x126c], R27 ;  /* 0x00126c1b01007387 */ /* 0x0041e80000100800 */
[----:B0-----:R-:W2:Y:S04]  /*217e0*/  LDL.LU R27, [R1+0x144] ;  /* 0x00014400011b7983 */ /* 0x001ea80000300800 */
[----:B------:R-:W3:Y:S04]  /*217f0*/  LDL.LU R25, [R1+0x108] ;  /* 0x0001080001197983 */ /* 0x000ee80000300800 */
[----:B------:R-:W4:Y:S04]  /*21800*/  LDL.LU R23, [R1+0xf8] ;  /* 0x0000f80001177983 */ /* 0x000f280000300800 */
        /* <DEDUP_REMOVED lines=54> */
[----:B0-----:R-:W2:Y:S04]  /*21b70*/  LDL.LU R15, [R1+0x80] ;  /* 0x00008000010f7983 */ /* 0x001ea80000300800 */
[----:B--2---:R0:W-:Y:S04]  /*21b80*/  STL [R1+0x1278], R15 ;  /* 0x0012780f01007387 */ /* 0x0041e80000100800 */
[----:B0-----:R-:W2:Y:S04]  /*21b90*/  LDL.LU R15, [R1+0x84] ;  /* 0x00008400010f7983 */ /* 0x001ea80000300800 */
[----:B--2---:R0:W-:Y:S04]  /*21ba0*/  STL [R1+0x127c], R15 ;  /* 0x00127c0f01007387 */ /* 0x0041e80000100800 */
[----:B0-----:R-:W2:Y:S04]  /*21bb0*/  LDL.LU R15, [R1+0x88] ;  /* 0x00008800010f7983 */ /* 0x001ea80000300800 */
[----:B--2---:R0:W-:Y:S04]  /*21bc0*/  STL [R1+0x1280], R15 ;  /* 0x0012800f01007387 */ /* 0x0041e80000100800 */
[----:B0-----:R-:W2:Y:S04]  /*21bd0*/  LDL.LU R15, [R1+0x8c] ;  /* 0x00008c00010f7983 */ /* 0x001ea80000300800 */
[----:B------:R-:W-:Y:S04]  /*21be0*/  STS.U16 [R2+UR5+0x1d80], R27 ;  /* 0x001d801b02007988 */ /* 0x000fe80008000405 */
[----:B---3--:R-:W-:Y:S04]  /*21bf0*/  STS.U16 [R2+UR5+0x2180], R25 ;  /* 0x0021801902007988 */ /* 0x008fe80008000405 */
[----:B----4-:R-:W-:Y:S04]  /*21c00*/  STS.U16 [R2+UR5+0x2580], R23 ;  /* 0x0025801702007988 */ /* 0x010fe80008000405 */
[----:B------:R-:W-:Y:S04]  /*21c10*/  STS.U16 [R2+UR5+0x2980], R21 ;  /* 0x0029801502007988 */ /* 0x000fe80008000405 */
        /* <DEDUP_REMOVED lines=8> */
[----:B--2---:R0:W-:Y:S04]  /*21ca0*/  STL [R1+0x1284], R15 ;  /* 0x0012840f01007387 */ /* 0x0041e80000100800 */
[----:B0-----:R-:W2:Y:S04]  /*21cb0*/  LDL.LU R15, [R1+0x90] ;  /* 0x00009000010f7983 */ /* 0x001ea80000300800 */
[----:B------:R-:W-:Y:S04]  /*21cc0*/  STS.U16 [R2+UR5+0x4d80], R26 ;  /* 0x004d801a02007988 */ /* 0x000fe80008000405 */
[----:B------:R-:W-:Y:S04]  /*21cd0*/  STS.U16 [R2+UR5+0x5180], R28 ;  /* 0x0051801c02007988 */ /* 0x000fe80008000405 */
[----:B------:R-:W-:Y:S04]  /*21ce0*/  STS.U16 [R2+UR5+0x5580], R0 ;  /* 0x0055800002007988 */ /* 0x000fe80008000405 */
[----:B------:R-:W-:Y:S04]  /*21cf0*/  STS.U16 [R2+UR5+0x5980], R3 ;  /* 0x0059800302007988 */ /* 0x000fe80008000405 */
[----:B------:R0:W-:Y:S04]  /*21d00*/  STS.U16 [R2+UR5+0x5d80], R7 ;  /* 0x005d800702007988 */ /* 0x0001e80008000405 */
[----:B------:R-:W3:Y:S04]  /*21d10*/  LDL.LU R22, [R1+0x7c] ;  /* 0x00007c0001167983 */ /* 0x000ee80000300800 */
[----:B------:R-:W4:Y:S01]  /*21d20*/  LDL.LU R24, [R1+0x78] ;  /* 0x0000780001187983 */ /* 0x000f220000300800 */
[----:B0-----:R-:W0:Y:S03]  /*21d30*/  S2R R7, SR_TID.X ;  /* 0x0000000000077919 */ /* 0x001e260000002100 */
[----:B------:R-:W3:Y:S04]  /*21d40*/  LDL.LU R26, [R1+0x74] ;  /* 0x00007400011a7983 */ /* 0x000ee80000300800 */
[----:B------:R-:W3:Y:S04]  /*21d50*/  LDL.LU R28, [R1+0x70] ;  /* 0x00007000011c7983 */ /* 0x000ee80000300800 */
[----:B------:R-:W3:Y:S04]  /*21d60*/  LDL.LU R0, [R1+0x6c] ;  /* 0x00006c0001007983 */ /* 0x000ee80000300800 */
[----:B------:R-:W-:Y:S04]  /*21d70*/  STL [R1+0x1214], R12 ;  /* 0x0012140c01007387 */ /* 0x000fe80000100800 */
[----:B------:R-:W3:Y:S04]  /*21d80*/  LDL.LU R29, [R1+0x68] ;  /* 0x00006800011d7983 */ /* 0x000ee80000300800 */
[----:B------:R-:W3:Y:S04]  /*21d90*/  LDL.LU R27, [R1+0x64] ;  /* 0x00006400011b7983 */ /* 0x000ee80000300800 */
[----:B------:R-:W-:Y:S01]  /*21da0*/  STS.U16 [R2+UR5+0x6180], R4 ;  /* 0x0061800402007988 */ /* 0x000fe20008000405 */
[----:B0-----:R-:W-:-:S03]  /*21db0*/  LOP3.LUT R14, R7, 0x3f, RZ, 0xc0, !PT ;  /* 0x0000003f070e7812 */ /* 0x001fc600078ec0ff */
[----:B------:R-:W3:Y:S04]  /*21dc0*/  LDL.LU R25, [R1+0x60] ;  /* 0x0000600001197983 */ /* 0x000ee80000300800 */
[----:B------:R-:W-:Y:S01]  /*21dd0*/  STS.U16 [R2+UR5+0x6580], R5 ;  /* 0x0065800502007988 */ /* 0x000fe20008000405 */
[----:B------:R-:W-:-:S03]  /*21de0*/  IMAD.SHL.U32 R20, R14, 0x2, RZ ;  /* 0x000000020e147824 */ /* 0x000fc600078e00ff */
[----:B------:R-:W3:Y:S04]  /*21df0*/  LDL.LU R23, [R1+0x5c] ;  /* 0x00005c0001177983 */ /* 0x000ee80000300800 */
[----:B------:R-:W-:Y:S04]  /*21e00*/  STS.U16 [R2+UR5+0x6980], R6 ;  /* 0x0069800602007988 */ /* 0x000fe80008000405 */
[----:B------:R-:W3:Y:S04]  /*21e10*/  LDL.LU R21, [R1+0x58] ;  /* 0x0000580001157983 */ /* 0x000ee80000300800 */
[----:B------:R-:W-:Y:S04]  /*21e20*/  STS.U16 [R2+UR5+0x6d80], R12 ;  /* 0x006d800c02007988 */ /* 0x000fe80008000405 */
[----:B------:R-:W3:Y:S04]  /*21e30*/  LDL.LU R19, [R1+0x54] ;  /* 0x0000540001137983 */ /* 0x000ee80000300800 */
[----:B------:R-:W-:Y:S04]  /*21e40*/  STS.U16 [R2+UR5+0x7180], R11 ;  /* 0x0071800b02007988 */ /* 0x000fe80008000405 */
[----:B------:R-:W3:Y:S01]  /*21e50*/  LDL.LU R17, [R1+0x50] ;  /* 0x0000500001117983 */ /* 0x000ee20000300800 */
[----:B------:R-:W-:-:S03]  /*21e60*/  LOP3.LUT R20, R20, 0x40, RZ, 0x3c, !PT ;  /* 0x0000004014147812 */ /* 0x000fc600078e3cff */
[----:B------:R-:W-:Y:S04]  /*21e70*/  STS.U16 [R2+UR5+0x7580], R10 ;  /* 0x0075800a02007988 */ /* 0x000fe80008000405 */
[----:B------:R-:W3:Y:S04]  /*21e80*/  LDL.LU R13, [R1+0x4c] ;  /* 0x00004c00010d7983 */ /* 0x000ee80000300800 */
[----:B------:R-:W-:Y:S04]  /*21e90*/  STS.U16 [R2+UR5+0x7980], R9 ;  /* 0x0079800902007988 */ /* 0x000fe80008000405 */
[----:B------:R-:W3:Y:S04]  /*21ea0*/  LDL.LU R16, [R1+0x48] ;  /* 0x0000480001107983 */ /* 0x000ee80000300800 */
[----:B------:R0:W-:Y:S04]  /*21eb0*/  STS.U16 [R2+UR5+0x7d80], R8 ;  /* 0x007d800802007988 */ /* 0x0001e80008000405 */
[----:B------:R-:W3:Y:S04]  /*21ec0*/  LDL.LU R18, [R1+0x44] ;  /* 0x0000440001127983 */ /* 0x000ee80000300800 */
[----:B0-----:R-:W3:Y:S04]  /*21ed0*/  LDL.LU R2, [R1+0x40] ;  /* 0x0000400001027983 */ /* 0x001ee80000300800 */
[----:B------:R-:W3:Y:S04]  /*21ee0*/  LDL.LU R3, [R1+0x3c] ;  /* 0x00003c0001037983 */ /* 0x000ee80000300800 */
[----:B------:R-:W3:Y:S04]  /*21ef0*/  LDL.LU R4, [R1+0x38] ;  /* 0x0000380001047983 */ /* 0x000ee80000300800 */
[----:B------:R-:W3:Y:S04]  /*21f00*/  LDL.LU R5, [R1+0x34] ;  /* 0x0000340001057983 */ /* 0x000ee80000300800 */
[----:B------:R-:W3:Y:S04]  /*21f10*/  LDL.LU R6, [R1+0x2c] ;  /* 0x00002c0001067983 */ /* 0x000ee80000300800 */
[----:B------:R-:W3:Y:S04]  /*21f20*/  LDL.LU R7, [R1+0x24] ;  /* 0x0000240001077983 */ /* 0x000ee80000300800 */
[----:B--2---:R0:W-:Y:S04]  /*21f30*/  STS.U16 [R20+UR5+0x200], R15 ;  /* 0x0002000f14007988 */ /* 0x0041e80008000405 */
[----:B0-----:R-:W2:Y:S04]  /*21f40*/  LDL.LU R15, [R1+0x1284] ;  /* 0x00128400010f7983 */ /* 0x001ea80000300800 */
[----:B--2---:R0:W-:Y:S04]  /*21f50*/  STS.U16 [R20+UR5+0x600], R15 ;  /* 0x0006000f14007988 */ /* 0x0041e80008000405 */
[----:B0-----:R-:W2:Y:S04]  /*21f60*/  LDL.LU R15, [R1+0x1280] ;  /* 0x00128000010f7983 */ /* 0x001ea80000300800 */
[----:B--2---:R0:W-:Y:S04]  /*21f70*/  STS.U16 [R20+UR5+0xa00], R15 ;  /* 0x000a000f14007988 */ /* 0x0041e80008000405 */
[----:B0-----:R-:W2:Y:S04]  /*21f80*/  LDL.LU R15, [R1+0x127c] ;  /* 0x00127c00010f7983 */ /* 0x001ea80000300800 */
[----:B--2---:R0:W-:Y:S04]  /*21f90*/  STS.U16 [R20+UR5+0xe00], R15 ;  /* 0x000e000f14007988 */ /* 0x0041e80008000405 */
[----:B0-----:R-:W2:Y:S04]  /*21fa0*/  LDL.LU R15, [R1+0x1278] ;  /* 0x00127800010f7983 */ /* 0x001ea80000300800 */
[----:B--2---:R0:W-:Y:S04]  /*21fb0*/  STS.U16 [R20+UR5+0x1200], R15 ;  /* 0x0012000f14007988 */ /* 0x0041e80008000405 */
[----:B---3--:R1:W-:Y:S04]  /*21fc0*/  STS.U16 [R20+UR5+0x1600], R22 ;  /* 0x0016001614007988 */ /* 0x0083e80008000405 */
[----:B----4-:R2:W-:Y:S04]  /*21fd0*/  STS.U16 [R20+UR5+0x1a00], R24 ;  /* 0x001a001814007988 */ /* 0x0105e80008000405 */
[----:B0-----:R-:W3:Y:S04]  /*21fe0*/  LDL.LU R15, [R1+0x1274] ;  /* 0x00127400010f7983 */ /* 0x001ee80000300800 */
[----:B-1----:R-:W4:Y:S04]  /*21ff0*/  LDL.LU R22, [R1+0x1c] ;  /* 0x00001c0001167983 */ /* 0x002f280000300800 */
[----:B------:R0:W-:Y:S04]  /*22000*/  STS.U16 [R20+UR5+0x1e00], R26 ;  /* 0x001e001a14007988 */ /* 0x0001e80008000405 */
[----:B--2---:R-:W2:Y:S04]  /*22010*/  LDL.LU R24, [R1+0x18] ;  /* 0x0000180001187983 */ /* 0x004ea80000300800 */
[----:B------:R1:W-:Y:S04]  /*22020*/  STS.U16 [R20+UR5+0x2200], R28 ;  /* 0x0022001c14007988 */ /* 0x0003e80008000405 */
[----:B0-----:R-:W2:Y:S04]  /*22030*/  LDL.LU R26, [R1+0x14] ;  /* 0x00001400011a7983 */ /* 0x001ea80000300800 */
[----:B------:R0:W-:Y:S04]  /*22040*/  STS.U16 [R20+UR5+0x2600], R0 ;  /* 0x0026000014007988 */ /* 0x0001e80008000405 */
[----:B-1----:R-:W2:Y:S04]  /*22050*/  LDL.LU R28, [R1+0x10] ;  /* 0x00001000011c7983 */ /* 0x002ea80000300800 */
        /* <DEDUP_REMOVED lines=32> */
[----:B0-----:R-:W2:Y:S01]  /*22260*/  LDL.LU R7, [R1+0x1234] ;  /* 0x0012340001077983 */ /* 0x001ea20000300800 */
[----:B------:R-:W-:-:S03]  /*22270*/  IMAD.SHL.U32 R14, R14, 0x2, RZ ;  /* 0x000000020e0e7824 */ /* 0x000fc600078e00ff */
[----:B--2---:R-:W-:Y:S04]  /*22280*/  STS.U16 [R20+UR5+0x6a00], R7 ;  /* 0x006a000714007988 */ /* 0x004fe80008000405 */
[----:B------:R-:W-:Y:S04]  /*22290*/  STS.U16 [R20+UR5+0x6e00], R6 ;  /* 0x006e000614007988 */ /* 0x000fe80008000405 */
[----:B------:R-:W-:Y:S04]  /*222a0*/  STS.U16 [R20+UR5+0x7200], R5 ;  /* 0x0072000514007988 */ /* 0x000fe80008000405 */
[----:B------:R-:W-:Y:S04]  /*222b0*/  STS.U16 [R20+UR5+0x7600], R4 ;  /* 0x0076000414007988 */ /* 0x000fe80008000405 */
[----:B------:R0:W-:Y:S04]  /*222c0*/  STS.U16 [R20+UR5+0x7a00], R3 ;  /* 0x007a000314007988 */ /* 0x0001e80008000405 */
[----:B------:R1:W-:Y:S04]  /*222d0*/  STS.U16 [R20+UR5+0x7e00], R2 ;  /* 0x007e000214007988 */ /* 0x0003e80008000405 */
[----:B0-----:R-:W2:Y:S04]  /*222e0*/  LDL.LU R3, [R1+0x4] ;  /* 0x0000040001037983 */ /* 0x001ea80000300800 */
[----:B-1----:R-:W2:Y:S04]  /*222f0*/  LDL.LU R20, [R1+0x1230] ;  /* 0x0012300001147983 */ /* 0x002ea80000300800 */
[----:B------:R-:W2:Y:S01]  /*22300*/  LDL.LU R2, [R1+0x8] ;  /* 0x0000080001027983 */ /* 0x000ea20000300800 */
[----:B------:R-:W-:-:S05]  /*22310*/  LOP3.LUT R14, R14, 0x50, RZ, 0x3c, !PT ;  /* 0x000000500e0e7812 */ /* 0x000fca00078e3cff */
[----:B----4-:R0:W-:Y:S04]  /*22320*/  STS.U16 [R14+UR5+0x280], R22 ;  /* 0x000280160e007988 */ /* 0x0101e80008000405 */
[----:B------:R1:W-:Y:S04]  /*22330*/  STS.U16 [R14+UR5+0x680], R24 ;  /* 0x000680180e007988 */ /* 0x0003e80008000405 */
[----:B------:R4:W-:Y:S04]  /*22340*/  STS.U16 [R14+UR5+0xa80], R26 ;  /* 0x000a801a0e007988 */ /* 0x0009e80008000405 */
[----:B0-----:R-:W3:Y:S04]  /*22350*/  LDL.LU R22, [R1+0x122c] ;  /* 0x00122c0001167983 */ /* 0x001ee80000300800 */
[----:B-1----:R-:W3:Y:S04]  /*22360*/  LDL.LU R24, [R1+0x1228] ;  /* 0x0012280001187983 */ /* 0x002ee80000300800 */
[----:B------:R0:W-:Y:S04]  /*22370*/  STS.U16 [R14+UR5+0xe80], R28 ;  /* 0x000e801c0e007988 */ /* 0x0001e80008000405 */
[----:B----4-:R-:W4:Y:S04]  /*22380*/  LDL.LU R26, [R1+0x1224] ;  /* 0x00122400011a7983 */ /* 0x010f280000300800 */
[----:B------:R1:W-:Y:S04]  /*22390*/  STS.U16 [R14+UR5+0x1280], R0 ;  /* 0x001280000e007988 */ /* 0x0003e80008000405 */
[----:B0-----:R-:W3:Y:S04]  /*223a0*/  LDL.LU R28, [R1+0x1220] ;  /* 0x00122000011c7983 */ /* 0x001ee80000300800 */
[----:B-1----:R-:W3:Y:S04]  /*223b0*/  LDL.LU R0, [R1+0x121c] ;  /* 0x00121c0001007983 */ /* 0x002ee80000300800 */
[----:B--2---:R0:W-:Y:S04]  /*223c0*/  STS.U16 [R14+UR5+0x1680], R2 ;  /* 0x001680020e007988 */ /* 0x0041e80008000405 */
[----:B------:R1:W-:Y:S04]  /*223d0*/  STS.U16 [R14+UR5+0x1a80], R3 ;  /* 0x001a80030e007988 */ /* 0x0003e80008000405 */
[----:B0-----:R-:W2:Y:S04]  /*223e0*/  LDL R2, [R1+0xab4] ;  /* 0x000ab40001027983 */ /* 0x001ea80000100800 */
[----:B-1----:R-:W2:Y:S01]  /*223f0*/  LDL R3, [R1+0x344] ;  /* 0x0003440001037983 */ /* 0x002ea20000100800 */
[----:B------:R-:W-:-:S06]  /*22400*/  PRMT R12, RZ, 0x7610, R12 ;  /* 0x00007610ff0c7816 */ /* 0x000fcc000000000c */
[----:B--2---:R-:W2:Y:S04]  /*22410*/  @!P3 LDG.E.U16 R12, desc[UR10][R2.64] ;  /* 0x0000000a020cb981 */ /* 0x004ea8000c1e1500 */
[----:B---3--:R0:W-:Y:S04]  /*22420*/  STS.U16 [R14+UR5+0x1e80], R0 ;  /* 0x001e80000e007988 */ /* 0x0081e80008000405 */
        /* <DEDUP_REMOVED lines=14> */
[----:B0-----:R-:W3:Y:S04]  /*22510*/  LDL.LU R0, [R1+0xb18] ;  /* 0x000b180001007983 */ /* 0x001ee80000300800 */
[----:B------:R0:W-:Y:S04]  /*22520*/  STS.U16 [R14+UR5+0x5a80], R29 ;  /* 0x005a801d0e007988 */ /* 0x0001e80008000405 */
[----:B0-----:R-:W4:Y:S04]  /*22530*/  LDL.LU R14, [R1+0x1218] ;  /* 0x00121800010e7983 */ /* 0x001f280000300800 */
        /* <DEDUP_REMOVED lines=40> */
[----:B----4-:R-:W-:-:S02]  /*227c0*/  PRMT R15, RZ, 0x7610, R15 ;  /* 0x00007610ff0f7816 */ /* 0x010fc4000000000f */
        /* <DEDUP_REMOVED lines=219> */
[----:B------:R0:W4:Y:S04]  /*23580*/  @!P3 LDG.E.U16 R13, desc[UR10][R2.64] ;  /* 0x0000000a020db981 */ /* 0x000128000c1e1500 */
[----:B------:R-:W0:Y:S04]  /*23590*/  LDL R2, [R1+0x6f8] ;  /* 0x0006f80001027983 */ /* 0x000e280000100800 */
[----:B------:R-:W0:Y:S01]  /*235a0*/  LDL R3, [R1+0x6fc] ;  /* 0x0006fc0001037983 */ /* 0x000e220000100800 */
[----:B------:R-:W-:Y:S02]  /*235b0*/  PRMT R12, RZ, 0x7610, R12 ;  /* 0x00007610ff0c7816 */ /* 0x000fe4000000000c */
[----:B0-----:R-:W-:-:S04]  /*235c0*/  @!P3 LOP3.LUT R3, R3, R2, RZ, 0x3c, !PT ;  /* 0x000000020303b212 */ /* 0x001fc800078e3cff */
[----:B------:R-:W-:-:S04]  /*235d0*/  @!P3 LOP3.LUT R2, R3, R2, RZ, 0x3c, !PT ;  /* 0x000000020302b212 */ /* 0x000fc800078e3cff */
[----:B------:R-:W-:Y:S01]  /*235e0*/  @!P3 LOP3.LUT R3, R3, R2, RZ, 0x3c, !PT ;  /* 0x000000020303b212 */ /* 0x000fe200078e3cff */
[----:B----4-:R0:W-:Y:S04]  /*235f0*/  STL [R1+0x44], R13 ;  /* 0x0000440d01007387 */ /* 0x0101e80000100800 */
[----:B------:R1:W4:Y:S01]  /*23600*/  @!P3 LDG.E.U16 R12, desc[UR10][R2.64] ;  /* 0x0000000a020cb981 */ /* 0x000322000c1e1500 */
[----:B---3--:R-:W-:-:S03]  /*23610*/  PRMT R15, RZ, 0x7610, R15 ;  /* 0x00007610ff0f7816 */ /* 0x008fc6000000000f */
[----:B0-----:R-:W3:Y:S04]  /*23620*/  LDL R13, [R1+0x674] ;  /* 0x00067400010d7983 */ /* 0x001ee80000100800 */
[----:B------:R-:W1:Y:S04]  /*23630*/  LDL R2, [R1+0x6f0] ;  /* 0x0006f00001027983 */ /* 0x000e680000100800 */
[----:B------:R-:W1:Y:S02]  /*23640*/  LDL R3, [R1+0x6f4] ;  /* 0x0006f40001037983 */ /* 0x000e640000100800 */
[----:B-1----:R-:W-:-:S04]  /*23650*/  @!P3 LOP3.LUT R3, R3, R2, RZ, 0x3c, !PT ;  /* 0x000000020303b212 */ /* 0x002fc800078e3cff */
[----:B------:R-:W-:-:S04]  /*23660*/  @!P3 LOP3.LUT R2, R3, R2, RZ, 0x3c, !PT ;  /* 0x000000020302b212 */ /* 0x000fc800078e3cff */
[----:B------:R-:W-:-:S05]  /*23670*/  @!P3 LOP3.LUT R3, R3, R2, RZ, 0x3c, !PT ;  /* 0x000000020303b212 */ /* 0x000fca00078e3cff */
[----:B------:R-:W2:Y:S04]  /*23680*/  @!P3 LDG.E.U16 R15, desc[UR10][R2.64] ;  /* 0x0000000a020fb981 */ /* 0x000ea8000c1e1500 */
[----:B----4-:R0:W-:Y:S04]  /*23690*/  STL [R1+0x40], R12 ;  /* 0x0000400c01007387 */ /* 0x0101e80000100800 */
[----:B0-----:R-:W4:Y:S04]  /*236a0*/  LDL R12, [R1+0x63c] ;  /* 0x00063c00010c7983 */ /* 0x001f280000100800 */
        /* <DEDUP_REMOVED lines=26> */
[----:B------:R-:W2:Y:S01]  /*23850*/  @!P3 LDG.E.U16 R14, desc[UR10][R2.64] ;  /* 0x0000000a020eb981 */ /* 0x000ea2000c1e1500 */
[----:B------:R-:W-:-:S03]  /*23860*/  PRMT R9, RZ, 0x7610, R9 ;  /* 0x00007610ff097816 */ /* 0x000fc60000000009 */
[----:B--2---:R0:W-:Y:S04]  /*23870*/  STL [R1+0x30], R14 ;  /* 0x0000300e01007387 */ /* 0x0041e80000100800 */
[----:B0-----:R-:W2:Y:S04]  /*23880*/  LDL.LU R14, [R1+0x1194] ;  /* 0x00119400010e7983 */ /* 0x001ea80000300800 */
[----:B------:R-:W2:Y:S01]  /*23890*/  LDL R3, [R1+0x670] ;  /* 0x0006700001037983 */ /* 0x000ea20000100800 */
[----:B---3--:R-:W-:Y:S01]  /*238a0*/  @!P3 IMAD.MOV.U32 R2, RZ, RZ, R13 ;  /* 0x000000ffff02b224 */ /* 0x008fe200078e000d */
[----:B------:R-:W-:-:S02]  /*238b0*/  PRMT R7, RZ, 0x7610, R7 ;  /* 0x00007610ff077816 */ /* 0x000fc40000000007 */
[----:B------:R-:W3:Y:S04]  /*238c0*/  LDL R13, [R1+0x5b8] ;  /* 0x0005b800010d7983 */ /* 0x000ee80000100800 */
[----:B--2---:R4:W2:Y:S04]  /*238d0*/  @!P3 LDG.E.U16 R9, desc[UR10][R2.64] ;  /* 0x0000000a0209b981 */ /* 0x0048a8000c1e1500 */
[----:B------:R-:W3:Y:S01]  /*238e0*/  LDL R3, [R1+0x638] ;  /* 0x0006380001037983 */ /* 0x000ee20000100800 */
[----:B----4-:R-:W-:-:S03]  /*238f0*/  @!P3 IMAD.MOV.U32 R2, RZ, RZ, R12 ;  /* 0x000000ffff02b224 */ /* 0x010fc600078e000c */
[----:B--2---:R0:W-:Y:S01]  /*23900*/  STL [R1+0x2c], R9 ;  /* 0x00002c0901007387 */ /* 0x0041e20000100800 */
        /* <DEDUP_REMOVED lines=25> */
[----:B0-----:R-:W-:-:S04]  /*23aa0*/  @!P3 LOP3.LUT R3, R3, R2, RZ, 0x3c, !PT ;  /* 0x000000020303b212 */ /* 0x001fc800078e3cff */
[----:B------:R-:W-:-:S04]  /*23ab0*/  @!P3 LOP3.LUT R2, R3, R2, RZ, 0x3c, !PT ;  /* 0x000000020302b212 */ /* 0x000fc800078e3cff */
[----:B------:R-:W-:-:S05]  /*23ac0*/  @!P3 LOP3.LUT R3, R3, R2, RZ, 0x3c, !PT ;  /* 0x000000020303b212 */ /* 0x000fca00078e3cff */
[----:B------:R4:W3:Y:S02]  /*23ad0*/  @!P3 LDG.E.U16 R15, desc[UR10][R2.64] ;  /* 0x0000000a020fb981 */ /* 0x0008e4000c1e1500 */
[----:B----4-:R-:W-:Y:S02]  /*23ae0*/  @!P3 IMAD.MOV.U32 R2, RZ, RZ, R9 ;  /* 0x000000ffff02b224 */ /* 0x010fe400078e0009 */
[----:B------:R-:W-:-:S05]  /*23af0*/  @!P3 IMAD.MOV.U32 R3, RZ, RZ, R13 ;  /* 0x000000ffff03b224 */ /* 0x000fca00078e000d */
[----:B------:R3:W4:Y:S01]  /*23b00*/  @!P3 LDG.E.U16 R8, desc[UR10][R2.64] ;  /* 0x0000000a0208b981 */ /* 0x000722000c1e1500 */
[----:B------:R-:W-:-:S03]  /*23b10*/  PRMT R6, RZ, 0x7610, R6 ;  /* 0x00007610ff067816 */ /* 0x000fc60000000006 */
[----:B--2---:R0:W-:Y:S01]  /*23b20*/  STL [R1+0x20], R5 ;  /* 0x0000200501007387 */ /* 0x0041e20000100800 */
[----:B---3--:R-:W-:Y:S02]  /*23b30*/  @!P3 IMAD.MOV.U32 R2, RZ, RZ, R7 ;  /* 0x000000ffff02b224 */ /* 0x008fe400078e0007 */
[----:B------:R-:W-:Y:S01]  /*23b40*/  @!P3 IMAD.MOV.U32 R3, RZ, RZ, R12 ;  /* 0x000000ffff03b224 */ /* 0x000fe200078e000c */
[----:B0-----:R-:W2:Y:S04]  /*23b50*/  LDL R5, [R1+0x57c] ;  /* 0x00057c0001057983 */ /* 0x001ea80000100800 */
[----:B------:R2:W3:Y:S04]  /*23b60*/  @!P3 LDG.E.U16 R6, desc[UR10][R2.64] ;  /* 0x0000000a0206b981 */ /* 0x0004e8000c1e1500 */
[----:B------:R0:W-:Y:S04]  /*23b70*/  STL [R1+0x1c], R15 ;  /* 0x00001c0f01007387 */ /* 0x0001e80000100800 */
[----:B0-----:R-:W3:Y:S04]  /*23b80*/  LDL.LU R15, [R1+0x118c] ;  /* 0x00118c00010f7983 */ /* 0x001ee80000300800 */
[----:B------:R-:W3:Y:S04]  /*23b90*/  LDL R9, [R1+0x538] ;  /* 0x0005380001097983 */ /* 0x000ee80000100800 */
[----:B----4-:R0:W-:Y:S04]  /*23ba0*/  STL [R1+0x18], R8 ;  /* 0x0000180801007387 */ /* 0x0101e80000100800 */
[----:B------:R-:W4:Y:S01]  /*23bb0*/  LDL R3, [R1+0x578] ;  /* 0x0005780001037983 */ /* 0x000f220000100800 */
[----:B------:R-:W-:-:S03]  /*23bc0*/  PRMT R4, RZ, 0x7610, R4 ;  /* 0x00007610ff047816 */ /* 0x000fc60000000004 */
[----:B------:R-:W4:Y:S04]  /*23bd0*/  LDL R13, [R1+0x530] ;  /* 0x00053000010d7983 */ /* 0x000f280000100800 */
[----:B------:R-:W4:Y:S04]  /*23be0*/  LDL R12, [R1+0x534] ;  /* 0x00053400010c7983 */ /* 0x000f280000100800 */
[----:B------:R-:W4:Y:S04]  /*23bf0*/  LDL R7, [R1+0x500] ;  /* 0x0005000001077983 */ /* 0x000f280000100800 */
[----:B0-----:R-:W4:Y:S01]  /*23c00*/  LDL R8, [R1+0x53c] ;  /* 0x00053c0001087983 */ /* 0x001f220000100800 */
[----:B--2---:R-:W-:-:S03]  /*23c10*/  @!P3 IMAD.MOV.U32 R2, RZ, RZ, R5 ;  /* 0x000000ffff02b224 */ /* 0x004fc600078e0005 */
[----:B---3--:R0:W-:Y:S04]  /*23c20*/  STL [R1+0x14], R6 ;  /* 0x0000140601007387 */ /* 0x0081e80000100800 */
[----:B------:R-:W2:Y:S04]  /*23c30*/  LDL R5, [R1+0x4f8] ;  /* 0x0004f80001057983 */ /* 0x000ea80000100800 */
[----:B0-----:R-:W3:Y:S04]  /*23c40*/  LDL R6, [R1+0x504] ;  /* 0x0005040001067983 */ /* 0x001ee80000100800 */
[----:B----4-:R-:W4:Y:S04]  /*23c50*/  @!P3 LDG.E.U16 R4, desc[UR10][R2.64] ;  /* 0x0000000a0204b981 */ /* 0x010f28000c1e1500 */
[----:B------:R-:W2:Y:S04]  /*23c60*/  LDL R2, [R1+0x570] ;  /* 0x0005700001027983 */ /* 0x000ea80000100800 */
[----:B------:R-:W2:Y:S01]  /*23c70*/  LDL R3, [R1+0x574] ;  /* 0x0005740001037983 */ /* 0x000ea20000100800 */
[----:B------:R-:W-:-:S02]  /*23c80*/  PRMT R15, RZ, 0x7610, R15 ;  /* 0x00007610ff0f7816 */ /* 0x000fc4000000000f */
[----:B------:R-:W-:Y:S01]  /*23c90*/  PRMT R14, RZ, 0x7610, R14 ;  /* 0x00007610ff0e7816 */ /* 0x000fe2000000000e */
[----:B----4-:R0:W-:Y:S04]  /*23ca0*/  STL [R1+0x10], R4 ;  /* 0x0000100401007387 */ /* 0x0101e80000100800 */
[----:B0-----:R-:W4:Y:S01]  /*23cb0*/  LDL R4, [R1+0x4fc] ;  /* 0x0004fc0001047983 */ /* 0x001f220000100800 */
[----:B--2---:R-:W-:-:S04]  /*23cc0*/  @!P3 LOP3.LUT R3, R3, R2, RZ, 0x3c, !PT ;  /* 0x000000020303b212 */ /* 0x004fc800078e3cff */
[----:B------:R-:W-:-:S04]  /*23cd0*/  @!P3 LOP3.LUT R2, R3, R2, RZ, 0x3c, !PT ;  /* 0x000000020302b212 */ /* 0x000fc800078e3cff */
[----:B------:R-:W-:-:S05]  /*23ce0*/  @!P3 LOP3.LUT R3, R3, R2, RZ, 0x3c, !PT ;  /* 0x000000020303b212 */ /* 0x000fca00078e3cff */
[----:B------:R0:W2:Y:S01]  /*23cf0*/  @!P3 LDG.E.U16 R15, desc[UR10][R2.64] ;  /* 0x0000000a020fb981 */ /* 0x0000a2000c1e1500 */
[----:B------:R-:W-:Y:S01]  /*23d00*/  PRMT R11, RZ, 0x7610, R11 ;  /* 0x00007610ff0b7816 */ /* 0x000fe2000000000b */
[----:B0-----:R-:W-:Y:S02]  /*23d10*/  @!P3 IMAD.MOV.U32 R2, RZ, RZ, R8 ;  /* 0x000000ffff02b224 */ /* 0x001fe400078e0008 */
[----:B------:R-:W-:Y:S01]  /*23d20*/  @!P3 IMAD.MOV.U32 R3, RZ, RZ, R9 ;  /* 0x000000ffff03b224 */ /* 0x000fe200078e0009 */
[----:B------:R-:W-:Y:S02]  /*23d30*/  PRMT R10, RZ, 0x7610, R10 ;  /* 0x00007610ff0a7816 */ /* 0x000fe4000000000a */
[----:B------:R-:W-:Y:S01]  /*23d40*/  PRMT R28, RZ, 0x7610, R28 ;  /* 0x00007610ff1c7816 */ /* 0x000fe2000000001c */
[----:B------:R-:W2:Y:S04]  /*23d50*/  LDL R9, [R1+0x4f0] ;  /* 0x0004f00001097983 */ /* 0x000ea80000100800 */
[----:B------:R0:W2:Y:S04]  /*23d60*/  @!P3 LDG.E.U16 R14, desc[UR10][R2.64] ;  /* 0x0000000a020eb981 */ /* 0x0000a8000c1e1500 */
[----:B------:R-:W2:Y:S01]  /*23d70*/  LDL R8, [R1+0x4f4] ;  /* 0x0004f40001087983 */ /* 0x000ea20000100800 */
[----:B0-----:R-:W-:-:S02]  /*23d80*/  @!P3 IMAD.MOV.U32 R2, RZ, RZ, R12 ;  /* 0x000000ffff02b224 */ /* 0x001fc400078e000c */
[----:B------:R-:W-:-:S05]  /*23d90*/  @!P3 IMAD.MOV.U32 R3, RZ, RZ, R13 ;  /* 0x000000ffff03b224 */ /* 0x000fca00078e000d */
[----:B------:R3:W2:Y:S02]  /*23da0*/  @!P3 LDG.E.U16 R11, desc[UR10][R2.64] ;  /* 0x0000000a020bb981 */ /* 0x0006a4000c1e1500 */
[----:B---3--:R-:W-:Y:S02]  /*23db0*/  @!P3 IMAD.MOV.U32 R2, RZ, RZ, R6 ;  /* 0x000000ffff02b224 */ /* 0x008fe400078e0006 */
[----:B------:R-:W-:Y:S01]  /*23dc0*/  @!P3 IMAD.MOV.U32 R3, RZ, RZ, R7 ;  /* 0x000000ffff03b224 */ /* 0x000fe200078e0007 */
[----:B------:R-:W3:Y:S04]  /*23dd0*/  LDL R6, [R1+0x4c4] ;  /* 0x0004c40001067983 */ /* 0x000ee80000100800 */
[----:B------:R-:W3:Y:S04]  /*23de0*/  LDL R7, [R1+0x4c0] ;  /* 0x0004c00001077983 */ /* 0x000ee80000100800 */
[----:B------:R0:W3:Y:S02]  /*23df0*/  @!P3 LDG.E.U16 R10, desc[UR10][R2.64] ;  /* 0x0000000a020ab981 */ /* 0x0000e4000c1e1500 */
[----:B0-----:R-:W-:-:S02]  /*23e00*/  @!P3 IMAD.MOV.U32 R3, RZ, RZ, R5 ;  /* 0x000000ffff03b224 */ /* 0x001fc400078e0005 */
[----:B------:R-:W3:Y:S01]  /*23e10*/  LDL R5, [R1+0x4b8] ;  /* 0x0004b80001057983 */ /* 0x000ee20000100800 */
[----:B----4-:R-:W-:-:S03]  /*23e20*/  @!P3 IMAD.MOV.U32 R2, RZ, RZ, R4 ;  /* 0x000000ffff02b224 */ /* 0x010fc600078e0004 */
[----:B------:R-:W4:Y:S04]  /*23e30*/  LDL R4, [R1+0x4bc] ;  /* 0x0004bc0001047983 */ /* 0x000f280000100800 */
[----:B------:R2:W3:Y:S01]  /*23e40*/  @!P3 LDG.E.U16 R28, desc[UR10][R2.64] ;  /* 0x0000000a021cb981 */ /* 0x0004e2000c1e1500 */
[----:B------:R-:W-:Y:S01]  /*23e50*/  PRMT R26, RZ, 0x7610, R26 ;  /* 0x00007610ff1a7816 */ /* 0x000fe2000000001a */
[----:B--2---:R-:W-:Y:S02]  /*23e60*/  @!P3 IMAD.MOV.U32 R3, RZ, RZ, R9 ;  /* 0x000000ffff03b224 */ /* 0x004fe400078e0009 */
[----:B------:R-:W-:-:S05]  /*23e70*/  @!P3 IMAD.MOV.U32 R2, RZ, RZ, R8 ;  /* 0x000000ffff02b224 */ /* 0x000fca00078e0008 */
[----:B------:R0:W2:Y:S04]  /*23e80*/  @!P3 LDG.E.U16 R26, desc[UR10][R2.64] ;  /* 0x0000000a021ab981 */ /* 0x0000a8000c1e1500 */
[----:B---3--:R-:W-:Y:S04]  /*23e90*/  STL [R1+0x1164], R28 ;  /* 0x0011641c01007387 */ /* 0x008fe80000100800 */
[----:B------:R1:W-:Y:S04]  /*23ea0*/  STL [R1+0x4], R11 ;  /* 0x0000040b01007387 */ /* 0x0003e80000100800 */
[----:B-1----:R-:W3:Y:S04]  /*23eb0*/  LDL R11, [R1+0x4b0] ;  /* 0x0004b000010b7983 */ /* 0x002ee80000100800 */
[----:B------:R1:W-:Y:S01]  /*23ec0*/  STL [R1], R10 ;  /* 0x0000000a01007387 */ /* 0x0003e20000100800 */
[----:B------:R-:W-:Y:S01]  /*23ed0*/  PRMT R24, RZ, 0x7610, R24 ;  /* 0x00007610ff187816 */ /* 0x000fe20000000018 */
[----:B0-----:R-:W-:-:S02]  /*23ee0*/  @!P3 IMAD.MOV.U32 R2, RZ, RZ, R6 ;  /* 0x000000ffff02b224 */ /* 0x001fc400078e0006 */
[----:B------:R-:W-:Y:S01]  /*23ef0*/  @!P3 IMAD.MOV.U32 R3, RZ, RZ, R7 ;  /* 0x000000ffff03b224 */ /* 0x000fe200078e0007 */
[----:B------:R-:W-:Y:S02]  /*23f00*/  PRMT R22, RZ, 0x7610, R22 ;  /* 0x00007610ff167816 */ /* 0x000fe40000000016 */
[----:B------:R-:W-:Y:S01]  /*23f10*/  PRMT R20, RZ, 0x7610, R20 ;  /* 0x00007610ff147816 */ /* 0x000fe20000000014 */
[----:B------:R-:W3:Y:S04]  /*23f20*/  LDL R9, [R1+0x480] ;  /* 0x0004800001097983 */ /* 0x000ee80000100800 */
[----:B------:R4:W3:Y:S04]  /*23f30*/  @!P3 LDG.E.U16 R24, desc[UR10][R2.64] ;  /* 0x0000000a0218b981 */ /* 0x0008e8000c1e1500 */
[----:B-1----:R-:W3:Y:S04]  /*23f40*/  LDL R10, [R1+0x4b4] ;  /* 0x0004b400010a7983 */ /* 0x002ee80000100800 */
[----:B------:R-:W3:Y:S01]  /*23f50*/  LDL R8, [R1+0x484] ;  /* 0x0004840001087983 */ /* 0x000ee20000100800 */
[----:B----4-:R-:W-:-:S02]  /*23f60*/  @!P3 IMAD.MOV.U32 R2, RZ, RZ, R4 ;  /* 0x000000ffff02b224 */ /* 0x010fc400078e0004 */
[----:B------:R-:W-:-:S05]  /*23f70*/  @!P3 IMAD.MOV.U32 R3, RZ, RZ, R5 ;  /* 0x000000ffff03b224 */ /* 0x000fca00078e0005 */
[----:B------:R3:W4:Y:S04]  /*23f80*/  @!P3 LDG.E.U16 R22, desc[UR10][R2.64] ;  /* 0x0000000a0216b981 */ /* 0x000728000c1e1500 */
[----:B--2---:R-:W-:Y:S04]  /*23f90*/  STL [R1+0x1150], R26 ;  /* 0x0011501a01007387 */ /* 0x004fe80000100800 */
[----:B------:R-:W-:Y:S04]  /*23fa0*/  STL [R1+0xc], R15 ;  /* 0x00000c0f01007387 */ /* 0x000fe80000100800 */
[----:B------:R-:W2:Y:S04]  /*23fb0*/  LDL R7, [R1+0x478] ;  /* 0x0004780001077983 */ /* 0x000ea80000100800 */
[----:B------:R-:W2:Y:S01]  /*23fc0*/  LDL R6, [R1+0x47c] ;  /* 0x00047c0001067983 */ /* 0x000ea20000100800 */
[----:B---3--:R-:W-:-:S02]  /*23fd0*/  @!P3 IMAD.MOV.U32 R3, RZ, RZ, R11 ;  /* 0x000000ffff03b224 */ /* 0x008fc400078e000b */
[----:B------:R-:W-:-:S05]  /*23fe0*/  @!P3 IMAD.MOV.U32 R2, RZ, RZ, R10 ;  /* 0x000000ffff02b224 */ /* 0x000fca00078e000a */
[----:B------:R0:W3:Y:S04]  /*23ff0*/  @!P3 LDG.E.U16 R20, desc[UR10][R2.64] ;  /* 0x0000000a0214b981 */ /* 0x0000e8000c1e1500 */
[----:B------:R1:W-:Y:S04]  /*24000*/  STL [R1+0x8], R14 ;  /* 0x0000080e01007387 */ /* 0x0003e80000100800 */
[----:B------:R-:W3:Y:S04]  /*24010*/  LDL R5, [R1+0x470] ;  /* 0x0004700001057983 */ /* 0x000ee80000100800 */
[----:B------:R-:W3:Y:S01]  /*24020*/  LDL R4, [R1+0x474] ;  /* 0x0004740001047983 */ /* 0x000ee20000100800 */
[----:B------:R-:W-:-:S03]  /*24030*/  PRMT R18, RZ, 0x7610, R18 ;  /* 0x00007610ff127816 */ /* 0x000fc60000000012 */
[----:B----4-:R-:W-:Y:S01]  /*24040*/  STL [R1+0x1168], R22 ;  /* 0x0011681601007387 */ /* 0x010fe20000100800 */
[----:B0-----:R-:W-:Y:S02]  /*24050*/  @!P3 IMAD.MOV.U32 R2, RZ, RZ, R8 ;  /* 0x000000ffff02b224 */ /* 0x001fe400078e0008 */
[----:B------:R-:W-:-:S05]  /*24060*/  @!P3 IMAD.MOV.U32 R3, RZ, RZ, R9 ;  /* 0x000000ffff03b224 */ /* 0x000fca00078e0009 */
[----:B------:R2:W4:Y:S01]  /*24070*/  @!P3 LDG.E.U16 R18, desc[UR10][R2.64] ;  /* 0x0000000a0212b981 */ /* 0x000522000c1e1500 */
[----:B------:R-:W-:Y:S01]  /*24080*/  PRMT R16, RZ, 0x7610, R16 ;  /* 0x00007610ff107816 */ /* 0x000fe20000000010 */
[----:B--2---:R-:W-:Y:S02]  /*24090*/  @!P3 IMAD.MOV.U32 R2, RZ, RZ, R6 ;  /* 0x000000ffff02b224 */ /* 0x004fe400078e0006 */
[----:B------:R-:W-:-:S05]  /*240a0*/  @!P3 IMAD.MOV.U32 R3, RZ, RZ, R7 ;  /* 0x000000ffff03b224 */ /* 0x000fca00078e0007 */
[----:B------:R0:W2:Y:S04]  /*240b0*/  @!P3 LDG.E.U16 R16, desc[UR10][R2.64] ;  /* 0x0000000a0210b981 */ /* 0x0000a8000c1e1500 */
[----:B---3--:R-:W-:Y:S04]  /*240c0*/  STL [R1+0x1154], R20 ;  /* 0x0011541401007387 */ /* 0x008fe80000100800 */
[----:B------:R-:W3:Y:S04]  /*240d0*/  LDL R11, [R1+0x440] ;  /* 0x00044000010b7983 */ /* 0x000ee80000100800 */
[----:B------:R-:W4:Y:S04]  /*240e0*/  LDL R10, [R1+0x444] ;  /* 0x00044400010a7983 */ /* 0x000f280000100800 */
[----:B------:R-:W4:Y:S04]  /*240f0*/  LDL R7, [R1+0x438] ;  /* 0x0004380001077983 */ /* 0x000f280000100800 */
[----:B------:R-:W4:Y:S01]  /*24100*/  LDL R6, [R1+0x43c] ;  /* 0x00043c0001067983 */ /* 0x000f220000100800 */
[----:B0-----:R-:W-:-:S02]  /*24110*/  PRMT R2, RZ, 0x7610, R2 ;  /* 0x00007610ff027816 */ /* 0x001fc40000000002 */
[----:B------:R-:W-:-:S04]  /*24120*/  PRMT R3, RZ, 0x7610, R3 ;  /* 0x00007610ff037816 */ /* 0x000fc80000000003 */
[----:B------:R3:W4:Y:S04]  /*24130*/  @!P3 LDG.E.U16 R2, desc[UR10][R4.64] ;  /* 0x0000000a0402b981 */ /* 0x000728000c1e1500 */
[----:B--2---:R-:W-:Y:S04]  /*24140*/  STL [R1+0x116c], R16 ;  /* 0x00116c1001007387 */ /* 0x004fe80000100800 */
[----:B------:R-:W2:Y:S04]  /*24150*/  LDL R13, [R1+0x400] ;  /* 0x00040000010d7983 */ /* 0x000ea80000100800 */
[----:B------:R-:W2:Y:S04]  /*24160*/  LDL R12, [R1+0x404] ;  /* 0x00040400010c7983 */ /* 0x000ea80000100800 */
[----:B------:R-:W2:Y:S04]  /*24170*/  LDL R9, [R1+0x3c0] ;  /* 0x0003c00001097983 */ /* 0x000ea80000100800 */
[----:B------:R-:W2:Y:S01]  /*24180*/  LDL R8, [R1+0x3c4] ;  /* 0x0003c40001087983 */ /* 0x000ea20000100800 */
[----:B---3--:R-:W-:-:S02]  /*24190*/  @!P3 IMAD.MOV.U32 R5, RZ, RZ, R11 ;  /* 0x000000ffff05b224 */ /* 0x008fc400078e000b */
[----:B----4-:R-:W-:-:S05]  /*241a0*/  @!P3 IMAD.MOV.U32 R4, RZ, RZ, R10 ;  /* 0x000000ffff04b224 */ /* 0x010fca00078e000a */
[----:B------:R0:W3:Y:S02]  /*241b0*/  @!P3 LDG.E.U16 R3, desc[UR10][R4.64] ;  /* 0x0000000a0403b981 */ /* 0x0000e4000c1e1500 */
[----:B0-----:R-:W-:-:S06]  /*241c0*/  PRMT R4, RZ, 0x7610, R4 ;  /* 0x00007610ff047816 */ /* 0x001fcc0000000004 */
[----:B------:R2:W4:Y:S04]  /*241d0*/  @!P3 LDG.E.U16 R4, desc[UR10][R6.64] ;  /* 0x0000000a0604b981 */ /* 0x000528000c1e1500 */
[----:B------:R0:W-:Y:S04]  /*241e0*/  STL [R1+0x1158], R2 ;  /* 0x0011580201007387 */ /* 0x0001e80000100800 */
[----:B-1----:R-:W3:Y:S04]  /*241f0*/  LDL R14, [R1+0x380] ;  /* 0x00038000010e7983 */ /* 0x002ee80000100800 */
[----:B------:R-:W3:Y:S04]  /*24200*/  LDL R11, [R1+0x384] ;  /* 0x00038400010b7983 */ /* 0x000ee80000100800 */
[----:B------:R-:W3:Y:S04]  /*24210*/  LDL R10, [R1+0x35c] ;  /* 0x00035c00010a7983 */ /* 0x000ee80000100800 */
[----:B0-----:R-:W3:Y:S01]  /*24220*/  LDL R2, [R1+0xb04] ;  /* 0x000b040001027983 */ /* 0x001ee20000100800 */
[----:B--2---:R-:W-:-:S02]  /*24230*/  @!P3 IMAD.MOV.U32 R6, RZ, RZ, R12 ;  /* 0x000000ffff06b224 */ /* 0x004fc400078e000c */
[----:B------:R-:W-:Y:S01]  /*24240*/  @!P3 IMAD.MOV.U32 R7, RZ, RZ, R13 ;  /* 0x000000ffff07b224 */ /* 0x000fe200078e000d */
[----:B------:R-:W-:-:S06]  /*24250*/  PRMT R5, RZ, 0x7610, R5 ;  /* 0x00007610ff057816 */ /* 0x000fcc0000000005 */
[----:B------:R0:W2:Y:S04]  /*24260*/  @!P3 LDG.E.U16 R5, desc[UR10][R6.64] ;  /* 0x0000000a0605b981 */ /* 0x0000a8000c1e1500 */
[----:B----4-:R1:W-:Y:S04]  /*24270*/  STL [R1+0x1170], R4 ;  /* 0x0011700401007387 */ /* 0x0103e80000100800 */
[----:B------:R-:W4:Y:S04]  /*24280*/  LDL R20, [R1+0xb08] ;  /* 0x000b080001147983 */ /* 0x000f280000100800 */
[----:B------:R-:W2:Y:S04]  /*24290*/  LDL R16, [R1+0xb28] ;  /* 0x000b280001107983 */ /* 0x000ea80000100800 */
[----:B------:R-:W2:Y:S04]  /*242a0*/  LDL R13, [R1+0x3f8] ;  /* 0x0003f800010d7983 */ /* 0x000ea80000100800 */
[----:B------:R-:W2:Y:S01]  /*242b0*/  LDL R12, [R1+0x3fc] ;  /* 0x0003fc00010c7983 */ /* 0x000ea20000100800 */
[----:B0-----:R-:W-:-:S02]  /*242c0*/  PRMT R6, RZ, 0x7610, R6 ;  /* 0x00007610ff067816 */ /* 0x001fc40000000006 */
[----:B------:R-:W-:Y:S01]  /*242d0*/  PRMT R7, RZ, 0x7610, R7 ;  /* 0x00007610ff077816 */ /* 0x000fe20000000007 */
[----:B------:R-:W2:Y:S04]  /*242e0*/  LDL R15, [R1+0x3b8] ;  /* 0x0003b800010f7983 */ /* 0x000ea80000100800 */
[----:B-1----:R-:W2:Y:S04]  /*242f0*/  LDL R4, [R1+0x378] ;  /* 0x0003780001047983 */ /* 0x002ea80000100800 */
[----:B------:R3:W2:Y:S04]  /*24300*/  @!P3 LDG.E.U16 R6, desc[UR10][R8.64] ;  /* 0x0000000a0806b981 */ /* 0x0006a8000c1e1500 */
[----:B------:R-:W2:Y:S01]  /*24310*/  LDL R22, [R1+0xad0] ;  /* 0x000ad00001167983 */ /* 0x000ea20000100800 */
[----:B---3--:R-:W-:-:S02]  /*24320*/  @!P3 IMAD.MOV.U32 R8, RZ, RZ, R11 ;  /* 0x000000ffff08b224 */ /* 0x008fc400078e000b */
[----:B------:R-:W-:Y:S02]  /*24330*/  @!P3 IMAD.MOV.U32 R9, RZ, RZ, R14 ;  /* 0x000000ffff09b224 */ /* 0x000fe400078e000e */
[----:B------:R-:W-:Y:S02]  /*24340*/  @!P3 IMAD.MOV.U32 R11, RZ, RZ, R10 ;  /* 0x000000ffff0bb224 */ /* 0x000fe400078e000a */
[----:B------:R-:W-:Y:S01]  /*24350*/  @!P3 IMAD.MOV.U32 R10, RZ, RZ, R2 ;  /* 0x000000ffff0ab224 */ /* 0x000fe200078e0002 */
[----:B------:R-:W3:Y:S04]  /*24360*/  LDL R14, [R1+0x3bc] ;  /* 0x0003bc00010e7983 */ /* 0x000ee80000100800 */
[----:B------:R0:W3:Y:S04]  /*24370*/  @!P3 LDG.E.U16 R7, desc[UR10][R8.64] ;  /* 0x0000000a0807b981 */ /* 0x0000e8000c1e1500 */
[----:B------:R-:W3:Y:S01]  /*24380*/  LDL R2, [R1+0x37c] ;  /* 0x00037c0001027983 */ /* 0x000ee20000100800 */
[----:B0-----:R-:W-:-:S02]  /*24390*/  PRMT R8, RZ, 0x7610, R8 ;  /* 0x00007610ff087816 */ /* 0x001fc40000000008 */
[----:B------:R-:W-:-:S04]  /*243a0*/  PRMT R9, RZ, 0x7610, R9 ;  /* 0x00007610ff097816 */ /* 0x000fc80000000009 */
[----:B------:R4:W3:Y:S02]  /*243b0*/  @!P3 LDG.E.U16 R8, desc[UR10][R10.64] ;  /* 0x0000000a0a08b981 */ /* 0x0008e4000c1e1500 */
[----:B----4-:R-:W-:Y:S02]  /*243c0*/  @!P3 IMAD.MOV.U32 R11, RZ, RZ, R20 ;  /* 0x000000ffff0bb224 */ /* 0x010fe400078e0014 */
[----:B--2---:R-:W-:Y:S01]  /*243d0*/  @!P3 IMAD.MOV.U32 R10, RZ, RZ, R16 ;  /* 0x000000ffff0ab224 */ /* 0x004fe200078e0010 */
[----:B------:R-:W2:Y:S04]  /*243e0*/  LDL R20, [R1+0xb0c] ;  /* 0x000b0c0001147983 */ /* 0x000ea80000100800 */
[----:B------:R0:W4:Y:S02]  /*243f0*/  @!P3 LDG.E.U16 R9, desc[UR10][R10.64] ;  /* 0x0000000a0a09b981 */ /* 0x000124000c1e1500 */
[----:B0-----:R-:W-:-:S06]  /*24400*/  PRMT R10, RZ, 0x7610, R10 ;  /* 0x00007610ff0a7816 */ /* 0x001fcc000000000a */
[----:B------:R3:W4:Y:S01]  /*24410*/  @!P3 LDG.E.U16 R10, desc[UR10][R12.64] ;  /* 0x0000000a0c0ab981 */ /* 0x000722000c1e1500 */
[----:B------:R-:W-:Y:S01]  /*24420*/  PRMT R11, RZ, 0x7610, R11 ;  /* 0x00007610ff0b7816 */ /* 0x000fe2000000000b */
[----:B---3--:R-:W-:Y:S02]  /*24430*/  @!P3 IMAD.MOV.U32 R12, RZ, RZ, R14 ;  /* 0x000000ffff0cb224 */ /* 0x008fe400078e000e */
[----:B------:R-:W-:Y:S02]  /*24440*/  @!P3 IMAD.MOV.U32 R13, RZ, RZ, R15 ;  /* 0x000000ffff0db224 */ /* 0x000fe400078e000f */
[----:B------:R-:W-:Y:S02]  /*24450*/  @!P3 IMAD.MOV.U32 R14, RZ, RZ, R2 ;  /* 0x000000ffff0eb224 */ /* 0x000fe400078e0002 */
[----:B------:R-:W-:Y:S01]  /*24460*/  @!P3 IMAD.MOV.U32 R15, RZ, RZ, R4 ;  /* 0x000000ffff0fb224 */ /* 0x000fe200078e0004 */
[----:B------:R0:W3:Y:S02]  /*24470*/  @!P3 LDG.E.U16 R11, desc[UR10][R12.64] ;  /* 0x0000000a0c0bb981 */ /* 0x0000e4000c1e1500 */
[----:B0-----:R-:W-:-:S02]  /*24480*/  PRMT R12, RZ, 0x7610, R12 ;  /* 0x00007610ff0c7816 */ /* 0x001fc4000000000c */
[----:B------:R-:W-:-:S04]  /*24490*/  PRMT R13, RZ, 0x7610, R13 ;  /* 0x00007610ff0d7816 */ /* 0x000fc8000000000d */
[----:B------:R0:W3:Y:S02]  /*244a0*/  @!P3 LDG.E.U16 R12, desc[UR10][R14.64] ;  /* 0x0000000a0e0cb981 */ /* 0x0000e4000c1e1500 */
[----:B0-----:R-:W-:Y:S02]  /*244b0*/  @!P3 IMAD.MOV.U32 R15, RZ, RZ, R22 ;  /* 0x000000ffff0fb224 */ /* 0x001fe400078e0016 */
[----:B--2---:R-:W-:-:S05]  /*244c0*/  @!P3 IMAD.MOV.U32 R14, RZ, RZ, R20 ;  /* 0x000000ffff0eb224 */ /* 0x004fca00078e0014 */
[----:B------:R-:W2:Y:S04]  /*244d0*/  @!P3 LDG.E.U16 R13, desc[UR10][R14.64] ;  /* 0x0000000a0e0db981 */ /* 0x000ea8000c1e1500 */
[----:B----4-:R0:W-:Y:S04]  /*244e0*/  STL [R1+0x1174], R10 ;  /* 0x0011740a01007387 */ /* 0x0101e80000100800 */
[----:B------:R-:W4:Y:S04]  /*244f0*/  LDL R16, [R1+0xb10] ;  /* 0x000b100001107983 */ /* 0x000f280000100800 */
[----:B0-----:R-:W4:Y:S04]  /*24500*/  LDL R10, [R1+0xb24] ;  /* 0x000b2400010a7983 */ /* 0x001f280000100800 */
[----:B---3--:R-:W-:Y:S04]  /*24510*/  STL [R1+0x1178], R11 ;  /* 0x0011780b01007387 */ /* 0x008fe80000100800 */
[----:B------:R-:W3:Y:S04]  /*24520*/  LDL R4, [R1+0x430] ;  /* 0x0004300001047983 */ /* 0x000ee80000100800 */
[----:B------:R-:W3:Y:S01]  /*24530*/  LDL R2, [R1+0x434] ;  /* 0x0004340001027983 */ /* 0x000ee20000100800 */
[----:B------:R-:W-:-:S03]  /*24540*/  PRMT R17, RZ, 0x7610, R17 ;  /* 0x00007610ff117816 */ /* 0x000fc60000000011 */
[----:B------:R0:W-:Y:S04]  /*24550*/  STL [R1+0x117c], R12 ;  /* 0x00117c0c01007387 */ /* 0x0001e80000100800 */
[----:B------:R-:W3:Y:S04]  /*24560*/  LDL R22, [R1+0x3f0] ;  /* 0x0003f00001167983 */ /* 0x000ee80000100800 */
[----:B------:R-:W3:Y:S04]  /*24570*/  LDL R20, [R1+0x3f4] ;  /* 0x0003f40001147983 */ /* 0x000ee80000100800 */
[----:B------:R-:W3:Y:S04]  /*24580*/  LDL.LU R28, [R1] ;  /* 0x00000000011c7983 */ /* 0x000ee80000300800 */
[----:B--2---:R1:W-:Y:S01]  /*24590*/  STL [R1+0x1180], R13 ;  /* 0x0011800d01007387 */ /* 0x0043e20000100800 */
[----:B------:R-:W-:-:S02]  /*245a0*/  PRMT R19, RZ, 0x7610, R19 ;  /* 0x00007610ff137816 */ /* 0x000fc40000000013 */
[----:B------:R-:W-:Y:S02]  /*245b0*/  PRMT R21, RZ, 0x7610, R21 ;  /* 0x00007610ff157816 */ /* 0x000fe40000000015 */
[----:B------:R-:W-:Y:S01]  /*245c0*/  PRMT R23, RZ, 0x7610, R23 ;  /* 0x00007610ff177816 */ /* 0x000fe20000000017 */
[----:B0-----:R-:W2:Y:S04]  /*245d0*/  LDL R12, [R1+0x374] ;  /* 0x00037400010c7983 */ /* 0x001ea80000100800 */
[----:B------:R-:W2:Y:S04]  /*245e0*/  LDL R11, [R1+0xad4] ;  /* 0x000ad400010b7983 */ /* 0x000ea80000100800 */
[----:B-1----:R-:W2:Y:S01]  /*245f0*/  LDL R13, [R1+0x3b4] ;  /* 0x0003b400010d7983 */ /* 0x002ea20000100800 */
[----:B----4-:R-:W-:-:S03]  /*24600*/  @!P3 IMAD.MOV.U32 R15, RZ, RZ, R16 ;  /* 0x000000ffff0fb224 */ /* 0x010fc600078e0010 */
[----:B------:R-:W4:Y:S01]  /*24610*/  LDL R16, [R1+0x3b0] ;  /* 0x0003b00001107983 */ /* 0x000f220000100800 */
[----:B------:R-:W-:-:S05]  /*24620*/  @!P3 IMAD.MOV.U32 R14, RZ, RZ, R10 ;  /* 0x000000ffff0eb224 */ /* 0x000fca00078e000a */
[----:B------:R3:W4:Y:S02]  /*24630*/  @!P3 LDG.E.U16 R17, desc[UR10][R14.64] ;  /* 0x0000000a0e11b981 */ /* 0x000724000c1e1500 */
[----:B---3--:R-:W-:Y:S02]  /*24640*/  @!P3 IMAD.MOV.U32 R14, RZ, RZ, R2 ;  /* 0x000000ffff0eb224 */ /* 0x008fe400078e0002 */
[----:B------:R-:W-:-:S05]  /*24650*/  @!P3 IMAD.MOV.U32 R15, RZ, RZ, R4 ;  /* 0x000000ffff0fb224 */ /* 0x000fca00078e0004 */
[----:B------:R0:W3:Y:S02]  /*24660*/  @!P3 LDG.E.U16 R19, desc[UR10][R14.64] ;  /* 0x0000000a0e13b981 */ /* 0x0000e4000c1e1500 */
[----:B0-----:R-:W-:Y:S02]  /*24670*/  @!P3 IMAD.MOV.U32 R14, RZ, RZ, R20 ;  /* 0x000000ffff0eb224 */ /* 0x001fe400078e0014 */
[----:B------:R-:W-:-:S05]  /*24680*/  @!P3 IMAD.MOV.U32 R15, RZ, RZ, R22 ;  /* 0x000000ffff0fb224 */ /* 0x000fca00078e0016 */
[----:B------:R2:W3:Y:S02]  /*24690*/  @!P3 LDG.E.U16 R21, desc[UR10][R14.64] ;  /* 0x0000000a0e15b981 */ /* 0x0004e4000c1e1500 */
[----:B--2---:R-:W-:Y:S02]  /*246a0*/  @!P3 IMAD.MOV.U32 R14, RZ, RZ, R13 ;  /* 0x000000ffff0eb224 */ /* 0x004fe400078e000d */
[----:B----4-:R-:W-:-:S05]  /*246b0*/  @!P3 IMAD.MOV.U32 R15, RZ, RZ, R16 ;  /* 0x000000ffff0fb224 */ /* 0x010fca00078e0010 */
[----:B------:R0:W2:Y:S04]  /*246c0*/  @!P3 LDG.E.U16 R23, desc[UR10][R14.64] ;  /* 0x0000000a0e17b981 */ /* 0x0000a8000c1e1500 */
[----:B------:R1:W-:Y:S04]  /*246d0*/  STL [R1+0x1184], R17 ;  /* 0x0011841101007387 */ /* 0x0003e80000100800 */
[----:B------:R-:W4:Y:S04]  /*246e0*/  LDL R10, [R1+0xad8] ;  /* 0x000ad800010a7983 */ /* 0x000f280000100800 */
[----:B------:R-:W4:Y:S04]  /*246f0*/  LDL R4, [R1+0xb14] ;  /* 0x000b140001047983 */ /* 0x000f280000100800 */
[----:B------:R-:W4:Y:S01]  /*24700*/  LDL R2, [R1+0xb20] ;  /* 0x000b200001027983 */ /* 0x000f220000100800 */
[----:B------:R-:W1:Y:S01]  /*24710*/  S2R R26, SR_TID.X ;  /* 0x00000000001a7919 */ /* 0x000e620000002100 */
[----:B------:R-:W-:Y:S01]  /*24720*/  PRMT R25, RZ, 0x7610, R25 ;  /* 0x00007610ff197816 */ /* 0x000fe20000000019 */
[----:B0-----:R-:W-:-:S02]  /*24730*/  @!P3 IMAD.MOV.U32 R14, RZ, RZ, R11 ;  /* 0x000000ffff0eb224 */ /* 0x001fc400078e000b */
[----:B------:R-:W-:-:S05]  /*24740*/  @!P3 IMAD.MOV.U32 R15, RZ, RZ, R12 ;  /* 0x000000ffff0fb224 */ /* 0x000fca00078e000c */
[----:B------:R4:W4:Y:S04]  /*24750*/  @!P3 LDG.E.U16 R25, desc[UR10][R14.64] ;  /* 0x0000000a0e19b981 */ /* 0x000928000c1e1500 */
[----:B---3--:R-:W-:Y:S04]  /*24760*/  STL [R1+0x115c], R19 ;  /* 0x00115c1301007387 */ /* 0x008fe80000100800 */
[----:B------:R-:W-:Y:S01]  /*24770*/  STL [R1+0x1160], R21 ;  /* 0x0011601501007387 */ /* 0x000fe20000100800 */
[----:B-1----:R-:W-:Y:S02]  /*24780*/  LOP3.LUT R26, R26, 0x3f, RZ, 0xc0, !PT ;  /* 0x0000003f1a1a7812 */ /* 0x002fe400078ec0ff */
[----:B------:R-:W-:Y:S01]  /*24790*/  PRMT R27, RZ, 0x7610, R27 ;  /* 0x00007610ff1b7816 */ /* 0x000fe2000000001b */
[----:B--2---:R0:W-:Y:S04]  /*247a0*/  STL [R1+0x1188], R23 ;  /* 0x0011881701007387 */ /* 0x0041e80000100800 */
[----:B------:R-:W-:Y:S04]  /*247b0*/  STL [R1+0xbb4], R0 ;  /* 0x000bb40001007387 */ /* 0x000fe80000100800 */
[----:B------:R-:W2:Y:S04]  /*247c0*/  LDL.LU R17, [R1+0xb8] ;  /* 0x0000b80001117983 */ /* 0x000ea80000300800 */
[----:B------:R-:W3:Y:S04]  /*247d0*/  LDL.LU R13, [R1+0xb0] ;  /* 0x0000b000010d7983 */ /* 0x000ee80000300800 */
[----:B------:R-:W3:Y:S04]  /*247e0*/  LDL.LU R12, [R1+0xa8] ;  /* 0x0000a800010c7983 */ /* 0x000ee80000300800 */
[----:B------:R-:W3:Y:S01]  /*247f0*/  LDL.LU R11, [R1+0xa0] ;  /* 0x0000a000010b7983 */ /* 0x000ee20000300800 */
[----:B0-----:R-:W-:-:S02]  /*24800*/  IMAD.SHL.U32 R23, R26, 0x2, RZ ;  /* 0x000000021a177824 */ /* 0x001fc400078e00ff */
[----:B----4-:R-:W-:Y:S02]  /*24810*/  @!P3 IMAD.MOV.U32 R15, RZ, RZ, R10 ;  /* 0x000000ffff0fb224 */ /* 0x010fe400078e000a */
[----:B------:R-:W-:Y:S01]  /*24820*/  @!P3 IMAD.MOV.U32 R14, RZ, RZ, R4 ;  /* 0x000000ffff0eb224 */ /* 0x000fe200078e0004 */
[----:B------:R-:W4:Y:S04]  /*24830*/  LDL.LU R10, [R1+0x98] ;  /* 0x00009800010a7983 */ /* 0x000f280000300800 */
[----:B------:R-:W4:Y:S01]  /*24840*/  LDL.LU R4, [R1+0x90] ;  /* 0x0000900001047983 */ /* 0x000f220000300800 */
[----:B------:R-:W-:-:S03]  /*24850*/  LOP3.LUT R23, R23, 0x50, RZ, 0x3c, !PT ;  /* 0x0000005017177812 */ /* 0x000fc600078e3cff */
[----:B------:R-:W4:Y:S04]  /*24860*/  LDL.LU R16, [R1+0x88] ;  /* 0x0000880001107983 */ /* 0x000f280000300800 */
[----:B------:R-:W4:Y:S04]  /*24870*/  LDL.LU R22, [R1+0x80] ;  /* 0x0000800001167983 */ /* 0x000f280000300800 */
[----:B------:R0:W-:Y:S01]  /*24880*/  STS.U16 [R23+UR5+0x5e80], R28 ;  /* 0x005e801c17007988 */ /* 0x0001e20008000405 */
[----:B------:R-:W1:Y:S03]  /*24890*/  S2R R21, SR_TID.X ;  /* 0x0000000000157919 */ /* 0x000e660000002100 */
[----:B------:R0:W4:Y:S04]  /*248a0*/  @!P3 LDG.E.U16 R27, desc[UR10][R14.64] ;  /* 0x0000000a0e1bb981 */ /* 0x000128000c1e1500 */
[----:B0-----:R-:W4:Y:S01]  /*248b0*/  LDL.LU R28, [R1+0x78] ;  /* 0x00007800011c7983 */ /* 0x001f220000300800 */
[----:B------:R-:W-:Y:S01]  /*248c0*/  PRMT R29, RZ, 0x7610, R29 ;  /* 0x00007610ff1d7816 */ /* 0x000fe2000000001d */
[----:B------:R-:W-:-:S02]  /*248d0*/  @!P3 IMAD.MOV.U32 R14, RZ, RZ, R2 ;  /* 0x000000ffff0eb224 */ /* 0x000fc400078e0002 */
[----:B------:R-:W-:-:S05]  /*248e0*/  @!P3 IMAD.MOV.U32 R15, RZ, RZ, R0 ;  /* 0x000000ffff0fb224 */ /* 0x000fca00078e0000 */
[----:B------:R-:W4:Y:S04]  /*248f0*/  @!P3 LDG.E.U16 R29, desc[UR10][R14.64] ;  /* 0x0000000a0e1db981 */ /* 0x000f28000c1e1500 */
[----:B------:R0:W-:Y:S04]  /*24900*/  STS.U16 [R23+UR5+0x6280], R24 ;  /* 0x0062801817007988 */ /* 0x0001e80008000405 */
[----:B------:R0:W-:Y:S04]  /*24910*/  STS.U16 [R23+UR5+0x6680], R18 ;  /* 0x0066801217007988 */ /* 0x0001e80008000405 */
[----:B------:R-:W-:Y:S04]  /*24920*/  STS.U16 [R23+UR5+0x6a80], R3 ;  /* 0x006a800317007988 */ /* 0x000fe80008000405 */
[----:B------:R-:W4:Y:S04]  /*24930*/  LDL.LU R14, [R1+0x38] ;  /* 0x00003800010e7983 */ /* 0x000f280000300800 */
[----:B------:R-:W4:Y:S04]  /*24940*/  LDL.LU R15, [R1+0x30] ;  /* 0x00003000010f7983 */ /* 0x000f280000300800 */
[----:B------:R-:W4:Y:S04]  /*24950*/  LDL.LU R0, [R1+0x28] ;  /* 0x0000280001007983 */ /* 0x000f280000300800 */
[----:B------:R-:W4:Y:S04]  /*24960*/  LDL.LU R19, [R1+0x20] ;  /* 0x0000200001137983 */ /* 0x000f280000300800 */
[----:B------:R-:W4:Y:S04]  /*24970*/  LDL.LU R2, [R1+0x18] ;  /* 0x0000180001027983 */ /* 0x000f280000300800 */
[----:B------:R-:W4:Y:S04]  /*24980*/  LDL.LU R20, [R1+0x10] ;  /* 0x0000100001147983 */ /* 0x000f280000300800 */
[----:B------:R-:W4:Y:S04]  /*24990*/  LDL.LU R26, [R1+0x8] ;  /* 0x00000800011a7983 */ /* 0x000f280000300800 */
[----:B0-----:R-:W4:Y:S04]  /*249a0*/  LDL.LU R24, [R1+0x40] ;  /* 0x0000400001187983 */ /* 0x001f280000300800 */
[----:B------:R-:W4:Y:S04]  /*249b0*/  LDL.LU R18, [R1+0x48] ;  /* 0x0000480001127983 */ /* 0x000f280000300800 */
[----:B------:R0:W-:Y:S04]  /*249c0*/  STS.U16 [R23+UR5+0x6e80], R5 ;  /* 0x006e800517007988 */ /* 0x0001e80008000405 */
[----:B------:R0:W-:Y:S04]  /*249d0*/  STS.U16 [R23+UR5+0x7280], R6 ;  /* 0x0072800617007988 */ /* 0x0001e80008000405 */
[----:B------:R0:W-:Y:S04]  /*249e0*/  STS.U16 [R23+UR5+0x7680], R7 ;  /* 0x0076800717007988 */ /* 0x0001e80008000405 */
[----:B------:R1:W-:Y:S04]  /*249f0*/  STS.U16 [R23+UR5+0x7a80], R8 ;  /* 0x007a800817007988 */ /* 0x0003e80008000405 */
[----:B------:R1:W-:Y:S04]  /*24a00*/  STS.U16 [R23+UR5+0x7e80], R9 ;  /* 0x007e800917007988 */ /* 0x0003e80008000405 */
[----:B0-----:R-:W4:Y:S04]  /*24a10*/  LDL.LU R5, [R1+0x50] ;  /* 0x0000500001057983 */ /* 0x001f280000300800 */
[----:B------:R-:W4:Y:S04]  /*24a20*/  LDL.LU R6, [R1+0x58] ;  /* 0x0000580001067983 */ /* 0x000f280000300800 */
[----:B------:R-:W4:Y:S04]  /*24a30*/  LDL.LU R7, [R1+0x60] ;  /* 0x0000600001077983 */ /* 0x000f280000300800 */
[----:B-1----:R-:W4:Y:S04]  /*24a40*/  LDL.LU R8, [R1+0x68] ;  /* 0x0000680001087983 */ /* 0x002f280000300800 */
[----:B------:R-:W4:Y:S04]  /*24a50*/  LDL.LU R23, [R1+0x1188] ;  /* 0x0011880001177983 */ /* 0x000f280000300800 */
[----:B------:R-:W4:Y:S01]  /*24a60*/  LDL.LU R9, [R1+0x70] ;  /* 0x0000700001097983 */ /* 0x000f220000300800 */
[----:B------:R-:W-:-:S05]  /*24a70*/  LOP3.LUT R3, R21, 0x3f, RZ, 0xc0, !PT ;  /* 0x0000003f15037812 */ /* 0x000fca00078ec0ff */
[----:B------:R-:W-:-:S05]  /*24a80*/  IMAD.SHL.U32 R21, R3, 0x2, RZ ;  /* 0x0000000203157824 */ /* 0x000fca00078e00ff */
[----:B------:R-:W-:-:S05]  /*24a90*/  LOP3.LUT R21, R21, 0x60, RZ, 0x3c, !PT ;  /* 0x0000006015157812 */ /* 0x000fca00078e3cff */
[----:B--2---:R0:W-:Y:S04]  /*24aa0*/  STS.U16 [R21+UR5+0x300], R17 ;  /* 0x0003001115007988 */ /* 0x0041e80008000405 */
[----:B---3--:R1:W-:Y:S04]  /*24ab0*/  STS.U16 [R21+UR5+0x700], R13 ;  /* 0x0007000d15007988 */ /* 0x0083e80008000405 */
[----:B------:R2:W-:Y:S04]  /*24ac0*/  STS.U16 [R21+UR5+0xb00], R12 ;  /* 0x000b000c15007988 */ /* 0x0005e80008000405 */
[----:B------:R3:W-:Y:S04]  /*24ad0*/  STS.U16 [R21+UR5+0xf00], R11 ;  /* 0x000f000b15007988 */ /* 0x0007e80008000405 */
[----:B0-----:R-:W4:Y:S04]  /*24ae0*/  LDL.LU R17, [R1+0x1184] ;  /* 0x0011840001117983 */ /* 0x001f280000300800 */
[----:B-1----:R-:W4:Y:S04]  /*24af0*/  LDL.LU R13, [R1+0x1180] ;  /* 0x00118000010d7983 */ /* 0x002f280000300800 */
[----:B--2---:R-:W2:Y:S04]  /*24b00*/  LDL.LU R12, [R1+0x117c] ;  /* 0x00117c00010c7983 */ /* 0x004ea80000300800 */
[----:B---3--:R-:W3:Y:S04]  /*24b10*/  LDL.LU R11, [R1+0x1178] ;  /* 0x00117800010b7983 */ /* 0x008ee80000300800 */
[----:B----4-:R0:W-:Y:S04]  /*24b20*/  STS.U16 [R21+UR5+0x1300], R10 ;  /* 0x0013000a15007988 */ /* 0x0101e80008000405 */
[----:B------:R1:W-:Y:S04]  /*24b30*/  STS.U16 [R21+UR5+0x1700], R4 ;  /* 0x0017000415007988 */ /* 0x0003e80008000405 */
[----:B------:R4:W-:Y:S04]  /*24b40*/  STS.U16 [R21+UR5+0x1b00], R16 ;  /* 0x001b001015007988 */ /* 0x0009e80008000405 */
[----:B------:R4:W-:Y:S04]  /*24b50*/  STS.U16 [R21+UR5+0x1f00], R22 ;  /* 0x001f001615007988 */ /* 0x0009e80008000405 */
[----:B0-----:R-:W2:Y:S04]  /*24b60*/  LDL.LU R10, [R1+0x1174] ;  /* 0x00117400010a7983 */ /* 0x001ea80000300800 */
[----:B-1----:R-:W2:Y:S04]  /*24b70*/  LDL.LU R4, [R1+0x1170] ;  /* 0x0011700001047983 */ /* 0x002ea80000300800 */
[----:B----4-:R-:W4:Y:S04]  /*24b80*/  LDL.LU R16, [R1+0x116c] ;  /* 0x00116c0001107983 */ /* 0x010f280000300800 */
[----:B------:R-:W2:Y:S04]  /*24b90*/  LDL.LU R22, [R1+0x1168] ;  /* 0x0011680001167983 */ /* 0x000ea80000300800 */
[----:B------:R0:W-:Y:S04]  /*24ba0*/  STS.U16 [R21+UR5+0x2300], R28 ;  /* 0x0023001c15007988 */ /* 0x0001e80008000405 */
[----:B0-----:R-:W2:Y:S04]  /*24bb0*/  LDL.LU R28, [R1+0x1164] ;  /* 0x00116400011c7983 */ /* 0x001ea80000300800 */
        /* <DEDUP_REMOVED lines=10> */
[----:B------:R0:W-:Y:S04]  /*24c60*/  STS.U16 [R21+UR5+0x4f00], R19 ;  /* 0x004f001315007988 */ /* 0x0001e80008000405 */
[----:B------:R1:W-:Y:S04]  /*24c70*/  STS.U16 [R21+UR5+0x5300], R2 ;  /* 0x0053000215007988 */ /* 0x0003e80008000405 */
[----:B------:R1:W-:Y:S04]  /*24c80*/  STS.U16 [R21+UR5+0x5700], R20 ;  /* 0x0057001415007988 */ /* 0x0003e80008000405 */
[----:B------:R1:W-:Y:S04]  /*24c90*/  STS.U16 [R21+UR5+0x5b00], R26 ;  /* 0x005b001a15007988 */ /* 0x0003e80008000405 */
[----:B0-----:R-:W3:Y:S04]  /*24ca0*/  LDL.LU R19, [R1+0xb4] ;  /* 0x0000b40001137983 */ /* 0x001ee80000300800 */
[----:B-1----:R-:W3:Y:S04]  /*24cb0*/  LDL.LU R2, [R1+0xac] ;  /* 0x0000ac0001027983 */ /* 0x002ee80000300800 */
        /* <DEDUP_REMOVED lines=12> */
[----:B--2---:R0:W-:Y:S04]  /*24d80*/  STS.U16 [R21+UR5+0x5f00], R28 ;  /* 0x005f001c15007988 */ /* 0x0041e80008000405 */
[----:B------:R1:W-:Y:S04]  /*24d90*/  STS.U16 [R21+UR5+0x6300], R22 ;  /* 0x0063001615007988 */ /* 0x0003e80008000405 */
[----:B----4-:R2:W-:Y:S04]  /*24da0*/  STS.U16 [R21+UR5+0x6700], R16 ;  /* 0x0067001015007988 */ /* 0x0105e80008000405 */
[----:B------:R4:W-:Y:S04]  /*24db0*/  STS.U16 [R21+UR5+0x6b00], R4 ;  /* 0x006b000415007988 */ /* 0x0009e80008000405 */
[----:B------:R1:W-:Y:S04]  /*24dc0*/  STS.U16 [R21+UR5+0x6f00], R10 ;  /* 0x006f000a15007988 */ /* 0x0003e80008000405 */
[----:B---3--:R3:W-:Y:S04]  /*24dd0*/  STS.U16 [R21+UR5+0x7300], R11 ;  /* 0x0073000b15007988 */ /* 0x0087e80008000405 */
[----:B0-----:R-:W3:Y:S04]  /*24de0*/  LDL.LU R28, [R1+0x54] ;  /* 0x00005400011c7983 */ /* 0x001ee80000300800 */
[----:B-1----:R-:W3:Y:S04]  /*24df0*/  LDL.LU R22, [R1+0x5c] ;  /* 0x00005c0001167983 */ /* 0x002ee80000300800 */
[----:B--2---:R-:W2:Y:S04]  /*24e00*/  LDL.LU R16, [R1+0x64] ;  /* 0x0000640001107983 */ /* 0x004ea80000300800 */
[----:B----4-:R-:W4:Y:S04]  /*24e10*/  LDL.LU R4, [R1+0x6c] ;  /* 0x00006c0001047983 */ /* 0x010f280000300800 */
[----:B------:R-:W2:Y:S04]  /*24e20*/  LDL.LU R10, [R1+0x74] ;  /* 0x00007400010a7983 */ /* 0x000ea80000300800 */
[----:B---3--:R-:W3:Y:S04]  /*24e30*/  LDL.LU R11, [R1+0x7c] ;  /* 0x00007c00010b7983 */ /* 0x008ee80000300800 */
[----:B------:R0:W-:Y:S04]  /*24e40*/  STS.U16 [R21+UR5+0x7700], R12 ;  /* 0x0077000c15007988 */ /* 0x0001e80008000405 */
[----:B------:R1:W-:Y:S04]  /*24e50*/  STS.U16 [R21+UR5+0x7b00], R13 ;  /* 0x007b000d15007988 */ /* 0x0003e80008000405 */
[----:B------:R1:W-:Y:S04]  /*24e60*/  STS.U16 [R21+UR5+0x7f00], R17 ;  /* 0x007f001115007988 */ /* 0x0003e80008000405 */
[----:B0-----:R-:W2:Y:S04]  /*24e70*/  LDL.LU R12, [R1+0x84] ;  /* 0x00008400010c7983 */ /* 0x001ea80000300800 */
[----:B-1----:R-:W2:Y:S04]  /*24e80*/  LDL.LU R13, [R1+0x8c] ;  /* 0x00008c00010d7983 */ /* 0x002ea80000300800 */
[----:B------:R-:W2:Y:S04]  /*24e90*/  LDL.LU R21, [R1+0x1160] ;  /* 0x0011600001157983 */ /* 0x000ea80000300800 */
[----:B------:R-:W2:Y:S01]  /*24ea0*/  LDL.LU R17, [R1+0x94] ;  /* 0x0000940001117983 */ /* 0x000ea20000300800 */
[----:B------:R-:W-:-:S05]  /*24eb0*/  IMAD.SHL.U32 R3, R3, 0x2, RZ ;  /* 0x0000000203037824 */ /* 0x000fca00078e00ff */
[----:B------:R-:W-:-:S05]  /*24ec0*/  LOP3.LUT R3, R3, 0x70, RZ, 0x3c, !PT ;  /* 0x0000007003037812 */ /* 0x000fca00078e3cff */
[----:B------:R0:W-:Y:S04]  /*24ed0*/  STS.U16 [R3+UR5+0x380], R19 ;  /* 0x0003801303007988 */ /* 0x0001e80008000405 */
[----:B------:R1:W-:Y:S04]  /*24ee0*/  STS.U16 [R3+UR5+0x780], R2 ;  /* 0x0007800203007988 */ /* 0x0003e80008000405 */
[----:B------:R1:W-:Y:S04]  /*24ef0*/  STS.U16 [R3+UR5+0xb80], R20 ;  /* 0x000b801403007988 */ /* 0x0003e80008000405 */
[----:B------:R1:W-:Y:S04]  /*24f00*/  STS.U16 [R3+UR5+0xf80], R26 ;  /* 0x000f801a03007988 */ /* 0x0003e80008000405 */
[----:B0-----:R-:W4:Y:S04]  /*24f10*/  LDL.LU R19, [R1+0x115c] ;  /* 0x00115c0001137983 */ /* 0x001f280000300800 */
[----:B-1----:R-:W4:Y:S04]  /*24f20*/  LDL.LU R2, [R1+0x1158] ;  /* 0x0011580001027983 */ /* 0x002f280000300800 */
[----:B------:R-:W4:Y:S04]  /*24f30*/  LDL.LU R20, [R1+0x1154] ;  /* 0x0011540001147983 */ /* 0x000f280000300800 */
[----:B------:R-:W4:Y:S04]  /*24f40*/  LDL.LU R26, [R1+0x1150] ;  /* 0x00115000011a7983 */ /* 0x000f280000300800 */
[----:B--2---:R-:W-:Y:S04]  /*24f50*/  STS.U16 [R3+UR5+0x1380], R17 ;  /* 0x0013801103007988 */ /* 0x004fe80008000405 */
[----:B------:R-:W-:Y:S04]  /*24f60*/  STS.U16 [R3+UR5+0x1780], R13 ;  /* 0x0017800d03007988 */ /* 0x000fe80008000405 */
[----:B------:R-:W-:Y:S04]  /*24f70*/  STS.U16 [R3+UR5+0x1b80], R12 ;  /* 0x001b800c03007988 */ /* 0x000fe80008000405 */
[----:B---3--:R-:W-:Y:S04]  /*24f80*/  STS.U16 [R3+UR5+0x1f80], R11 ;  /* 0x001f800b03007988 */ /* 0x008fe80008000405 */
[----:B------:R-:W-:Y:S04]  /*24f90*/  STS.U16 [R3+UR5+0x2380], R10 ;  /* 0x0023800a03007988 */ /* 0x000fe80008000405 */
[----:B----4-:R-:W-:Y:S04]  /*24fa0*/  STS.U16 [R3+UR5+0x2780], R4 ;  /* 0x0027800403007988 */ /* 0x010fe80008000405 */
[----:B------:R0:W-:Y:S04]  /*24fb0*/  STS.U16 [R3+UR5+0x2b80], R16 ;  /* 0x002b801003007988 */ /* 0x0001e80008000405 */
[----:B0-----:R-:W2:Y:S04]  /*24fc0*/  LDL R16, [R1+0x1f8] ;  /* 0x0001f80001107983 */ /* 0x001ea80000100800 */
        /* <DEDUP_REMOVED lines=11> */
[----:B------:R0:W-:Y:S02]  /*25080*/  STS.U16 [R3+UR5+0x5b80], R0 ;  /* 0x005b800003007988 */ /* 0x0001e40008000405 */
[----:B0-----:R-:W0:Y:S02]  /*25090*/  S2R R0, SR_TID.X ;  /* 0x0000000000007919 */ /* 0x001e240000002100 */
        /* <DEDUP_REMOVED lines=8> */
[----:B------:R-:W-:Y:S01]  /*25120*/  STS.U16 [R3+UR5+0x7f80], R29 ;  /* 0x007f801d03007988 */ /* 0x000fe20008000405 */
[----:B------:R-:W-:Y:S01]  /*25130*/  BAR.SYNC.DEFER_BLOCKING 0x0 ;  /* 0x0000000000007b1d */ /* 0x000fe20000010000 */
[C---:B0-----:R-:W-:Y:S01]  /*25140*/  LOP3.LUT R14, R0.reuse, 0x7, RZ, 0xc0, !PT ;  /* 0x00000007000e7812 */ /* 0x041fe200078ec0ff */
[----:B------:R-:W-:-:S02]  /*25150*/  IMAD.SHL.U32 R15, R0, 0x20, RZ ;  /* 0x00000020000f7824 */ /* 0x000fc400078e00ff */
[----:B------:R-:W-:Y:S02]  /*25160*/  IMAD.SHL.U32 R0, R0, 0x2, RZ ;  /* 0x0000000200007824 */ /* 0x000fe400078e00ff */
[----:B------:R-:W-:-:S05]  /*25170*/  IMAD R14, R14, 0x90, RZ ;  /* 0x000000900e0e7824 */ /* 0x000fca00078e02ff */
[----:B------:R-:W-:-:S04]  /*25180*/  LOP3.LUT R0, R14, 0x30, R0, 0x78, !PT ;  /* 0x000000300e007812 */ /* 0x000fc800078e7800 */
[----:B------:R-:W-:-:S05]  /*25190*/  LOP3.LUT R0, R0, 0x400, R15, 0xf8, !PT ;  /* 0x0000040000007812 */ /* 0x000fca00078ef80f */
[----:B------:R-:W0:Y:S04]  /*251a0*/  LDSM.16.M88.4 R4, [R0+UR5] ;  /* 0x000000050004783b */ /* 0x000e280008000200 */
[----:B------:R-:W-:Y:S04]  /*251b0*/  LDSM.16.M88.4 R8, [R0+UR5+0x3800] ;  /* 0x003800050008783b */ /* 0x000fe80008000200 */
[----:B------:R-:W-:Y:S01]  /*251c0*/  LDSM.16.M88.4 R24, [R0+UR5+0x4000] ;  /* 0x004000050018783b */ /* 0x000fe20008000200 */
[----:B0-----:R-:W-:Y:S02]  /*251d0*/  IMAD.MOV.U32 R13, RZ, RZ, R4 ;  /* 0x000000ffff0d7224 */ /* 0x001fe400078e0004 */
[----:B------:R-:W-:Y:S01]  /*251e0*/  IMAD.MOV.U32 R2, RZ, RZ, R5 ;  /* 0x000000ffff027224 */ /* 0x000fe200078e0005 */
[----:B--2---:R-:W0:Y:S04]  /*251f0*/  LDSM.16.MT88.4 R20, [R16+0x8000] ;  /* 0x008000001014783b */ /* 0x004e280000004200 */
[----:B0-----:R-:W-:Y:S04]  /*25200*/  STL [R1+0x114c], R23 ;  /* 0x00114c1701007387 */ /* 0x001fe80000100800 */
[----:B------:R-:W-:Y:S04]  /*25210*/  STL [R1+0x1148], R16 ;  /* 0x0011481001007387 */ /* 0x000fe80000100800 */
[----:B------:R-:W-:Y:S04]  /*25220*/  STL.64 [R1+0x1a8], R6 ;  /* 0x0001a80601007387 */ /* 0x000fe80000100a00 */
[----:B------:R-:W0:Y:S02]  /*25230*/  LDSM.16.M88.4 R4, [R0+UR5+0x800] ;  /* 0x000800050004783b */ /* 0x000e240008000200 */
[----:B0-----:R-:W-:-:S02]  /*25240*/  IMAD.MOV.U32 R18, RZ, RZ, R4 ;  /* 0x000000ffff127224 */ /* 0x001fc400078e0004 */
[----:B------:R-:W-:Y:S01]  /*25250*/  STL.64 [R1+0x198], R6 ;  /* 0x0001980601007387 */ /* 0x000fe20000100a00 */
[----:B------:R-:W-:-:S03]  /*25260*/  IMAD.MOV.U32 R17, RZ, RZ, R5 ;  /* 0x000000ffff117224 */ /* 0x000fc600078e0005 */
[----:B------:R-:W0:Y:S02]  /*25270*/  LDSM.16.M88.4 R4, [R0+UR5+0x1000] ;  /* 0x001000050004783b */ /* 0x000e240008000200 */
[----:B0-----:R-:W-:Y:S02]  /*25280*/  IMAD.MOV.U32 R12, RZ, RZ, R4 ;  /* 0x000000ffff0c7224 */ /* 0x001fe400078e0004 */
        /* <DEDUP_REMOVED lines=14> */
[----:B------:R-:W0:Y:S04]  /*25370*/  LDSM.16.M88.4 R4, [R0+UR5+0x3000] ;  /* 0x003000050004783b */ /* 0x000e280008000200 */
[----:B0-----:R-:W-:Y:S04]  /*25380*/  STL.64 [R1+0x140], R4 ;  /* 0x0001400401007387 */ /* 0x001fe80000100a00 */
[----:B------:R-:W-:Y:S04]  /*25390*/  STL.64 [R1+0x148], R6 ;  /* 0x0001480601007387 */ /* 0x000fe80000100a00 */
[----:B------:R-:W0:Y:S04]  /*253a0*/  LDSM.16.M88.4 R4, [R0+UR5+0x4800] ;  /* 0x004800050004783b */ /* 0x000e280008000200 */
[----:B------:R-:W-:Y:S04]  /*253b0*/  STL.64 [R1+0x130], R8 ;  /* 0x0001300801007387 */ /* 0x000fe80000100a00 */
[----:B------:R-:W-:Y:S04]  /*253c0*/  STL.64 [R1+0x138], R10 ;  /* 0x0001380a01007387 */ /* 0x000fe80000100a00 */
[----:B------:R-:W1:Y:S04]  /*253d0*/  LDSM.16.M88.4 R8, [R0+UR5+0x5000] ;  /* 0x005000050008783b */ /* 0x000e680008000200 */
[----:B------:R-:W-:Y:S04]  /*253e0*/  STL.64 [R1+0x120], R24 ;  /* 0x0001201801007387 */ /* 0x000fe80000100a00 */
[----:B------:R-:W-:Y:S04]  /*253f0*/  STL.64 [R1+0x128], R26 ;  /* 0x0001281a01007387 */ /* 0x000fe80000100a00 */
[----:B------:R-:W-:Y:S04]  /*25400*/  LDSM.16.M88.4 R24, [R0+UR5+0x5800] ;  /* 0x005800050018783b */ /* 0x000fe80008000200 */
[----:B0-----:R-:W-:Y:S04]  /*25410*/  STL.64 [R1+0x110], R4 ;  /* 0x0001100401007387 */ /* 0x001fe80000100a00 */
[----:B------:R-:W-:Y:S04]  /*25420*/  STL.64 [R1+0x118], R6 ;  /* 0x0001180601007387 */ /* 0x000fe80000100a00 */
[----:B-1----:R-:W-:Y:S04]  /*25430*/  STL.64 [R1+0x100], R8 ;  /* 0x0001000801007387 */ /* 0x002fe80000100a00 */
[----:B------:R-:W-:Y:S04]  /*25440*/  STL.64 [R1+0x108], R10 ;  /* 0x0001080a01007387 */ /* 0x000fe80000100a00 */
[----:B------:R-:W0:Y:S04]  /*25450*/  LDSM.16.M88.4 R8, [R0+UR5+0x6800] ;  /* 0x006800050008783b */ /* 0x000e280008000200 */
[----:B------:R-:W1:Y:S01]  /*25460*/  LDSM.16.M88.4 R4, [R0+UR5+0x6000] ;  /* 0x006000050004783b */ /* 0x000e620008000200 */
[----:B0-----:R-:W-:-:S02]  /*25470*/  IMAD.MOV.U32 R29, RZ, RZ, R11 ;  /* 0x000000ffff1d7224 */ /* 0x001fc400078e000b */
[----:B------:R-:W-:Y:S02]  /*25480*/  IMAD.MOV.U32 R11, RZ, RZ, R23 ;  /* 0x000000ffff0b7224 */ /* 0x000fe400078e0017 */
[----:B------:R-:W2:Y:S04]  /*25490*/  LDL.LU R23, [R1+0x114c] ;  /* 0x00114c0001177983 */ /* 0x000ea80000300800 */
[----:B------:R0:W-:Y:S02]  /*254a0*/  STL.64 [R1+0xf8], R26 ;  /* 0x0000f81a01007387 */ /* 0x0001e40000100a00 */
[----:B0-----:R-:W-:Y:S02]  /*254b0*/  IMAD.MOV.U32 R26, RZ, RZ, R16 ;  /* 0x000000ffff1a7224 */ /* 0x001fe400078e0010 */
[----:B------:R-:W3:Y:S04]  /*254c0*/  LDL.LU R16, [R1+0x1148] ;  /* 0x0011480001107983 */ /* 0x000ee80000300800 */
[----:B------:R-:W-:Y:S04]  /*254d0*/  STL.64 [R1+0x1100], R24 ;  /* 0x0011001801007387 */ /* 0x000fe80000100a00 */
[----:B------:R0:W-:Y:S04]  /*254e0*/  STL [R1+0x107c], R8 ;  /* 0x00107c0801007387 */ /* 0x0001e80000100800 */
[----:B-1----:R1:W-:Y:S01]  /*254f0*/  STL.64 [R1+0xe8], R6 ;  /* 0x0000e80601007387 */ /* 0x0023e20000100a00 */
[----:B0-----:R-:W-:-:S02]  /*25500*/  IMAD.MOV.U32 R8, RZ, RZ, R13 ;  /* 0x000000ffff087224 */ /* 0x001fc400078e000d */
[----:B------:R-:W-:Y:S02]  /*25510*/  IMAD.MOV.U32 R25, RZ, RZ, R15 ;  /* 0x000000ffff197224 */ /* 0x000fe400078e000f */
[----:B------:R-:W-:Y:S02]  /*25520*/  IMAD.MOV.U32 R24, RZ, RZ, R14 ;  /* 0x000000ffff187224 */ /* 0x000fe400078e000e */
[----:B-1----:R-:W-:Y:S02]  /*25530*/  IMAD.MOV.U32 R6, RZ, RZ, R12 ;  /* 0x000000ffff067224 */ /* 0x002fe400078e000c */
[----:B------:R-:W0:Y:S01]  /*25540*/  LDSM.16.M88.4 R12, [R0+UR5+0x7000] ;  /* 0x00700005000c783b */ /* 0x000e220008000200 */
[----:B------:R-:W-:Y:S02]  /*25550*/  IMAD.MOV.U32 R7, RZ, RZ, R3 ;  /* 0x000000ffff077224 */ /* 0x000fe400078e0003 */
[----:B------:R-:W-:Y:S01]  /*25560*/  IMAD.MOV.U32 R27, RZ, RZ, R28 ;  /* 0x000000ffff1b7224 */ /* 0x000fe200078e001c */
[----:B------:R1:W-:Y:S04]  /*25570*/  STL.64 [R1+0x10f8], R4 ;  /* 0x0010f80401007387 */ /* 0x0003e80000100a00 */
[----:B------:R4:W-:Y:S04]  /*25580*/  STL [R1+0x1078], R9 ;  /* 0x0010780901007387 */ /* 0x0009e80000100800 */
[----:B------:R-:W-:Y:S01]  /*25590*/  STL [R1+0x1070], R29 ;  /* 0x0010701d01007387 */ /* 0x000fe20000100800 */
[----:B0-----:R-:W-:-:S02]  /*255a0*/  IMAD.MOV.U32 R3, RZ, RZ, R15 ;  /* 0x000000ffff037224 */ /* 0x001fc400078e000f */
[----:B------:R-:W-:-:S03]  /*255b0*/  IMAD.MOV.U32 R28, RZ, RZ, R14 ;  /* 0x000000ffff1c7224 */ /* 0x000fc600078e000e */
[----:B------:R-:W-:Y:S04]  /*255c0*/  STL [R1+0x1080], R3 ;  /* 0x0010800301007387 */ /* 0x000fe80000100800 */
[----:B------:R-:W-:Y:S04]  /*255d0*/  STL [R1+0x1074], R28 ;  /* 0x0010741c01007387 */ /* 0x000fe80000100800 */
[----:B------:R-:W-:Y:S04]  /*255e0*/  STL.64 [R1+0x1068], R12 ;  /* 0x0010680c01007387 */ /* 0x000fe80000100a00 */
[----:B------:R-:W0:Y:S01]  /*255f0*/  LDSM.16.M88.4 R12, [R0+UR5+0x7800] ;  /* 0x00780005000c783b */ /* 0x000e220008000200 */
[----:B-1----:R-:W-:-:S02]  /*25600*/  IMAD.MOV.U32 R4, RZ, RZ, R6 ;  /* 0x000000ffff047224 */ /* 0x002fc400078e0006 */
[----:B------:R-:W-:Y:S01]  /*25610*/  IMAD.MOV.U32 R5, RZ, RZ, R19 ;  /* 0x000000ffff057224 */ /* 0x000fe200078e0013 */
[----:B------:R-:W-:Y:S01]  /*25620*/  STL [R1+0xd8], R10 ;  /* 0x0000d80a01007387 */ /* 0x000fe20000100800 */
[----:B----4-:R-:W-:-:S03]  /*25630*/  IMAD.MOV.U32 R9, RZ, RZ, R2 ;  /* 0x000000ffff097224 */ /* 0x010fc600078e0002 */
[----:B0-----:R-:W-:Y:S04]  /*25640*/  STL.64 [R1+0xb0], R12 ;  /* 0x0000b00c01007387 */ /* 0x001fe80000100a00 */
[----:B------:R0:W-:Y:S02]  /*25650*/  STL.64 [R1+0x1140], R4 ;  /* 0x0011400401007387 */ /* 0x0001e40000100a00 */
[----:B0-----:R-:W-:Y:S02]  /*25660*/  IMAD.MOV.U32 R4, RZ, RZ, R18 ;  /* 0x000000ffff047224 */ /* 0x001fe400078e0012 */
[----:B------:R-:W-:Y:S02]  /*25670*/  IMAD.MOV.U32 R5, RZ, RZ, R17 ;  /* 0x000000ffff057224 */ /* 0x000fe400078e0011 */
[----:B------:R-:W-:-:S02]  /*25680*/  IMAD.MOV.U32 R0, RZ, RZ, R15 ;  /* 0x000000ffff007224 */ /* 0x000fc400078e000f */
[----:B------:R-:W-:-:S03]  /*25690*/  IMAD.MOV.U32 R2, RZ, RZ, R14 ;  /* 0x000000ffff027224 */ /* 0x000fc600078e000e */
[----:B------:R-:W-:Y:S04]  /*256a0*/  STL [R1+0x1088], R0 ;  /* 0x0010880001007387 */ /* 0x000fe80000100800 */
[----:B------:R-:W-:Y:S04]  /*256b0*/  STL [R1+0x1084], R2 ;  /* 0x0010840201007387 */ /* 0x000fe80000100800 */
[----:B---3--:R-:W0:Y:S04]  /*256c0*/  LDSM.16.MT88.4 R16, [R16+0x8200] ;  /* 0x008200001010783b */ /* 0x008e280000004200 */
[----:B0-----:R-:W-:Y:S04]  /*256d0*/  STL.64 [R1+0x1050], R18 ;  /* 0x0010501201007387 */ /* 0x001fe80000100a00 */
[----:B------:R0:W-:Y:S04]  /*256e0*/  STL.64 [R1+0x1048], R16 ;  /* 0x0010481001007387 */ /* 0x0001e80000100a00 */
[----:B0-----:R-:W2:Y:S04]  /*256f0*/  LDL.LU.64 R16, [R1+0x2b0] ;  /* 0x0002b00001107983 */ /* 0x001ea80000300a00 */
[----:B------:R-:W2:Y:S01]  /*25700*/  LDL.LU.64 R18, [R1+0x2b8] ;  /* 0x0002b80001127983 */ /* 0x000ea20000300a00 */
[----:B------:R-:W-:-:S02]  /*25710*/  IMAD.MOV.U32 R13, RZ, RZ, R26 ;  /* 0x000000ffff0d7224 */ /* 0x000fc400078e001a */
[----:B------:R-:W-:Y:S01]  /*25720*/  IMAD.MOV.U32 R26, RZ, RZ, R11 ;  /* 0x000000ffff1a7224 */ /* 0x000fe200078e000b */
[----:B--2---:R-:W-:-:S15]  /*25730*/  HMMA.16816.F32 R16, R20, R8, R16 ;  /* 0x000000081410723c */ /* 0x004fde0000001810 */
[----:B------:R-:W-:-:S04]  /*25740*/  NOP ;  /* 0x0000000000007918 */ /* 0x000fc80000000000 */
[----:B------:R-:W-:Y:S02]  /*25750*/  IMAD.MOV.U32 R10, RZ, RZ, R19 ;  /* 0x000000ffff0a7224 */ /* 0x000fe400078e0013 */
[----:B------:R-:W-:Y:S02]  /*25760*/  IMAD.MOV.U32 R11, RZ, RZ, R18 ;  /* 0x000000ffff0b7224 */ /* 0x000fe400078e0012 */
[----:B------:R-:W-:Y:S02]  /*25770*/  IMAD.MOV.U32 R28, RZ, RZ, R16 ;  /* 0x000000ffff1c7224 */ /* 0x000fe400078e0010 */
[----:B------:R-:W-:Y:S02]  /*25780*/  IMAD.MOV.U32 R29, RZ, RZ, R17 ;  /* 0x000000ffff1d7224 */ /* 0x000fe400078e0011 */
[----:B------:R-:W2:Y:S04]  /*25790*/  LDL.LU.64 R16, [R1+0x290] ;  /* 0x0002900001107983 */ /* 0x000ea80000300a00 */
[----:B------:R-:W2:Y:S04]  /*257a0*/  LDL.LU.64 R18, [R1+0x298] ;  /* 0x0002980001127983 */ /* 0x000ea80000300a00 */
[----:B------:R-:W-:Y:S04]  /*257b0*/  STL [R1+0x1098], R10 ;  /* 0x0010980a01007387 */ /* 0x000fe80000100800 */
[----:B------:R0:W-:Y:S04]  /*257c0*/  STL [R1+0x1094], R11 ;  /* 0x0010940b01007387 */ /* 0x0001e80000100800 */
[----:B------:R-:W3:Y:S04]  /*257d0*/  LDL.LU.64 R8, [R1+0x2a0] ;  /* 0x0002a00001087983 */ /* 0x000ee80000300a00 */
[----:B0-----:R-:W3:Y:S01]  /*257e0*/  LDL.LU.64 R10, [R1+0x2a8] ;  /* 0x0002a800010a7983 */ /* 0x001ee20000300a00 */
[----:B------:R-:W-:-:S03]  /*257f0*/  IMAD.MOV.U32 R12, RZ, RZ, R7 ;  /* 0x000000ffff0c7224 */ /* 0x000fc600078e0007 */
[----:B------:R-:W-:Y:S04]  /*25800*/  STL [R1+0x1090], R29 ;  /* 0x0010901d01007387 */ /* 0x000fe80000100800 */
[----:B------:R-:W-:Y:S01]  /*25810*/  STL [R1+0x108c], R28 ;  /* 0x00108c1c01007387 */ /* 0x000fe20000100800 */
[----:B---3--:R-:W-:-:S15]  /*25820*/  HMMA.16816.F32 R4, R20, R4, R8 ;  /* 0x000000041404723c */ /* 0x008fde0000001808 */
[----:B------:R-:W-:-:S04]  /*25830*/  NOP ;  /* 0x0000000000007918 */ /* 0x000fc80000000000 */
[----:B------:R-:W-:Y:S02]  /*25840*/  IMAD.MOV.U32 R2, RZ, RZ, R4 ;  /* 0x000000ffff027224 */ /* 0x000fe400078e0004 */
[----:B------:R-:W-:Y:S02]  /*25850*/  IMAD.MOV.U32 R3, RZ, RZ, R5 ;  /* 0x000000ffff037224 */ /* 0x000fe400078e0005 */
[----:B------:R-:W2:Y:S01]  /*25860*/  LDL.LU.64 R4, [R1+0x1140] ;  /* 0x0011400001047983 */ /* 0x000ea20000300a00 */
[----:B------:R-:W-:Y:S02]  /*25870*/  IMAD.MOV.U32 R8, RZ, RZ, R6 ;  /* 0x000000ffff087224 */ /* 0x000fe400078e0006 */
[----:B------:R-:W-:-:S05]  /*25880*/  IMAD.MOV.U32 R9, RZ, RZ, R7 ;  /* 0x000000ffff097224 */ /* 0x000fca00078e0007 */
[----:B------:R-:W-:Y:S04]  /*25890*/  STL [R1+0x10a8], R9 ;  /* 0x0010a80901007387 */ /* 0x000fe80000100800 */
[----:B------:R0:W-:Y:S04]  /*258a0*/  STL [R1+0x10a4], R8 ;  /* 0x0010a40801007387 */ /* 0x0001e80000100800 */
[----:B0-----:R-:W3:Y:S04]  /*258b0*/  LDL.LU.64 R8, [R1+0x280] ;  /* 0x0002800001087983 */ /* 0x001ee80000300a00 */
[----:B------:R-:W3:Y:S04]  /*258c0*/  LDL.LU.64 R10, [R1+0x288] ;  /* 0x00028800010a7983 */ /* 0x000ee80000300a00 */
[----:B------:R-:W-:Y:S04]  /*258d0*/  STL [R1+0x10a0], R3 ;  /* 0x0010a00301007387 */ /* 0x000fe80000100800 */
[----:B------:R0:W-:Y:S01]  /*258e0*/  STL [R1+0x109c], R2 ;  /* 0x00109c0201007387 */ /* 0x0001e20000100800 */
[----:B--2---:R-:W-:-:S15]  /*258f0*/  HMMA.16816.F32 R4, R20, R4, R16 ;  /* 0x000000041404723c */ /* 0x004fde0000001810 */
[----:B------:R-:W-:-:S04]  /*25900*/  NOP ;  /* 0x0000000000007918 */ /* 0x000fc80000000000 */
[----:B------:R-:W-:Y:S02]  /*25910*/  IMAD.MOV.U32 R28, RZ, RZ, R4 ;  /* 0x000000ffff1c7224 */ /* 0x000fe400078e0004 */
[----:B------:R-:W-:Y:S02]  /*25920*/  IMAD.MOV.U32 R0, RZ, RZ, R5 ;  /* 0x000000ffff007224 */ /* 0x000fe400078e0005 */
[----:B------:R-:W-:Y:S02]  /*25930*/  IMAD.MOV.U32 R19, RZ, RZ, R6 ;  /* 0x000000ffff137224 */ /* 0x000fe400078e0006 */
[----:B------:R-:W-:Y:S01]  /*25940*/  IMAD.MOV.U32 R18, RZ, RZ, R7 ;  /* 0x000000ffff127224 */ /* 0x000fe200078e0007 */
[----:B------:R-:W2:Y:S04]  /*25950*/  LDL.LU.64 R4, [R1+0x270] ;  /* 0x0002700001047983 */ /* 0x000ea80000300a00 */
[----:B------:R-:W2:Y:S01]  /*25960*/  LDL.LU.64 R6, [R1+0x278] ;  /* 0x0002780001067983 */ /* 0x000ea20000300a00 */
[----:B---3--:R-:W-:Y:S03]  /*25970*/  HMMA.16816.F32 R12, R20, R12, R8 ;  /* 0x0000000c140c723c */ /* 0x008fe60000001808 */
[----:B------:R-:W-:Y:S04]  /*25980*/  STL [R1+0x10b8], R18 ;  /* 0x0010b81201007387 */ /* 0x000fe80000100800 */
[----:B------:R-:W-:Y:S04]  /*25990*/  STL [R1+0x10b4], R19 ;  /* 0x0010b41301007387 */ /* 0x000fe80000100800 */
[----:B------:R-:W-:Y:S04]  /*259a0*/  STL [R1+0x10b0], R0 ;  /* 0x0010b00001007387 */ /* 0x000fe80000100800 */
[----:B------:R-:W-:Y:S04]  /*259b0*/  STL [R1+0x10ac], R28 ;  /* 0x0010ac1c01007387 */ /* 0x000fe80000100800 */
[----:B------:R-:W-:-:S02]  /*259c0*/  IMAD.MOV.U32 R29, RZ, RZ, R15 ;  /* 0x000000ffff1d7224 */ /* 0x000fc400078e000f */
[----:B------:R-:W-:Y:S02]  /*259d0*/  IMAD.MOV.U32 R11, RZ, RZ, R14 ;  /* 0x000000ffff0b7224 */ /* 0x000fe400078e000e */
[----:B------:R-:W-:Y:S02]  /*259e0*/  IMAD.MOV.U32 R10, RZ, RZ, R13 ;  /* 0x000000ffff0a7224 */ /* 0x000fe400078e000d */
[----:B0-----:R-:W-:Y:S01]  /*259f0*/  IMAD.MOV.U32 R2, RZ, RZ, R12 ;  /* 0x000000ffff027224 */ /* 0x001fe200078e000c */
[----:B------:R-:W-:Y:S04]  /*25a00*/  STL [R1+0x10c8], R29 ;  /* 0x0010c81d01007387 */ /* 0x000fe80000100800 */
[----:B------:R-:W-:Y:S04]  /*25a10*/  STL [R1+0x10c4], R11 ;  /* 0x0010c40b01007387 */ /* 0x000fe80000100800 */
[----:B------:R0:W-:Y:S04]  /*25a20*/  STL [R1+0x10c0], R10 ;  /* 0x0010c00a01007387 */ /* 0x0001e80000100800 */
[----:B------:R-:W-:Y:S04]  /*25a30*/  STL [R1+0x10bc], R2 ;  /* 0x0010bc0201007387 */ /* 0x000fe80000100800 */
[----:B------:R-:W3:Y:S04]  /*25a40*/  LDL.LU.64 R8, [R1+0x260] ;  /* 0x0002600001087983 */ /* 0x000ee80000300a00 */
[----:B0-----:R-:W3:Y:S01]  /*25a50*/  LDL.LU.64 R10, [R1+0x268] ;  /* 0x00026800010a7983 */ /* 0x001ee20000300a00 */
[----:B--2---:R-:W-:-:S15]  /*25a60*/  HMMA.16816.F32 R4, R20, R24, R4 ;  /* 0x000000181404723c */ /* 0x004fde0000001804 */
[----:B------:R-:W-:-:S04]  /*25a70*/  NOP ;  /* 0x0000000000007918 */ /* 0x000fc80000000000 */
[----:B------:R-:W-:Y:S02]  /*25a80*/  IMAD.MOV.U32 R15, RZ, RZ, R4 ;  /* 0x000000ffff0f7224 */ /* 0x000fe400078e0004 */
[----:B------:R-:W-:Y:S01]  /*25a90*/  IMAD.MOV.U32 R14, RZ, RZ, R5 ;  /* 0x000000ffff0e7224 */ /* 0x000fe200078e0005 */
[----:B------:R-:W2:Y:S04]  /*25aa0*/  LDL.LU R4, [R1+0x130] ;  /* 0x0001300001047983 */ /* 0x000ea80000300800 */
[----:B------:R-:W2:Y:S04]  /*25ab0*/  LDL.LU R5, [R1+0x134] ;  /* 0x0001340001057983 */ /* 0x000ea80000300800 */
[----:B--2---:R3:W-:Y:S04]  /*25ac0*/  STL.64 [R1+0x1138], R4 ;  /* 0x0011380401007387 */ /* 0x0047e80000100a00 */
[----:B------:R-:W2:Y:S04]  /*25ad0*/  LDL.LU R24, [R1+0x100] ;  /* 0x0001000001187983 */ /* 0x000ea80000300800 */
[----:B------:R-:W2:Y:S01]  /*25ae0*/  LDL.LU R25, [R1+0x104] ;  /* 0x0001040001197983 */ /* 0x000ea20000300800 */
[----:B------:R-:W-:-:S02]  /*25af0*/  IMAD.MOV.U32 R16, RZ, RZ, R26 ;  /* 0x000000ffff107224 */ /* 0x000fc400078e001a */
[----:B------:R-:W-:Y:S02]  /*25b00*/  IMAD.MOV.U32 R17, RZ, RZ, R27 ;  /* 0x000000ffff117224 */ /* 0x000fe400078e001b */
[----:B------:R-:W-:Y:S02]  /*25b10*/  IMAD.MOV.U32 R13, RZ, RZ, R6 ;  /* 0x000000ffff0d7224 */ /* 0x000fe400078e0006 */
[----:B------:R-:W-:-:S03]  /*25b20*/  IMAD.MOV.U32 R12, RZ, RZ, R7 ;  /* 0x000000ffff0c7224 */ /* 0x000fc600078e0007 */
[----:B---3--:R-:W-:Y:S01]  /*25b30*/  HMMA.16816.F32 R4, R20, R16, R8 ;  /* 0x000000101404723c */ /* 0x008fe20000001808 */
[----:B--2---:R0:W-:Y:S04]  /*25b40*/  STL.64 [R1+0x1118], R24 ;  /* 0x0011181801007387 */ /* 0x0041e80000100a00 */
[----:B0-----:R-:W2:Y:S04]  /*25b50*/  LDL.LU R24, [R1+0x110] ;  /* 0x0001100001187983 */ /* 0x001ea80000300800 */
[----:B------:R-:W2:Y:S10]  /*25b60*/  LDL.LU R25, [R1+0x114] ;  /* 0x0001140001197983 */ /* 0x000eb40000300800 */
[----:B------:R-:W-:-:S02]  /*25b70*/  IMAD.MOV.U32 R16, RZ, RZ, R7 ;  /* 0x000000ffff107224 */ /* 0x000fc400078e0007 */
[----:B------:R-:W-:Y:S02]  /*25b80*/  IMAD.MOV.U32 R17, RZ, RZ, R6 ;  /* 0x000000ffff117224 */ /* 0x000fe400078e0006 */
[----:B------:R-:W-:Y:S02]  /*25b90*/  IMAD.MOV.U32 R8, RZ, RZ, R4 ;  /* 0x000000ffff087224 */ /* 0x000fe400078e0004 */
[----:B------:R-:W-:Y:S01]  /*25ba0*/  IMAD.MOV.U32 R3, RZ, RZ, R5 ;  /* 0x000000ffff037224 */ /* 0x000fe200078e0005 */
[----:B--2---:R0:W-:Y:S04]  /*25bb0*/  STL.64 [R1+0x1130], R24 ;  /* 0x0011301801007387 */ /* 0x0041e80000100a00 */
[----:B0-----:R-:W2:Y:S04]  /*25bc0*/  LDL.LU R24, [R1+0x120] ;  /* 0x0001200001187983 */ /* 0x001ea80000300800 */
[----:B------:R-:W2:Y:S04]  /*25bd0*/  LDL.LU R25, [R1+0x124] ;  /* 0x0001240001197983 */ /* 0x000ea80000300800 */
[----:B------:R0:W-:Y:S04]  /*25be0*/  STL [R1+0x10d8], R12 ;  /* 0x0010d80c01007387 */ /* 0x0001e80000100800 */
[----:B------:R1:W-:Y:S04]  /*25bf0*/  STL [R1+0x10d4], R13 ;  /* 0x0010d40d01007387 */ /* 0x0003e80000100800 */
[----:B------:R-:W-:Y:S04]  /*25c00*/  STL [R1+0x10d0], R14 ;  /* 0x0010d00e01007387 */ /* 0x000fe80000100800 */
[----:B------:R-:W-:Y:S04]  /*25c10*/  STL [R1+0x10cc], R15 ;  /* 0x0010cc0f01007387 */ /* 0x000fe80000100800 */
[----:B0-----:R-:W3:Y:S04]  /*25c20*/  LDL.LU R12, [R1+0x140] ;  /* 0x00014000010c7983 */ /* 0x001ee80000300800 */
[----:B-1----:R-:W3:Y:S04]  /*25c30*/  LDL.LU R13, [R1+0x144] ;  /* 0x00014400010d7983 */ /* 0x002ee80000300800 */
[----:B------:R-:W4:Y:S04]  /*25c40*/  LDL.LU.64 R4, [R1+0x1138] ;  /* 0x0011380001047983 */ /* 0x000f280000300a00 */
[----:B------:R-:W-:Y:S04]  /*25c50*/  STL [R1+0x10e8], R16 ;  /* 0x0010e81001007387 */ /* 0x000fe80000100800 */
[----:B------:R0:W-:Y:S04]  /*25c60*/  STL [R1+0x10e4], R17 ;  /* 0x0010e41101007387 */ /* 0x0001e80000100800 */
[----:B0-----:R-:W3:Y:S04]  /*25c70*/  LDL.LU.64 R16, [R1+0x250] ;  /* 0x0002500001107983 */ /* 0x001ee80000300a00 */
[----:B------:R-:W3:Y:S04]  /*25c80*/  LDL.LU.64 R18, [R1+0x258] ;  /* 0x0002580001127983 */ /* 0x000ee80000300a00 */
[----:B------:R-:W-:Y:S04]  /*25c90*/  STL [R1+0x10e0], R3 ;  /* 0x0010e00301007387 */ /* 0x000fe80000100800 */
[----:B------:R-:W-:Y:S01]  /*25ca0*/  STL [R1+0x10dc], R8 ;  /* 0x0010dc0801007387 */ /* 0x000fe20000100800 */
[----:B---3--:R-:W-:-:S15]  /*25cb0*/  HMMA.16816.F32 R12, R20, R12, R16 ;  /* 0x0000000c140c723c */ /* 0x008fde0000001810 */
[----:B------:R-:W-:-:S04]  /*25cc0*/  NOP ;  /* 0x0000000000007918 */ /* 0x000fc80000000000 */
[----:B------:R-:W-:Y:S02]  /*25cd0*/  IMAD.MOV.U32 R28, RZ, RZ, R14 ;  /* 0x000000ffff1c7224 */ /* 0x000fe400078e000e */
[----:B------:R-:W-:Y:S02]  /*25ce0*/  IMAD.MOV.U32 R0, RZ, RZ, R13 ;  /* 0x000000ffff007224 */ /* 0x000fe400078e000d */
[----:B------:R-:W-:Y:S02]  /*25cf0*/  IMAD.MOV.U32 R19, RZ, RZ, R12 ;  /* 0x000000ffff137224 */ /* 0x000fe400078e000c */
[----:B------:R-:W-:Y:S01]  /*25d00*/  IMAD.MOV.U32 R9, RZ, RZ, R15 ;  /* 0x000000ffff097224 */ /* 0x000fe200078e000f */
[----:B------:R-:W2:Y:S04]  /*25d10*/  LDL.LU.64 R12, [R1+0x230] ;  /* 0x00023000010c7983 */ /* 0x000ea80000300a00 */
[----:B------:R-:W2:Y:S04]  /*25d20*/  LDL.LU.64 R14, [R1+0x238] ;  /* 0x00023800010e7983 */ /* 0x000ea80000300a00 */
[----:B------:R-:W-:Y:S04]  /*25d30*/  STL [R1+0x10f4], R28 ;  /* 0x0010f41c01007387 */ /* 0x000fe80000100800 */
[----:B------:R-:W-:Y:S04]  /*25d40*/  STL [R1+0x10f0], R0 ;  /* 0x0010f00001007387 */ /* 0x000fe80000100800 */
[----:B------:R0:W-:Y:S04]  /*25d50*/  STL [R1+0x10ec], R19 ;  /* 0x0010ec1301007387 */ /* 0x0001e80000100800 */
[----:B------:R-:W4:Y:S04]  /*25d60*/  LDL.LU.64 R16, [R1+0x240] ;  /* 0x0002400001107983 */ /* 0x000f280000300a00 */
[----:B0-----:R-:W4:Y:S02]  /*25d70*/  LDL.LU.64 R18, [R1+0x248] ;  /* 0x0002480001127983 */ /* 0x001f240000300a00 */
[----:B----4-:R-:W-:-:S15]  /*25d80*/  HMMA.16816.F32 R4, R20, R4, R16 ;  /* 0x000000041404723c */ /* 0x010fde0000001810 */
[----:B------:R-:W-:-:S04]  /*25d90*/  NOP ;  /* 0x0000000000007918 */ /* 0x000fc80000000000 */
[----:B------:R-:W-:Y:S02]  /*25da0*/  IMAD.MOV.U32 R11, RZ, RZ, R4 ;  /* 0x000000ffff0b7224 */ /* 0x000fe400078e0004 */
[----:B------:R-:W-:Y:S02]  /*25db0*/  IMAD.MOV.U32 R10, RZ, RZ, R5 ;  /* 0x000000ffff0a7224 */ /* 0x000fe400078e0005 */
[----:B------:R-:W-:-:S03]  /*25dc0*/  IMAD.MOV.U32 R2, RZ, RZ, R6 ;  /* 0x000000ffff027224 */ /* 0x000fc600078e0006 */
[----:B------:R-:W-:Y:S04]  /*25dd0*/  STL.64 [R1+0x1128], R10 ;  /* 0x0011280a01007387 */ /* 0x000fe80000100a00 */
[----:B------:R0:W-:Y:S01]  /*25de0*/  STL [R1+0x1120], R9 ;  /* 0x0011200901007387 */ /* 0x0001e20000100800 */
[----:B------:R-:W-:-:S03]  /*25df0*/  IMAD.MOV.U32 R18, RZ, RZ, R7 ;  /* 0x000000ffff127224 */ /* 0x000fc600078e0007 */
[----:B0-----:R-:W3:Y:S04]  /*25e00*/  LDL.LU.64 R8, [R1+0x220] ;  /* 0x0002200001087983 */ /* 0x001ee80000300a00 */
[----:B------:R-:W3:Y:S04]  /*25e10*/  LDL.LU.64 R10, [R1+0x228] ;  /* 0x00022800010a7983 */ /* 0x000ee80000300a00 */
[----:B------:R-:W4:Y:S04]  /*25e20*/  LDL.LU.64 R4, [R1+0x200] ;  /* 0x0002000001047983 */ /* 0x000f280000300a00 */
[----:B------:R-:W3:Y:S01]  /*25e30*/  LDL.LU.64 R6, [R1+0x208] ;  /* 0x0002080001067983 */ /* 0x000ee20000300a00 */
[----:B--2---:R-:W-:-:S15]  /*25e40*/  HMMA.16816.F32 R24, R20, R24, R12 ;  /* 0x000000181418723c */ /* 0x004fde000000180c */
[----:B------:R-:W-:-:S04]  /*25e50*/  NOP ;  /* 0x0000000000007918 */ /* 0x000fc80000000000 */
[----:B------:R-:W-:Y:S02]  /*25e60*/  IMAD.MOV.U32 R13, RZ, RZ, R24 ;  /* 0x000000ffff0d7224 */ /* 0x000fe400078e0018 */
[----:B------:R-:W-:Y:S01]  /*25e70*/  IMAD.MOV.U32 R14, RZ, RZ, R25 ;  /* 0x000000ffff0e7224 */ /* 0x000fe200078e0019 */
[----:B---3--:R-:W-:Y:S04]  /*25e80*/  STL.64 [R1+0x1110], R6 ;  /* 0x0011100601007387 */ /* 0x008fe80000100a00 */
[----:B----4-:R0:W-:Y:S04]  /*25e90*/  STL.64 [R1+0x1108], R4 ;  /* 0x0011080401007387 */ /* 0x0101e80000100a00 */
[----:B0-----:R-:W2:Y:S04]  /*25ea0*/  LDL.LU.64 R4, [R1+0x210] ;  /* 0x0002100001047983 */ /* 0x001ea80000300a00 */
[----:B------:R-:W2:Y:S04]  /*25eb0*/  LDL.LU.64 R6, [R1+0x218] ;  /* 0x0002180001067983 */ /* 0x000ea80000300a00 */
[----:B------:R-:W3:Y:S01]  /*25ec0*/  LDL.LU.64 R24, [R1+0x1130] ;  /* 0x0011300001187983 */ /* 0x000ee20000300a00 */
[----:B------:R-:W-:-:S02]  /*25ed0*/  IMAD.MOV.U32 R15, RZ, RZ, R26 ;  /* 0x000000ffff0f7224 */ /* 0x000fc400078e001a */
[----:B------:R-:W-:Y:S02]  /*25ee0*/  IMAD.MOV.U32 R29, RZ, RZ, R27 ;  /* 0x000000ffff1d7224 */ /* 0x000fe400078e001b */
[----:B---3--:R-:W-:Y:S01]  /*25ef0*/  HMMA.16816.F32 R24, R20, R24, R8 ;  /* 0x000000181418723c */ /* 0x008fe20000001808 */
[----:B------:R-:W3:Y:S04]  /*25f00*/  LDL.LU.64 R10, [R1+0x1128] ;  /* 0x00112800010a7983 */ /* 0x000ee80000300a00 */
[----:B------:R-:W4:-:S14]  /*25f10*/  LDL.LU R9, [R1+0x1120] ;  /* 0x0011200001097983 */ /* 0x000f1c0000300800 */
[----:B------:R-:W-:Y:S02]  /*25f20*/  IMAD.MOV.U32 R17, RZ, RZ, R24 ;  /* 0x000000ffff117224 */ /* 0x000fe400078e0018 */
[----:B------:R-:W-:Y:S02]  /*25f30*/  IMAD.MOV.U32 R3, RZ, RZ, R25 ;  /* 0x000000ffff037224 */ /* 0x000fe400078e0019 */
[----:B------:R-:W2:Y:S01]  /*25f40*/  LDL.LU.64 R24, [R1+0x1118] ;  /* 0x0011180001187983 */ /* 0x000ea20000300a00 */
[----:B------:R-:W-:Y:S02]  /*25f50*/  IMAD.MOV.U32 R8, RZ, RZ, R26 ;  /* 0x000000ffff087224 */ /* 0x000fe400078e001a */
[----:B------:R-:W-:Y:S02]  /*25f60*/  IMAD.MOV.U32 R12, RZ, RZ, R27 ;  /* 0x000000ffff0c7224 */ /* 0x000fe400078e001b */
[----:B--2---:R-:W-:Y:S01]  /*25f70*/  HMMA.16816.F32 R24, R20, R24, R4 ;  /* 0x000000181418723c */ /* 0x004fe20000001804 */
[----:B------:R-:W2:Y:S04]  /*25f80*/  LDL.LU.64 R6, [R1+0x1110] ;  /* 0x0011100001067983 */ /* 0x000ea80000300a00 */
[----:B------:R-:W2:-:S14]  /*25f90*/  LDL.LU.64 R4, [R1+0x1108] ;  /* 0x0011080001047983 */ /* 0x000e9c0000300a00 */
[----:B------:R-:W-:Y:S02]  /*25fa0*/  IMAD.MOV.U32 R28, RZ, RZ, R24 ;  /* 0x000000ffff1c7224 */ /* 0x000fe400078e0018 */
[----:B------:R-:W-:Y:S02]  /*25fb0*/  IMAD.MOV.U32 R0, RZ, RZ, R25 ;  /* 0x000000ffff007224 */ /* 0x000fe400078e0019 */
[----:B------:R-:W2:Y:S01]  /*25fc0*/  LDL.LU.64 R24, [R1+0x1100] ;  /* 0x0011000001187983 */ /* 0x000ea20000300a00 */
[----:B------:R-:W-:Y:S02]  /*25fd0*/  IMAD.MOV.U32 R19, RZ, RZ, R26 ;  /* 0x000000ffff137224 */ /* 0x000fe400078e001a */
[----:B------:R-:W-:Y:S02]  /*25fe0*/  IMAD.MOV.U32 R16, RZ, RZ, R27 ;  /* 0x000000ffff107224 */ /* 0x000fe400078e001b */
[----:B--2---:R-:W-:Y:S01]  /*25ff0*/  HMMA.16816.F32 R24, R20, R24, R4 ;  /* 0x000000181418723c */ /* 0x004fe20000001804 */
[----:B------:R-:W2:-:S15]  /*26000*/  LDL.LU.64 R4, [R1+0x10f8] ;  /* 0x0010f80001047983 */ /* 0x000e9e0000300a00 */
[----:B------:R-:W-:-:S03]  /*26010*/  NOP ;  /* 0x0000000000007918 */ /* 0x000fc60000000000 */
[----:B------:R0:W-:Y:S04]  /*26020*/  STL.64 [R1+0xf48], R26 ;  /* 0x000f481a01007387 */ /* 0x0001e80000100a00 */
[----:B------:R1:W-:Y:S04]  /*26030*/  STL.64 [R1+0xf40], R24 ;  /* 0x000f401801007387 */ /* 0x0003e80000100a00 */
[----:B0-----:R-:W2:Y:S04]  /*26040*/  LDL.LU R26, [R1+0x108] ;  /* 0x00010800011a7983 */ /* 0x001ea80000300800 */
[----:B------:R-:W2:Y:S04]  /*26050*/  LDL.LU R27, [R1+0x10c] ;  /* 0x00010c00011b7983 */ /* 0x000ea80000300800 */
[----:B--2---:R0:W-:Y:S04]  /*26060*/  STL.64 [R1+0xf58], R26 ;  /* 0x000f581a01007387 */ /* 0x0041e80000100a00 */
[----:B-1----:R-:W2:Y:S04]  /*26070*/  LDL.LU.64 R24, [R1+0x1e0] ;  /* 0x0001e00001187983 */ /* 0x002ea80000300a00 */
[----:B0-----:R-:W2:Y:S02]  /*26080*/  LDL.LU.64 R26, [R1+0x1e8] ;  /* 0x0001e800011a7983 */ /* 0x001ea40000300a00 */
[----:B--2---:R-:W-:Y:S02]  /*26090*/  HMMA.16816.F32 R4, R20, R4, R24 ;  /* 0x000000041404723c */ /* 0x004fe40000001818 */
[----:B------:R-:W2:Y:S04]  /*260a0*/  LDL.LU R26, [R1+0x118] ;  /* 0x00011800011a7983 */ /* 0x000ea80000300800 */
[----:B------:R-:W2:Y:S04]  /*260b0*/  LDL.LU R27, [R1+0x11c] ;  /* 0x00011c00011b7983 */ /* 0x000ea80000300800 */
[----:B--2---:R-:W-:Y:S09]  /*260c0*/  STL.64 [R1+0xf70], R26 ;  /* 0x000f701a01007387 */ /* 0x004ff20000100a00 */
[----:B------:R0:W-:Y:S04]  /*260d0*/  STL.64 [R1+0xf38], R6 ;  /* 0x000f380601007387 */ /* 0x0001e80000100a00 */
[----:B------:R1:W-:Y:S04]  /*260e0*/  STL.64 [R1+0xf30], R4 ;  /* 0x000f300401007387 */ /* 0x0003e80000100a00 */
[----:B0-----:R-:W2:Y:S04]  /*260f0*/  LDL.LU R6, [R1+0xf8] ;  /* 0x0000f80001067983 */ /* 0x001ea80000300800 */
[----:B------:R-:W2:Y:S04]  /*26100*/  LDL.LU R7, [R1+0xfc] ;  /* 0x0000fc0001077983 */ /* 0x000ea80000300800 */
[----:B------:R-:W2:Y:S04]  /*26110*/  LDL.LU R26, [R1+0x128] ;  /* 0x00012800011a7983 */ /* 0x000ea80000300800 */
[----:B------:R-:W2:Y:S01]  /*26120*/  LDL.LU R27, [R1+0x12c] ;  /* 0x00012c00011b7983 */ /* 0x000ea20000300800 */
[----:B-1----:R-:W-:-:S02]  /*26130*/  IMAD.MOV.U32 R4, RZ, RZ, R28 ;  /* 0x000000ffff047224 */ /* 0x002fc400078e001c */
[----:B------:R-:W-:Y:S01]  /*26140*/  IMAD.MOV.U32 R5, RZ, RZ, R0 ;  /* 0x000000ffff057224 */ /* 0x000fe200078e0000 */
[----:B--2---:R-:W-:Y:S04]  /*26150*/  STL.64 [R1+0xf88], R26 ;  /* 0x000f881a01007387 */ /* 0x004fe80000100a00 */
[----:B------:R0:W-:Y:S04]  /*26160*/  STL.64 [R1+0xf50], R6 ;  /* 0x000f500601007387 */ /* 0x0001e80000100a00 */
[----:B------:R-:W2:Y:S04]  /*26170*/  LDL.LU R28, [R1+0x10f4] ;  /* 0x0010f400011c7983 */ /* 0x000ea80000300800 */
[----:B------:R-:W2:Y:S01]  /*26180*/  LDL.LU R0, [R1+0x10f0] ;  /* 0x0010f00001007983 */ /* 0x000ea20000300800 */
[----:B0-----:R-:W-:-:S02]  /*26190*/  IMAD.MOV.U32 R6, RZ, RZ, R19 ;  /* 0x000000ffff067224 */ /* 0x001fc400078e0013 */
[----:B------:R-:W-:Y:S01]  /*261a0*/  IMAD.MOV.U32 R7, RZ, RZ, R16 ;  /* 0x000000ffff077224 */ /* 0x000fe200078e0010 */
[----:B------:R-:W2:Y:S04]  /*261b0*/  LDL.LU R19, [R1+0x10ec] ;  /* 0x0010ec0001137983 */ /* 0x000ea80000300800 */
[----:B------:R-:W2:Y:S04]  /*261c0*/  LDL.LU R16, [R1+0x10e8] ;  /* 0x0010e80001107983 */ /* 0x000ea80000300800 */
[----:B------:R-:W2:Y:S04]  /*261d0*/  LDL.LU R26, [R1+0x138] ;  /* 0x00013800011a7983 */ /* 0x000ea80000300800 */
[----:B------:R-:W2:Y:S04]  /*261e0*/  LDL.LU R27, [R1+0x13c] ;  /* 0x00013c00011b7983 */ /* 0x000ea80000300800 */
[----:B--2---:R-:W-:Y:S04]  /*261f0*/  STL.64 [R1+0xfa0], R26 ;  /* 0x000fa01a01007387 */ /* 0x004fe80000100a00 */
[----:B------:R-:W-:Y:S04]  /*26200*/  STL.64 [R1+0xf68], R6 ;  /* 0x000f680601007387 */ /* 0x000fe80000100a00 */
[----:B------:R0:W-:Y:S02]  /*26210*/  STL.64 [R1+0xf60], R4 ;  /* 0x000f600401007387 */ /* 0x0001e40000100a00 */
[----:B0-----:R-:W-:-:S02]  /*26220*/  IMAD.MOV.U32 R4, RZ, RZ, R17 ;  /* 0x000000ffff047224 */ /* 0x001fc400078e0011 */
[----:B------:R-:W-:Y:S01]  /*26230*/  IMAD.MOV.U32 R5, RZ, RZ, R3 ;  /* 0x000000ffff057224 */ /* 0x000fe200078e0003 */
[----:B------:R-:W2:Y:S04]  /*26240*/  LDL.LU R17, [R1+0x10e4] ;  /* 0x0010e40001117983 */ /* 0x000ea80000300800 */
[----:B------:R-:W2:Y:S01]  /*26250*/  LDL.LU R3, [R1+0x10e0] ;  /* 0x0010e00001037983 */ /* 0x000ea20000300800 */
[----:B------:R-:W-:Y:S02]  /*26260*/  IMAD.MOV.U32 R6, RZ, RZ, R8 ;  /* 0x000000ffff067224 */ /* 0x000fe400078e0008 */
[----:B------:R-:W-:Y:S01]  /*26270*/  IMAD.MOV.U32 R7, RZ, RZ, R12 ;  /* 0x000000ffff077224 */ /* 0x000fe200078e000c */
[----:B------:R-:W2:Y:S04]  /*26280*/  LDL.LU R8, [R1+0x10dc] ;  /* 0x0010dc0001087983 */ /* 0x000ea80000300800 */
[----:B------:R-:W2:Y:S04]  /*26290*/  LDL.LU R12, [R1+0x10d8] ;  /* 0x0010d800010c7983 */ /* 0x000ea80000300800 */
[----:B------:R-:W2:Y:S04]  /*262a0*/  LDL.LU R26, [R1+0x148] ;  /* 0x00014800011a7983 */ /* 0x000ea80000300800 */
[----:B------:R-:W2:Y:S04]  /*262b0*/  LDL.LU R27, [R1+0x14c] ;  /* 0x00014c00011b7983 */ /* 0x000ea80000300800 */
[----:B--2---:R0:W-:Y:S04]  /*262c0*/  STL.64 [R1+0xfb8], R26 ;  /* 0x000fb81a01007387 */ /* 0x0041e80000100a00 */
[----:B0-----:R-:W2:Y:S04]  /*262d0*/  LDL.LU R26, [R1+0x158] ;  /* 0x00015800011a7983 */ /* 0x001ea80000300800 */
        /* <DEDUP_REMOVED lines=17> */
[----:B---3--:R-:W-:-:S02]  /*263f0*/  IMAD.MOV.U32 R4, RZ, RZ, R11 ;  /* 0x000000ffff047224 */ /* 0x008fc400078e000b */
[----:B------:R-:W-:Y:S01]  /*26400*/  IMAD.MOV.U32 R5, RZ, RZ, R10 ;  /* 0x000000ffff057224 */ /* 0x000fe200078e000a */
[----:B------:R-:W2:Y:S04]  /*26410*/  LDL.LU R11, [R1+0x10c4] ;  /* 0x0010c400010b7983 */ /* 0x000ea80000300800 */
[----:B------:R-:W3:Y:S01]  /*26420*/  LDL.LU R10, [R1+0x10c0] ;  /* 0x0010c000010a7983 */ /* 0x000ee20000300800 */
        /* <DEDUP_REMOVED lines=14> */
[----:B----4-:R-:W-:Y:S01]  /*26510*/  IMAD.MOV.U32 R7, RZ, RZ, R9 ;  /* 0x000000ffff077224 */ /* 0x010fe200078e0009 */
[----:B------:R-:W4:Y:S04]  /*26520*/  LDL.LU R28, [R1+0x10ac] ;  /* 0x0010ac00011c7983 */ /* 0x000f280000300800 */
        /* <DEDUP_REMOVED lines=9> */
[----:B------:R-:W2:Y:S04]  /*265c0*/  LDL.LU R3, [R1+0x10a0] ;  /* 0x0010a00001037983 */ /* 0x000ea80000300800 */
[----:B------:R-:W2:Y:S04]  /*265d0*/  LDL.LU R26, [R1+0x198] ;  /* 0x00019800011a7983 */ /* 0x000ea80000300800 */
[----:B------:R-:W2:Y:S01]  /*265e0*/  LDL.LU R27, [R1+0x19c] ;  /* 0x00019c00011b7983 */ /* 0x000ea20000300800 */
[----:B------:R-:W-:-:S02]  /*265f0*/  IMAD.MOV.U32 R6, RZ, RZ, R17 ;  /* 0x000000ffff067224 */ /* 0x000fc400078e0011 */
[----:B------:R-:W-:Y:S01]  /*26600*/  IMAD.MOV.U32 R7, RZ, RZ, R16 ;  /* 0x000000ffff077224 */ /* 0x000fe200078e0010 */
[----:B--2---:R0:W-:Y:S04]  /*26610*/  STL.64 [R1+0x1030], R26 ;  /* 0x0010301a01007387 */ /* 0x0041e80000100a00 */
[----:B0-----:R-:W2:Y:S04]  /*26620*/  LDL.LU R26, [R1+0x1a8] ;  /* 0x0001a800011a7983 */ /* 0x001ea80000300800 */
[----:B------:R-:W2:Y:S04]  /*26630*/  LDL.LU R27, [R1+0x1ac] ;  /* 0x0001ac00011b7983 */ /* 0x000ea80000300800 */
[----:B--2---:R-:W-:Y:S04]  /*26640*/  STL.64 [R1+0x1058], R26 ;  /* 0x0010581a01007387 */ /* 0x004fe80000100a00 */
[----:B------:R0:W-:Y:S04]  /*26650*/  STL.64 [R1+0xfe0], R6 ;  /* 0x000fe00601007387 */ /* 0x0001e80000100a00 */
[----:B------:R1:W-:Y:S01]  /*26660*/  STL.64 [R1+0xfd8], R4 ;  /* 0x000fd80401007387 */ /* 0x0003e20000100a00 */
[----:B0-----:R-:W-:-:S02]  /*26670*/  IMAD.MOV.U32 R6, RZ, RZ, R13 ;  /* 0x000000ffff067224 */ /* 0x001fc400078e000d */
[----:B------:R-:W-:Y:S02]  /*26680*/  IMAD.MOV.U32 R7, RZ, RZ, R12 ;  /* 0x000000ffff077224 */ /* 0x000fe400078e000c */
[----:B-1----:R-:W-:Y:S02]  /*26690*/  IMAD.MOV.U32 R4, RZ, RZ, R15 ;  /* 0x000000ffff047224 */ /* 0x002fe400078e000f */
[----:B------:R-:W-:Y:S01]  /*266a0*/  IMAD.MOV.U32 R5, RZ, RZ, R14 ;  /* 0x000000ffff057224 */ /* 0x000fe200078e000e */
[----:B------:R-:W2:Y:S04]  /*266b0*/  LDL.LU.64 R12, [R1+0x1d0] ;  /* 0x0001d000010c7983 */ /* 0x000ea80000300a00 */
[----:B------:R-:W2:Y:S04]  /*266c0*/  LDL.LU.64 R14, [R1+0x1d8] ;  /* 0x0001d800010e7983 */ /* 0x000ea80000300a00 */
[----:B------:R-:W2:Y:S04]  /*266d0*/  LDL.LU R16, [R1+0xb0] ;  /* 0x0000b00001107983 */ /* 0x000ea80000300800 */
[----:B------:R-:W2:Y:S04]  /*266e0*/  LDL.LU R17, [R1+0xb4] ;  /* 0x0000b40001117983 */ /* 0x000ea80000300800 */
[----:B--2---:R-:W-:Y:S04]  /*266f0*/  STL.64 [R1+0x1060], R16 ;  /* 0x0010601001007387 */ /* 0x004fe80000100a00 */
[----:B------:R-:W-:Y:S04]  /*26700*/  STL.64 [R1+0xff8], R6 ;  /* 0x000ff80601007387 */ /* 0x000fe80000100a00 */
[----:B------:R0:W-:Y:S02]  /*26710*/  STL.64 [R1+0xff0], R4 ;  /* 0x000ff00401007387 */ /* 0x0001e40000100a00 */
[----:B0-----:R-:W-:-:S02]  /*26720*/  IMAD.MOV.U32 R4, RZ, RZ, R2 ;  /* 0x000000ffff047224 */ /* 0x001fc400078e0002 */
[----:B------:R-:W2:Y:S01]  /*26730*/  LDL.LU R2, [R1+0x109c] ;  /* 0x00109c0001027983 */ /* 0x000ea20000300800 */
[----:B------:R-:W-:Y:S02]  /*26740*/  IMAD.MOV.U32 R6, RZ, RZ, R11 ;  /* 0x000000ffff067224 */ /* 0x000fe400078e000b */
[----:B------:R-:W-:Y:S02]  /*26750*/  IMAD.MOV.U32 R7, RZ, RZ, R29 ;  /* 0x000000ffff077224 */ /* 0x000fe400078e001d */
[----:B---3--:R-:W-:Y:S02]  /*26760*/  IMAD.MOV.U32 R5, RZ, RZ, R10 ;  /* 0x000000ffff057224 */ /* 0x008fe400078e000a */
[----:B------:R-:W3:Y:S04]  /*26770*/  LDL.LU R10, [R1+0x1098] ;  /* 0x00109800010a7983 */ /* 0x000ee80000300800 */
[----:B------:R-:W3:Y:S04]  /*26780*/  LDL.LU R11, [R1+0x1094] ;  /* 0x00109400010b7983 */ /* 0x000ee80000300800 */
[----:B------:R-:W3:Y:S04]  /*26790*/  LDL.LU R29, [R1+0x1090] ;  /* 0x00109000011d7983 */ /* 0x000ee80000300800 */
[----:B------:R0:W-:Y:S04]  /*267a0*/  STL.64 [R1+0x1010], R6 ;  /* 0x0010100601007387 */ /* 0x0001e80000100a00 */
[----:B------:R4:W-:Y:S01]  /*267b0*/  STL.64 [R1+0x1008], R4 ;  /* 0x0010080401007387 */ /* 0x0009e20000100a00 */
[----:B0-----:R-:W-:-:S02]  /*267c0*/  IMAD.MOV.U32 R6, RZ, RZ, R19 ;  /* 0x000000ffff067224 */ /* 0x001fc400078e0013 */
[----:B----4-:R-:W-:Y:S02]  /*267d0*/  IMAD.MOV.U32 R4, RZ, RZ, R28 ;  /* 0x000000ffff047224 */ /* 0x010fe400078e001c */
[----:B------:R-:W-:Y:S01]  /*267e0*/  IMAD.MOV.U32 R7, RZ, RZ, R18 ;  /* 0x000000ffff077224 */ /* 0x000fe200078e0012 */
[----:B------:R-:W4:Y:S01]  /*267f0*/  LDL.LU R28, [R1+0x108c] ;  /* 0x00108c00011c7983 */ /* 0x000f220000300800 */
[----:B------:R-:W-:-:S03]  /*26800*/  IMAD.MOV.U32 R5, RZ, RZ, R0 ;  /* 0x000000ffff057224 */ /* 0x000fc600078e0000 */
[----:B------:R-:W4:Y:S04]  /*26810*/  LDL.LU R0, [R1+0x1088] ;  /* 0x0010880001007983 */ /* 0x000f280000300800 */
[----:B------:R-:W4:Y:S04]  /*26820*/  LDL.LU.64 R16, [R1+0x1c0] ;  /* 0x0001c00001107983 */ /* 0x000f280000300a00 */
[----:B------:R-:W4:Y:S04]  /*26830*/  LDL.LU.64 R18, [R1+0x1c8] ;  /* 0x0001c80001127983 */ /* 0x000f280000300a00 */
[----:B------:R0:W-:Y:S04]  /*26840*/  STL.64 [R1+0x1028], R6 ;  /* 0x0010280601007387 */ /* 0x0001e80000100a00 */
[----:B------:R1:W-:Y:S01]  /*26850*/  STL.64 [R1+0x1020], R4 ;  /* 0x0010200401007387 */ /* 0x0003e20000100a00 */
[----:B0-----:R-:W-:-:S02]  /*26860*/  IMAD.MOV.U32 R6, RZ, RZ, R8 ;  /* 0x000000ffff067224 */ /* 0x001fc400078e0008 */
[----:B-1----:R-:W-:Y:S02]  /*26870*/  IMAD.MOV.U32 R5, RZ, RZ, R3 ;  /* 0x000000ffff057224 */ /* 0x002fe400078e0003 */
[----:B------:R-:W-:Y:S02]  /*26880*/  IMAD.MOV.U32 R7, RZ, RZ, R9 ;  /* 0x000000ffff077224 */ /* 0x000fe400078e0009 */
[----:B--2---:R-:W-:Y:S02]  /*26890*/  IMAD.MOV.U32 R4, RZ, RZ, R2 ;  /* 0x000000ffff047224 */ /* 0x004fe400078e0002 */
[----:B------:R-:W2:Y:S04]  /*268a0*/  LDL.LU R2, [R1+0x1084] ;  /* 0x0010840001027983 */ /* 0x000ea80000300800 */
[----:B------:R-:W2:Y:S04]  /*268b0*/  LDL.LU R3, [R1+0x1080] ;  /* 0x0010800001037983 */ /* 0x000ea80000300800 */
[----:B------:R-:W2:Y:S04]  /*268c0*/  LDL.LU R8, [R1+0x107c] ;  /* 0x00107c0001087983 */ /* 0x000ea80000300800 */
[----:B------:R-:W2:Y:S04]  /*268d0*/  LDL.LU R9, [R1+0x1078] ;  /* 0x0010780001097983 */ /* 0x000ea80000300800 */
[----:B------:R-:W2:Y:S04]  /*268e0*/  LDL.LU.64 R24, [R1+0x1b0] ;  /* 0x0001b00001187983 */ /* 0x000ea80000300a00 */
[----:B------:R-:W2:Y:S04]  /*268f0*/  LDL.LU.64 R26, [R1+0x1b8] ;  /* 0x0001b800011a7983 */ /* 0x000ea80000300a00 */
[----:B------:R3:W-:Y:S04]  /*26900*/  STL.64 [R1+0x1040], R6 ;  /* 0x0010400601007387 */ /* 0x0007e80000100a00 */
[----:B------:R0:W-:Y:S01]  /*26910*/  STL.64 [R1+0x1038], R4 ;  /* 0x0010380401007387 */ /* 0x0001e20000100a00 */
[----:B---3--:R-:W-:-:S02]  /*26920*/  IMAD.MOV.U32 R6, RZ, RZ, R11 ;  /* 0x000000ffff067224 */ /* 0x008fc400078e000b */
[----:B0-----:R-:W-:Y:S02]  /*26930*/  IMAD.MOV.U32 R5, RZ, RZ, R29 ;  /* 0x000000ffff057224 */ /* 0x001fe400078e001d */
[----:B------:R-:W-:Y:S02]  /*26940*/  IMAD.MOV.U32 R7, RZ, RZ, R10 ;  /* 0x000000ffff077224 */ /* 0x000fe400078e000a */
[----:B----4-:R-:W-:Y:S02]  /*26950*/  IMAD.MOV.U32 R4, RZ, RZ, R28 ;  /* 0x000000ffff047224 */ /* 0x010fe400078e001c */
[----:B------:R-:W3:Y:S04]  /*26960*/  LDL.LU R28, [R1+0x1074] ;  /* 0x00107400011c7983 */ /* 0x000ee80000300800 */
[----:B------:R-:W4:Y:S01]  /*26970*/  LDL.LU R29, [R1+0x1070] ;  /* 0x00107000011d7983 */ /* 0x000f220000300800 */
[----:B--2---:R-:W-:Y:S03]  /*26980*/  HMMA.16816.F32 R8, R20, R8, R12 ;  /* 0x000000081408723c */ /* 0x004fe6000000180c */
[----:B------:R-:W2:-:S15]  /*26990*/  LDL.LU.64 R12, [R1+0x1068] ;  /* 0x00106800010c7983 */ /* 0x000e9e0000300a00 */
[----:B------:R-:W-:Y:S01]  /*269a0*/  NOP ;  /* 0x0000000000007918 */ /* 0x000fe20000000000 */
[----:B------:R0:W-:Y:S04]  /*269b0*/  STL.64 [R1+0xf28], R10 ;  /* 0x000f280a01007387 */ /* 0x0001e80000100a00 */
[----:B------:R-:W-:Y:S04]  /*269c0*/  STL.64 [R1+0xf20], R8 ;  /* 0x000f200801007387 */ /* 0x000fe80000100a00 */
[----:B0-----:R-:W3:Y:S04]  /*269d0*/  LDL.LU R10, [R1+0xe8] ;  /* 0x0000e800010a7983 */ /* 0x001ee80000300800 */
[----:B------:R-:W3:Y:S01]  /*269e0*/  LDL.LU R11, [R1+0xec] ;  /* 0x0000ec00010b7983 */ /* 0x000ee20000300800 */
[----:B--2---:R-:W-:Y:S03]  /*269f0*/  HMMA.16816.F32 R12, R20, R12, R16 ;  /* 0x0000000c140c723c */ /* 0x004fe60000001810 */
[----:B------:R-:W2:-:S15]  /*26a00*/  LDL.LU.64 R16, [R1+0x1060] ;  /* 0x0010600001107983 */ /* 0x000e9e0000300a00 */
[----:B------:R-:W-:Y:S01]  /*26a10*/  NOP ;  /* 0x0000000000007918 */ /* 0x000fe20000000000 */
[----:B------:R0:W-:Y:S04]  /*26a20*/  STL.64 [R1+0xf18], R14 ;  /* 0x000f180e01007387 */ /* 0x0001e80000100a00 */
[----:B------:R-:W-:Y:S04]  /*26a30*/  STL.64 [R1+0xf10], R12 ;  /* 0x000f100c01007387 */ /* 0x000fe80000100a00 */
[----:B0-----:R-:W3:Y:S01]  /*26a40*/  LDL.LU R14, [R1+0xd8] ;  /* 0x0000d800010e7983 */ /* 0x001ee20000300800 */
[----:B--2---:R-:W-:Y:S03]  /*26a50*/  HMMA.16816.F32 R20, R20, R16, R24 ;  /* 0x000000101414723c */ /* 0x004fe60000001818 */
[----:B------:R-:W2:Y:S04]  /*26a60*/  LDL.LU.64 R26, [R1+0x1058] ;  /* 0x00105800011a7983 */ /* 0x000ea80000300a00 */
[----:B------:R-:W2:Y:S04]  /*26a70*/  LDL.LU.64 R18, [R1+0x1050] ;  /* 0x0010500001127983 */ /* 0x000ea80000300a00 */
[----:B------:R-:W2:Y:S01]  /*26a80*/  LDL.LU.64 R16, [R1+0x1048] ;  /* 0x0010480001107983 */ /* 0x000ea20000300a00 */
[----:B----4-:R-:W-:Y:S01]  /*26a90*/  IMAD.MOV.U32 R15, RZ, RZ, R29 ;  /* 0x000000ffff0f7224 */ /* 0x010fe200078e001d */
[----:B--2---:R-:W-:Y:S02]  /*26aa0*/  HMMA.16816.F32 R24, R16, R26, R4 ;  /* 0x0000001a1018723c */ /* 0x004fe40000001804 */
[----:B------:R-:W2:Y:S04]  /*26ab0*/  LDL.LU.64 R6, [R1+0x1040] ;  /* 0x0010400001067983 */ /* 0x000ea80000300a00 */
[----:B------:R-:W2:-:S13]  /*26ac0*/  LDL.LU.64 R4, [R1+0x1038] ;  /* 0x0010380001047983 */ /* 0x000e9a0000300a00 */
[----:B------:R-:W-:Y:S04]  /*26ad0*/  STL.64 [R1+0x1e0], R24 ;  /* 0x0001e01801007387 */ /* 0x000fe80000100a00 */
[----:B------:R0:W-:Y:S01]  /*26ae0*/  STL [R1+0x1e8], R26 ;  /* 0x0001e81a01007387 */ /* 0x0001e20000100800 */
[----:B------:R-:W-:-:S03]  /*26af0*/  IMAD.MOV.U32 R29, RZ, RZ, R27 ;  /* 0x000000ffff1d7224 */ /* 0x000fc600078e001b */
[----:B0-----:R-:W2:Y:S02]  /*26b00*/  LDL.LU.64 R26, [R1+0x1030] ;  /* 0x00103000011a7983 */ /* 0x001ea40000300a00 */
[----:B--2---:R-:W-:Y:S02]  /*26b10*/  HMMA.16816.F32 R24, R16, R26, R4 ;  /* 0x0000001a1018723c */ /* 0x004fe40000001804 */
[----:B------:R-:W2:Y:S04]  /*26b20*/  LDL.LU.64 R6, [R1+0x1028] ;  /* 0x0010280001067983 */ /* 0x000ea80000300a00 */
[----:B------:R-:W2:-:S13]  /*26b30*/  LDL.LU.64 R4, [R1+0x1020] ;  /* 0x0010200001047983 */ /* 0x000e9a0000300a00 */
[----:B------:R-:W-:Y:S04]  /*26b40*/  STL.64 [R1+0xa0], R24 ;  /* 0x0000a01801007387 */ /* 0x000fe80000100a00 */
[----:B------:R0:W-:Y:S04]  /*26b50*/  STL.64 [R1+0xa8], R26 ;  /* 0x0000a81a01007387 */ /* 0x0001e80000100a00 */
        /* <DEDUP_REMOVED lines=50> */
[----:B------:R-:W2:-:S15]  /*26e80*/  LDL.LU.64 R6, [R1+0xf50] ;  /* 0x000f500001067983 */ /* 0x000e9e0000300a00 */
[----:B------:R-:W-:Y:S02]  /*26e90*/  NOP ;  /* 0x0000000000007918 */ /* 0x000fe40000000000 */
[----:B------:R-:W-:Y:S04]  /*26ea0*/  STL.64 [R1+0x10], R24 ;  /* 0x0000101801007387 */ /* 0x000fe80000100a00 */
[----:B------:R0:W-:Y:S04]  /*26eb0*/  STL.64 [R1+0x18], R26 ;  /* 0x0000181a01007387 */ /* 0x0001e80000100a00 */
[----:B0-----:R-:W2:Y:S04]  /*26ec0*/  LDL.LU.64 R26, [R1+0xf48] ;  /* 0x000f4800011a7983 */ /* 0x001ea80000300a00 */
[----:B------:R-:W2:Y:S02]  /*26ed0*/  LDL.LU.64 R24, [R1+0xf40] ;  /* 0x000f400001187983 */ /* 0x000ea40000300a00 */
[----:B--2---:R-:W-:Y:S02]  /*26ee0*/  HMMA.16816.F32 R24, R16, R6, R24 ;  /* 0x000000061018723c */ /* 0x004fe40000001818 */
[----:B------:R-:W3:Y:S04]  /*26ef0*/  LDL.LU.64 R6, [R1+0xf38] ;  /* 0x000f380001067983 */ /* 0x000ee80000300a00 */
[----:B------:R-:W3:-:S13]  /*26f00*/  LDL.LU.64 R4, [R1+0xf30] ;  /* 0x000f300001047983 */ /* 0x000eda0000300a00 */
[----:B------:R-:W-:Y:S04]  /*26f10*/  STL.64 [R1], R24 ;  /* 0x0000001801007387 */ /* 0x000fe80000100a00 */
[----:B------:R0:W-:Y:S01]  /*26f20*/  STL.64 [R1+0x8], R26 ;  /* 0x0000081a01007387 */ /* 0x0001e20000100a00 */
[----:B---3--:R-:W-:Y:S03]  /*26f30*/  HMMA.16816.F32 R4, R16, R10, R4 ;  /* 0x0000000a1004723c */ /* 0x008fe60000001804 */
[----:B------:R-:W2:Y:S04]  /*26f40*/  LDL.LU.64 R10, [R1+0xf28] ;  /* 0x000f2800010a7983 */ /* 0x000ea80000300a00 */
[----:B------:R-:W2:-:S12]  /*26f50*/  LDL.LU.64 R8, [R1+0xf20] ;  /* 0x000f200001087983 */ /* 0x000e980000300a00 */
[----:B------:R-:W-:Y:S04]  /*26f60*/  STL.64 [R1+0x1d0], R4 ;  /* 0x0001d00401007387 */ /* 0x000fe80000100a00 */
[----:B------:R1:W-:Y:S01]  /*26f70*/  STL.64 [R1+0x1d8], R6 ;  /* 0x0001d80601007387 */ /* 0x0003e20000100a00 */
[----:B--2---:R-:W-:Y:S03]  /*26f80*/  HMMA.16816.F32 R8, R16, R14, R8 ;  /* 0x0000000e1008723c */ /* 0x004fe60000001808 */
[----:B------:R-:W2:Y:S04]  /*26f90*/  LDL.LU.64 R14, [R1+0xf18] ;  /* 0x000f1800010e7983 */ /* 0x000ea80000300a00 */
[----:B------:R-:W2:Y:S01]  /*26fa0*/  LDL.LU.64 R12, [R1+0xf10] ;  /* 0x000f1000010c7983 */ /* 0x000ea20000300a00 */
[----:B0-----:R-:W-:-:S02]  /*26fb0*/  IMAD.MOV.U32 R26, RZ, RZ, R28 ;  /* 0x000000ffff1a7224 */ /* 0x001fc400078e001c */
[----:B------:R-:W-:-:S09]  /*26fc0*/  IMAD.MOV.U32 R27, RZ, RZ, R3 ;  /* 0x000000ffff1b7224 */ /* 0x000fd200078e0003 */
[----:B------:R-:W-:Y:S01]  /*26fd0*/  IMAD.MOV.U32 R28, RZ, RZ, R11 ;  /* 0x000000ffff1c7224 */ /* 0x000fe200078e000b */
[----:B------:R-:W-:Y:S04]  /*26fe0*/  STL.64 [R1+0x1c0], R8 ;  /* 0x0001c00801007387 */ /* 0x000fe80000100a00 */
[----:B------:R-:W-:Y:S04]  /*26ff0*/  STL [R1+0x1c8], R10 ;  /* 0x0001c80a01007387 */ /* 0x000fe80000100800 */
[----:B------:R-:W-:Y:S01]  /*27000*/  STL [R1+0xeb8], R28 ;  /* 0x000eb81c01007387 */ /* 0x000fe20000100800 */
[----:B-1----:R-:W-:-:S02]  /*27010*/  IMAD.MOV.U32 R6, RZ, RZ, R2 ;  /* 0x000000ffff067224 */ /* 0x002fc400078e0002 */
[----:B------:R-:W0:Y:S01]  /*27020*/  S2R R2, SR_TID.X ;  /* 0x0000000000027919 */ /* 0x000e220000002100 */
[----:B------:R-:W-:-:S07]  /*27030*/  IMAD.MOV.U32 R7, RZ, RZ, R0 ;  /* 0x000000ffff077224 */ /* 0x000fce00078e0000 */
[----:B------:R-:W-:Y:S01]  /*27040*/  HMMA.16816.F32 R4, R16, R6, R20 ;  /* 0x000000061004723c */ /* 0x000fe20000001814 */
[----:B0-----:R-:W-:-:S07]  /*27050*/  LOP3.LUT R3, R2, 0x7, RZ, 0xc0, !PT ;  /* 0x0000000702037812 */ /* 0x001fce00078ec0ff */
[----:B--2---:R-:W-:Y:S01]  /*27060*/  HMMA.16816.F32 R24, R16, R26, R12 ;  /* 0x0000001a1018723c */ /* 0x004fe2000000180c */
[----:B------:R-:W2:Y:S01]  /*27070*/  LDL R15, [R1+0x1f8] ;  /* 0x0001f800010f7983 */ /* 0x000ea20000100800 */
[----:B------:R-:W-:Y:S02]  /*27080*/  IMAD R3, R3, 0x90, RZ ;  /* 0x0000009003037824 */ /* 0x000fe400078e02ff */
[C---:B------:R-:W-:Y:S02]  /*27090*/  IMAD.SHL.U32 R14, R2.reuse, 0x2, RZ ;  /* 0x00000002020e7824 */ /* 0x040fe400078e00ff */
[----:B------:R-:W-:-:S03]  /*270a0*/  IMAD.SHL.U32 R0, R2, 0x20, RZ ;  /* 0x0000002002007824 */ /* 0x000fc600078e00ff */
[----:B------:R-:W-:-:S04]  /*270b0*/  LOP3.LUT R14, R3, 0x30, R14, 0x78, !PT ;  /* 0x00000030030e7812 */ /* 0x000fc800078e780e */
[----:B------:R-:W-:-:S04]  /*270c0*/  LOP3.LUT R14, R14, 0x400, R0, 0xf8, !PT ;  /* 0x000004000e0e7812 */ /* 0x000fc800078ef800 */
[----:B------:R-:W-:Y:S02]  /*270d0*/  LOP3.LUT R14, R14, 0x40, RZ, 0x3c, !PT ;  /* 0x000000400e0e7812 */ /* 0x000fe400078e3cff */
[----:B------:R-:W-:Y:S04]  /*270e0*/  STL.64 [R1+0xda8], R26 ;  /* 0x000da81a01007387 */ /* 0x000fe80000100a00 */
[----:B------:R-:W-:Y:S04]  /*270f0*/  STL.64 [R1+0xda0], R24 ;  /* 0x000da01801007387 */ /* 0x000fe80000100a00 */
[----:B------:R-:W-:Y:S04]  /*27100*/  STL.64 [R1+0xd98], R6 ;  /* 0x000d980601007387 */ /* 0x000fe80000100a00 */
[----:B------:R-:W-:Y:S04]  /*27110*/  STL.64 [R1+0xd90], R4 ;  /* 0x000d900401007387 */ /* 0x000fe80000100a00 */
[----:B------:R-:W-:Y:S04]  /*27120*/  LDSM.16.M88.4 R16, [R14+UR5] ;  /* 0x000000050e10783b */ /* 0x000fe80008000200 */
[----:B------:R-:W0:Y:S04]  /*27130*/  LDSM.16.M88.4 R4, [R14+UR5+0x800] ;  /* 0x000800050e04783b */ /* 0x000e280008000200 */
[----:B------:R-:W-:Y:S01]  /*27140*/  LDSM.16.M88.4 R20, [R14+UR5+0x6800] ;  /* 0x006800050e14783b */ /* 0x000fe20008000200 */
[----:B0-----:R-:W-:-:S02]  /*27150*/  IMAD.MOV.U32 R25, RZ, RZ, R4 ;  /* 0x000000ffff197224 */ /* 0x001fc400078e0004 */
[----:B------:R-:W-:Y:S01]  /*27160*/  IMAD.MOV.U32 R24, RZ, RZ, R5 ;  /* 0x000000ffff187224 */ /* 0x000fe200078e0005 */
[----:B--2---:R-:W-:Y:S04]  /*27170*/  STL [R1+0xf08], R15 ;  /* 0x000f080f01007387 */ /* 0x004fe80000100800 */
[----:B------:R-:W-:Y:S04]  /*27180*/  STL.64 [R1+0x1b8], R18 ;  /* 0x0001b81201007387 */ /* 0x000fe80000100a00 */
[----:B------:R-:W-:Y:S04]  /*27190*/  STL.64 [R1+0x1a8], R6 ;  /* 0x0001a80601007387 */ /* 0x000fe80000100a00 */
[----:B------:R-:W0:Y:S04]  /*271a0*/  LDSM.16.M88.4 R4, [R14+UR5+0x1000] ;  /* 0x001000050e04783b */ /* 0x000e280008000200 */
[----:B------:R-:W-:Y:S04]  /*271b0*/  STL [R1+0xec0], R24 ;  /* 0x000ec01801007387 */ /* 0x000fe80000100800 */
[----:B------:R-:W-:Y:S04]  /*271c0*/  STL [R1+0xebc], R25 ;  /* 0x000ebc1901007387 */ /* 0x000fe80000100800 */
[----:B------:R-:W-:Y:S01]  /*271d0*/  LDSM.16.MT88.4 R8, [R15+0x8400] ;  /* 0x008400000f08783b */ /* 0x000fe20000004200 */
[----:B0-----:R-:W-:-:S03]  /*271e0*/  IMAD.MOV.U32 R27, RZ, RZ, R4 ;  /* 0x000000ffff1b7224 */ /* 0x001fc600078e0004 */
[----:B------:R-:W-:Y:S01]  /*271f0*/  STL.64 [R1+0x198], R6 ;  /* 0x0001980601007387 */ /* 0x000fe20000100a00 */
[----:B------:R-:W-:-:S03]  /*27200*/  IMAD.MOV.U32 R26, RZ, RZ, R5 ;  /* 0x000000ffff1a7224 */ /* 0x000fc600078e0005 */
[----:B------:R-:W0:Y:S04]  /*27210*/  LDSM.16.M88.4 R4, [R14+UR5+0x1800] ;  /* 0x001800050e04783b */ /* 0x000e280008000200 */
[----:B------:R-:W-:Y:S04]  /*27220*/  STL [R1+0xec8], R26 ;  /* 0x000ec81a01007387 */ /* 0x000fe80000100800 */
[----:B------:R-:W-:Y:S01]  /*27230*/  STL [R1+0xec4], R27 ;  /* 0x000ec41b01007387 */ /* 0x000fe20000100800 */
        /* <DEDUP_REMOVED lines=34> */
[----:B------:R-:W-:Y:S01]  /*27460*/  STL [R1+0xef4], R26 ;  /* 0x000ef41a01007387 */ /* 0x000fe20000100800 */
[----:B------:R-:W-:Y:S02]  /*27470*/  IMAD.MOV.U32 R3, RZ, RZ, R16 ;  /* 0x000000ffff037224 */ /* 0x000fe400078e0010 */
[----:B------:R-:W-:Y:S02]  /*27480*/  IMAD.MOV.U32 R2, RZ, RZ, R17 ;  /* 0x000000ffff027224 */ /* 0x000fe400078e0011 */
[----:B------:R-:W-:Y:S01]  /*27490*/  LDSM.16.M88.4 R16, [R14+UR5+0x5800] ;  /* 0x005800050e10783b */ /* 0x000fe20008000200 */
[----:B0-----:R-:W-:-:S03]  /*274a0*/  IMAD.MOV.U32 R25, RZ, RZ, R4 ;  /* 0x000000ffff197224 */ /* 0x001fc600078e0004 */
[----:B------:R-:W-:Y:S01]  /*274b0*/  STL.64 [R1+0x128], R6 ;  /* 0x0001280601007387 */ /* 0x000fe20000100a00 */
[----:B------:R-:W-:-:S03]  /*274c0*/  IMAD.MOV.U32 R28, RZ, RZ, R5 ;  /* 0x000000ffff1c7224 */ /* 0x000fc600078e0005 */
[----:B------:R-:W0:Y:S02]  /*274d0*/  LDSM.16.M88.4 R4, [R14+UR5+0x5000] ;  /* 0x005000050e04783b */ /* 0x000e240008000200 */
[----:B0-----:R-:W-:Y:S02]  /*274e0*/  IMAD.MOV.U32 R26, RZ, RZ, R4 ;  /* 0x000000ffff1a7224 */ /* 0x001fe400078e0004 */
[----:B------:R-:W-:Y:S01]  /*274f0*/  IMAD.MOV.U32 R24, RZ, RZ, R5 ;  /* 0x000000ffff187224 */ /* 0x000fe200078e0005 */
[----:B------:R-:W-:Y:S01]  /*27500*/  STL [R1+0x118], R6 ;  /* 0x0001180601007387 */ /* 0x000fe20000100800 */
[----:B------:R-:W-:-:S03]  /*27510*/  IMAD.MOV.U32 R0, RZ, RZ, R7 ;  /* 0x000000ffff007224 */ /* 0x000fc600078e0007 */
[----:B------:R0:W-:Y:S01]  /*27520*/  STL.64 [R1+0xf00], R26 ;  /* 0x000f001a01007387 */ /* 0x0001e20000100a00 */
[----:B------:R-:W-:-:S03]  /*27530*/  IMAD.MOV.U32 R4, RZ, RZ, R17 ;  /* 0x000000ffff047224 */ /* 0x000fc600078e0011 */
[----:B------:R1:W-:Y:S01]  /*27540*/  STL.64 [R1+0xef8], R24 ;  /* 0x000ef81801007387 */ /* 0x0003e20000100a00 */
[----:B0-----:R-:W-:-:S03]  /*27550*/  IMAD.MOV.U32 R27, RZ, RZ, R29 ;  /* 0x000000ffff1b7224 */ /* 0x001fc600078e001d */
[----:B-1----:R-:W2:Y:S04]  /*27560*/  LDL.LU R24, [R1+0x1e0] ;  /* 0x0001e00001187983 */ /* 0x002ea80000300800 */
[----:B------:R-:W2:Y:S04]  /*27570*/  LDL.LU R25, [R1+0x1e4] ;  /* 0x0001e40001197983 */ /* 0x000ea80000300800 */
[----:B------:R-:W2:Y:S01]  /*27580*/  LDL.LU R26, [R1+0x1e8] ;  /* 0x0001e800011a7983 */ /* 0x000ea20000300800 */
[----:B------:R-:W-:-:S03]  /*27590*/  IMAD.MOV.U32 R29, RZ, RZ, R23 ;  /* 0x000000ffff1d7224 */ /* 0x000fc600078e0017 */
[----:B------:R0:W-:Y:S01]  /*275a0*/  STL [R1+0xcf0], R0 ;  /* 0x000cf00001007387 */ /* 0x0001e20000100800 */
[----:B------:R-:W-:-:S03]  /*275b0*/  IMAD.MOV.U32 R23, RZ, RZ, R4 ;  /* 0x000000ffff177224 */ /* 0x000fc600078e0004 */
[----:B------:R-:W-:Y:S04]  /*275c0*/  STL.64 [R1+0x108], R18 ;  /* 0x0001081201007387 */ /* 0x000fe80000100a00 */
[----:B------:R-:W1:Y:S01]  /*275d0*/  LDSM.16.M88.4 R4, [R14+UR5+0x7000] ;  /* 0x007000050e04783b */ /* 0x000e620008000200 */
[----:B0-----:R-:W-:-:S03]  /*275e0*/  IMAD.MOV.U32 R0, RZ, RZ, R16 ;  /* 0x000000ffff007224 */ /* 0x001fc600078e0010 */
[----:B------:R-:W0:Y:S04]  /*275f0*/  LDSM.16.M88.4 R16, [R14+UR5+0x6000] ;  /* 0x006000050e10783b */ /* 0x000e280008000200 */
[----:B------:R-:W3:Y:S04]  /*27600*/  LDSM.16.M88.4 R12, [R14+UR5+0x7800] ;  /* 0x007800050e0c783b */ /* 0x000ee80008000200 */
[----:B------:R4:W-:Y:S02]  /*27610*/  STL [R1+0xd6c], R29 ;  /* 0x000d6c1d01007387 */ /* 0x0009e40000100800 */
[----:B----4-:R-:W-:-:S02]  /*27620*/  IMAD.MOV.U32 R29, RZ, RZ, R0 ;  /* 0x000000ffff1d7224 */ /* 0x010fc400078e0000 */
[----:B-1----:R-:W-:Y:S01]  /*27630*/  IMAD.MOV.U32 R0, RZ, RZ, R6 ;  /* 0x000000ffff007224 */ /* 0x002fe200078e0006 */
[----:B0-----:R-:W-:Y:S04]  /*27640*/  STL.64 [R1+0xf8], R18 ;  /* 0x0000f81201007387 */ /* 0x001fe80000100a00 */
[----:B------:R-:W-:Y:S04]  /*27650*/  STL.64 [R1+0xdb8], R16 ;  /* 0x000db81001007387 */ /* 0x000fe80000100a00 */
[----:B------:R-:W-:Y:S04]  /*27660*/  STL [R1+0xe8], R22 ;  /* 0x0000e81601007387 */ /* 0x000fe80000100800 */
[----:B------:R-:W-:Y:S04]  /*27670*/  STL.64 [R1+0xdb0], R20 ;  /* 0x000db01401007387 */ /* 0x000fe80000100a00 */
[----:B------:R-:W-:Y:S04]  /*27680*/  STL [R1+0xd68], R0 ;  /* 0x000d680001007387 */ /* 0x000fe80000100800 */
[----:B---3--:R0:W-:Y:S04]  /*27690*/  STL.64 [R1+0xc8], R14 ;  /* 0x0000c80e01007387 */ /* 0x0081e80000100a00 */
[----:B0-----:R-:W3:Y:S01]  /*276a0*/  LDL.LU R15, [R1+0xf08] ;  /* 0x000f0800010f7983 */ /* 0x001ee20000300800 */
[----:B------:R-:W-:-:S02]  /*276b0*/  IMAD.MOV.U32 R18, RZ, RZ, R12 ;  /* 0x000000ffff127224 */ /* 0x000fc400078e000c */
[----:B------:R-:W-:Y:S01]  /*276c0*/  IMAD.MOV.U32 R0, RZ, RZ, R13 ;  /* 0x000000ffff007224 */ /* 0x000fe200078e000d */
[----:B------:R-:W-:Y:S04]  /*276d0*/  STL [R1+0xdc], R7 ;  /* 0x0000dc0701007387 */ /* 0x000fe80000100800 */
[----:B---3--:R-:W0:Y:S04]  /*276e0*/  LDSM.16.MT88.4 R12, [R15+0x8600] ;  /* 0x008600000f0c783b */ /* 0x008e280000004200 */
[----:B0-----:R-:W-:Y:S04]  /*276f0*/  STL.64 [R1+0xd88], R14 ;  /* 0x000d880e01007387 */ /* 0x001fe80000100a00 */
[----:B------:R0:W-:Y:S02]  /*27700*/  STL.64 [R1+0xd80], R12 ;  /* 0x000d800c01007387 */ /* 0x0001e40000100a00 */
[----:B0-----:R-:W-:-:S02]  /*27710*/  IMAD.MOV.U32 R12, RZ, RZ, R3 ;  /* 0x000000ffff0c7224 */ /* 0x001fc400078e0003 */
[----:B------:R-:W-:-:S07]  /*27720*/  IMAD.MOV.U32 R13, RZ, RZ, R2 ;  /* 0x000000ffff0d7224 */ /* 0x000fce00078e0002 */
[----:B--2---:R-:W-:Y:S01]  /*27730*/  HMMA.16816.F32 R12, R8, R12, R24 ;  /* 0x0000000c080c723c */ /* 0x004fe20000001818 */
[----:B------:R-:W2:Y:S04]  /*27740*/  LDL.LU.64 R26, [R1+0xf00] ;  /* 0x000f0000011a7983 */ /* 0x000ea80000300a00 */
[----:B------:R-:W3:Y:S01]  /*27750*/  LDL.LU.64 R24, [R1+0xef8] ;  /* 0x000ef80001187983 */ /* 0x000ee20000300a00 */
[----:B------:R-:W-:Y:S02]  /*27760*/  IMAD.MOV.U32 R16, RZ, RZ, R29 ;  /* 0x000000ffff107224 */ /* 0x000fe400078e001d */
[----:B------:R-:W-:-:S11]  /*27770*/  IMAD.MOV.U32 R17, RZ, RZ, R23 ;  /* 0x000000ffff117224 */ /* 0x000fd600078e0017 */
[----:B------:R-:W-:Y:S04]  /*27780*/  STL.64 [R1+0xb0], R12 ;  /* 0x0000b00c01007387 */ /* 0x000fe80000100a00 */
[----:B------:R2:W-:Y:S04]  /*27790*/  STL.64 [R1+0xdd0], R16 ;  /* 0x000dd01001007387 */ /* 0x0005e80000100a00 */
[----:B------:R-:W4:Y:S04]  /*277a0*/  LDL.LU R20, [R1+0x1d0] ;  /* 0x0001d00001147983 */ /* 0x000f280000300800 */
[----:B------:R-:W4:Y:S04]  /*277b0*/  LDL.LU R21, [R1+0x1d4] ;  /* 0x0001d40001157983 */ /* 0x000f280000300800 */
[----:B------:R-:W4:Y:S04]  /*277c0*/  LDL.LU R22, [R1+0x1d8] ;  /* 0x0001d80001167983 */ /* 0x000f280000300800 */
[----:B------:R-:W4:Y:S01]  /*277d0*/  LDL.LU R23, [R1+0x1dc] ;  /* 0x0001dc0001177983 */ /* 0x000f220000300800 */
[----:B--2---:R-:W-:-:S03]  /*277e0*/  IMAD.MOV.U32 R16, RZ, RZ, R26 ;  /* 0x000000ffff107224 */ /* 0x004fc600078e001a */
[----:B------:R-:W2:Y:S01]  /*277f0*/  LDL.LU R26, [R1+0xef4] ;  /* 0x000ef400011a7983 */ /* 0x000ea20000300800 */
[----:B---3--:R-:W-:-:S03]  /*27800*/  IMAD.MOV.U32 R17, RZ, RZ, R24 ;  /* 0x000000ffff117224 */ /* 0x008fc600078e0018 */
[----:B------:R-:W3:Y:S04]  /*27810*/  LDL.LU R24, [R1+0xef0] ;  /* 0x000ef00001187983 */ /* 0x000ee80000300800 */
[----:B------:R0:W-:Y:S02]  /*27820*/  STL.64 [R1+0xde8], R16 ;  /* 0x000de81001007387 */ /* 0x0001e40000100a00 */
[----:B0-----:R-:W-:Y:S02]  /*27830*/  IMAD.MOV.U32 R16, RZ, RZ, R25 ;  /* 0x000000ffff107224 */ /* 0x001fe400078e0019 */
[----:B------:R-:W-:Y:S01]  /*27840*/  IMAD.MOV.U32 R17, RZ, RZ, R28 ;  /* 0x000000ffff117224 */ /* 0x000fe200078e001c */
[----:B------:R-:W3:Y:S04]  /*27850*/  LDL.LU R25, [R1+0xeec] ;  /* 0x000eec0001197983 */ /* 0x000ee80000300800 */
[----:B------:R-:W3:Y:S04]  /*27860*/  LDL.LU R28, [R1+0xee8] ;  /* 0x000ee800011c7983 */ /* 0x000ee80000300800 */
[----:B------:R0:W-:Y:S02]  /*27870*/  STL.64 [R1+0xe00], R16 ;  /* 0x000e001001007387 */ /* 0x0001e40000100a00 */
[----:B0-----:R-:W-:-:S02]  /*27880*/  IMAD.MOV.U32 R16, RZ, RZ, R27 ;  /* 0x000000ffff107224 */ /* 0x001fc400078e001b */
[----:B------:R-:W3:Y:S01]  /*27890*/  LDL.LU R27, [R1+0xee4] ;  /* 0x000ee400011b7983 */ /* 0x000ee20000300800 */
[----:B--2---:R-:W-:-:S03]  /*278a0*/  IMAD.MOV.U32 R17, RZ, RZ, R26 ;  /* 0x000000ffff117224 */ /* 0x004fc600078e001a */
[----:B------:R-:W2:Y:S04]  /*278b0*/  LDL.LU R26, [R1+0xee0] ;  /* 0x000ee000011a7983 */ /* 0x000ea80000300800 */
[----:B------:R-:W-:Y:S04]  /*278c0*/  STL [R1+0xe20], R18 ;  /* 0x000e201201007387 */ /* 0x000fe80000100800 */
[----:B------:R-:W-:Y:S04]  /*278d0*/  STL.64 [R1+0xe18], R16 ;  /* 0x000e181001007387 */ /* 0x000fe80000100a00 */
[----:B----4-:R-:W-:Y:S04]  /*278e0*/  STL.64 [R1+0xdc8], R22 ;  /* 0x000dc81601007387 */ /* 0x010fe80000100a00 */
[----:B------:R0:W-:Y:S04]  /*278f0*/  STL.64 [R1+0xdc0], R20 ;  /* 0x000dc01401007387 */ /* 0x0001e80000100a00 */
[----:B0-----:R-:W4:Y:S04]  /*27900*/  LDL.LU R20, [R1] ;  /* 0x0000000001147983 */ /* 0x001f280000300800 */
[----:B------:R-:W4:Y:S04]  /*27910*/  LDL.LU R21, [R1+0x4] ;  /* 0x0000040001157983 */ /* 0x000f280000300800 */
[----:B------:R-:W2:Y:S04]  /*27920*/  LDL.LU R22, [R1+0x8] ;  /* 0x0000080001167983 */ /* 0x000ea80000300800 */
[----:B------:R-:W2:Y:S01]  /*27930*/  LDL.LU R23, [R1+0xc] ;  /* 0x00000c0001177983 */ /* 0x000ea20000300800 */
[----:B---3--:R-:W-:-:S02]  /*27940*/  IMAD.MOV.U32 R16, RZ, RZ, R25 ;  /* 0x000000ffff107224 */ /* 0x008fc400078e0019 */
[----:B------:R-:W-:Y:S01]  /*27950*/  IMAD.MOV.U32 R17, RZ, RZ, R24 ;  /* 0x000000ffff117224 */ /* 0x000fe200078e0018 */
[----:B------:R-:W3:Y:S04]  /*27960*/  LDL.LU R25, [R1+0xedc] ;  /* 0x000edc0001197983 */ /* 0x000ee80000300800 */
[----:B------:R-:W3:Y:S04]  /*27970*/  LDL.LU R24, [R1+0xed8] ;  /* 0x000ed80001187983 */ /* 0x000ee80000300800 */
[----:B------:R-:W-:Y:S04]  /*27980*/  STL.64 [R1+0xe38], R16 ;  /* 0x000e381001007387 */ /* 0x000fe80000100a00 */
[----:B--2---:R-:W-:Y:S04]  /*27990*/  STL.64 [R1+0xde0], R22 ;  /* 0x000de01601007387 */ /* 0x004fe80000100a00 */
[----:B----4-:R0:W-:Y:S04]  /*279a0*/  STL.64 [R1+0xdd8], R20 ;  /* 0x000dd81401007387 */ /* 0x0101e80000100a00 */
[----:B0-----:R-:W2:Y:S04]  /*279b0*/  LDL.LU R20, [R1+0x10] ;  /* 0x0000100001147983 */ /* 0x001ea80000300800 */
[----:B------:R-:W2:Y:S04]  /*279c0*/  LDL.LU R21, [R1+0x14] ;  /* 0x0000140001157983 */ /* 0x000ea80000300800 */
[----:B------:R-:W4:Y:S04]  /*279d0*/  LDL.LU R22, [R1+0x18] ;  /* 0x0000180001167983 */ /* 0x000f280000300800 */
[----:B------:R-:W4:Y:S01]  /*279e0*/  LDL.LU R23, [R1+0x1c] ;  /* 0x00001c0001177983 */ /* 0x000f220000300800 */
[----:B------:R-:W-:-:S02]  /*279f0*/  IMAD.MOV.U32 R16, RZ, RZ, R27 ;  /* 0x000000ffff107224 */ /* 0x000fc400078e001b */
[----:B------:R-:W-:Y:S01]  /*27a00*/  IMAD.MOV.U32 R17, RZ, RZ, R28 ;  /* 0x000000ffff117224 */ /* 0x000fe200078e001c */
[----:B------:R-:W2:Y:S04]  /*27a10*/  LDL.LU R27, [R1+0xed4] ;  /* 0x000ed400011b7983 */ /* 0x000ea80000300800 */
[----:B------:R-:W3:Y:S04]  /*27a20*/  LDL.LU R28, [R1+0xed0] ;  /* 0x000ed000011c7983 */ /* 0x000ee80000300800 */
[----:B------:R-:W-:Y:S04]  /*27a30*/  STL.64 [R1+0xe50], R16 ;  /* 0x000e501001007387 */ /* 0x000fe80000100a00 */
[----:B----4-:R-:W-:Y:S04]  /*27a40*/  STL.64 [R1+0xdf8], R22 ;  /* 0x000df81601007387 */ /* 0x010fe80000100a00 */
[----:B--2---:R0:W-:Y:S04]  /*27a50*/  STL.64 [R1+0xdf0], R20 ;  /* 0x000df01401007387 */ /* 0x0041e80000100a00 */
[----:B0-----:R-:W2:Y:S04]  /*27a60*/  LDL.LU R20, [R1+0x20] ;  /* 0x0000200001147983 */ /* 0x001ea80000300800 */
[----:B------:R-:W2:Y:S04]  /*27a70*/  LDL.LU R21, [R1+0x24] ;  /* 0x0000240001157983 */ /* 0x000ea80000300800 */
[----:B------:R-:W4:Y:S04]  /*27a80*/  LDL.LU R22, [R1+0x28] ;  /* 0x0000280001167983 */ /* 0x000f280000300800 */
[----:B------:R-:W4:Y:S01]  /*27a90*/  LDL.LU R23, [R1+0x2c] ;  /* 0x00002c0001177983 */ /* 0x000f220000300800 */
[----:B---3--:R-:W-:-:S02]  /*27aa0*/  IMAD.MOV.U32 R16, RZ, RZ, R25 ;  /* 0x000000ffff107224 */ /* 0x008fc400078e0019 */
[----:B------:R-:W-:Y:S01]  /*27ab0*/  IMAD.MOV.U32 R17, RZ, RZ, R26 ;  /* 0x000000ffff117224 */ /* 0x000fe200078e001a */
[----:B------:R-:W3:Y:S04]  /*27ac0*/  LDL.LU R25, [R1+0xecc] ;  /* 0x000ecc0001197983 */ /* 0x000ee80000300800 */
[----:B------:R-:W3:Y:S04]  /*27ad0*/  LDL.LU R26, [R1+0xec8] ;  /* 0x000ec800011a7983 */ /* 0x000ee80000300800 */
[----:B------:R0:W-:Y:S02]  /*27ae0*/  STL.64 [R1+0xe68], R16 ;  /* 0x000e681001007387 */ /* 0x0001e40000100a00 */
[----:B0-----:R-:W-:-:S02]  /*27af0*/  IMAD.MOV.U32 R16, RZ, RZ, R27 ;  /* 0x000000ffff107224 */ /* 0x001fc400078e001b */
[----:B------:R-:W-:Y:S01]  /*27b00*/  IMAD.MOV.U32 R17, RZ, RZ, R24 ;  /* 0x000000ffff117224 */ /* 0x000fe200078e0018 */
[----:B------:R-:W3:Y:S04]  /*27b10*/  LDL.LU R27, [R1+0xec4] ;  /* 0x000ec400011b7983 */ /* 0x000ee80000300800 */
        /* <DEDUP_REMOVED lines=19> */
[----:B------:R-:W-:-:S02]  /*27c50*/  IMAD.MOV.U32 R16, RZ, RZ, R27 ;  /* 0x000000ffff107224 */ /* 0x000fc400078e001b */
[----:B------:R-:W-:-:S05]  /*27c60*/  IMAD.MOV.U32 R17, RZ, RZ, R26 ;  /* 0x000000ffff117224 */ /* 0x000fca00078e001a */
[----:B------:R0:W-:Y:S04]  /*27c70*/  STL.64 [R1+0xeb0], R16 ;  /* 0x000eb01001007387 */ /* 0x0001e80000100a00 */
[----:B0-----:R-:W3:Y:S04]  /*27c80*/  LDL.LU R16, [R1+0xa0] ;  /* 0x0000a00001107983 */ /* 0x001ee80000300800 */
[----:B------:R-:W3:Y:S04]  /*27c90*/  LDL.LU R17, [R1+0xa4] ;  /* 0x0000a40001117983 */ /* 0x000ee80000300800 */
[----:B------:R-:W3:Y:S04]  /*27ca0*/  LDL.LU R18, [R1+0xa8] ;  /* 0x0000a80001127983 */ /* 0x000ee80000300800 */
[----:B------:R-:W3:Y:S04]  /*27cb0*/  LDL.LU R19, [R1+0xac] ;  /* 0x0000ac0001137983 */ /* 0x000ee80000300800 */
[----:B----4-:R-:W-:Y:S04]  /*27cc0*/  STL.64 [R1+0xe48], R22 ;  /* 0x000e481601007387 */ /* 0x010fe80000100a00 */
[----:B--2---:R0:W-:Y:S04]  /*27cd0*/  STL.64 [R1+0xe40], R20 ;  /* 0x000e401401007387 */ /* 0x0041e80000100a00 */
[----:B0-----:R-:W2:Y:S04]  /*27ce0*/  LDL.LU R20, [R1+0x50] ;  /* 0x0000500001147983 */ /* 0x001ea80000300800 */
[----:B------:R-:W2:Y:S04]  /*27cf0*/  LDL.LU R21, [R1+0x54] ;  /* 0x0000540001157983 */ /* 0x000ea80000300800 */
[----:B------:R-:W4:Y:S04]  /*27d00*/  LDL.LU R22, [R1+0x58] ;  /* 0x0000580001167983 */ /* 0x000f280000300800 */
[----:B------:R-:W4:Y:S04]  /*27d10*/  LDL.LU R23, [R1+0x5c] ;  /* 0x00005c0001177983 */ /* 0x000f280000300800 */
        /* <DEDUP_REMOVED lines=14> */
[----:B----4-:R-:W-:Y:S04]  /*27e00*/  STL.64 [R1+0xe90], R22 ;  /* 0x000e901601007387 */ /* 0x010fe80000100a00 */
[----:B--2---:R0:W-:Y:S04]  /*27e10*/  STL.64 [R1+0xe88], R20 ;  /* 0x000e881401007387 */ /* 0x0041e80000100a00 */
[----:B0-----:R-:W2:Y:S04]  /*27e20*/  LDL.LU R20, [R1+0x80] ;  /* 0x0000800001147983 */ /* 0x001ea80000300800 */
[----:B------:R-:W2:Y:S04]  /*27e30*/  LDL.LU R21, [R1+0x84] ;  /* 0x0000840001157983 */ /* 0x000ea80000300800 */
[----:B------:R-:W3:Y:S04]  /*27e40*/  LDL.LU R22, [R1+0x88] ;  /* 0x0000880001167983 */ /* 0x000ee80000300800 */
[----:B------:R-:W3:Y:S01]  /*27e50*/  LDL.LU R23, [R1+0x8c] ;  /* 0x00008c0001177983 */ /* 0x000ee20000300800 */
[----:B------:R-:W-:Y:S01]  /*27e60*/  HMMA.16816.F32 R16, R8, R12, R16 ;  /* 0x0000000c0810723c */ /* 0x000fe20000001810 */
[----:B------:R-:W-:-:S02]  /*27e70*/  IMAD.MOV.U32 R3, RZ, RZ, R14 ;  /* 0x000000ffff037224 */ /* 0x000fc400078e000e */
[----:B------:R-:W-:-:S15]  /*27e80*/  IMAD.MOV.U32 R2, RZ, RZ, R15 ;  /* 0x000000ffff027224 */ /* 0x000fde00078e000f */
[----:B------:R-:W-:Y:S01]  /*27e90*/  NOP ;  /* 0x0000000000007918 */ /* 0x000fe20000000000 */
[----:B------:R-:W-:Y:S02]  /*27ea0*/  IMAD.MOV.U32 R15, RZ, RZ, R16 ;  /* 0x000000ffff0f7224 */ /* 0x000fe400078e0010 */
[----:B------:R-:W-:Y:S01]  /*27eb0*/  IMAD.MOV.U32 R14, RZ, RZ, R17 ;  /* 0x000000ffff0e7224 */ /* 0x000fe200078e0011 */
[----:B---3--:R-:W-:Y:S04]  /*27ec0*/  STL.64 [R1+0xea8], R22 ;  /* 0x000ea81601007387 */ /* 0x008fe80000100a00 */
[----:B--2---:R0:W-:Y:S04]  /*27ed0*/  STL.64 [R1+0xea0], R20 ;  /* 0x000ea01401007387 */ /* 0x0041e80000100a00 */
[----:B0-----:R-:W2:Y:S04]  /*27ee0*/  LDL.LU R20, [R1+0x90] ;  /* 0x0000900001147983 */ /* 0x001ea80000300800 */
[----:B------:R-:W2:Y:S04]  /*27ef0*/  LDL.LU R21, [R1+0x94] ;  /* 0x0000940001157983 */ /* 0x000ea80000300800 */
[----:B------:R-:W2:Y:S04]  /*27f00*/  LDL.LU R22, [R1+0x98] ;  /* 0x0000980001167983 */ /* 0x000ea80000300800 */
[----:B------:R-:W2:Y:S04]  /*27f10*/  LDL.LU R23, [R1+0x9c] ;  /* 0x00009c0001177983 */ /* 0x000ea80000300800 */
[----:B------:R-:W3:Y:S04]  /*27f20*/  LDL.LU R24, [R1+0x1c0] ;  /* 0x0001c00001187983 */ /* 0x000ee80000300800 */
[----:B------:R-:W3:Y:S04]  /*27f30*/  LDL.LU R25, [R1+0x1c4] ;  /* 0x0001c40001197983 */ /* 0x000ee80000300800 */
[----:B------:R-:W3:Y:S04]  /*27f40*/  LDL.LU R26, [R1+0x1c8] ;  /* 0x0001c800011a7983 */ /* 0x000ee80000300800 */
[----:B------:R-:W2:Y:S01]  /*27f50*/  LDL.LU.64 R16, [R1+0xeb0] ;  /* 0x000eb00001107983 */ /* 0x000ea20000300a00 */
[----:B------:R-:W-:-:S02]  /*27f60*/  IMAD.MOV.U32 R7, RZ, RZ, R18 ;  /* 0x000000ffff077224 */ /* 0x000fc400078e0012 */
[----:B------:R-:W-:Y:S02]  /*27f70*/  IMAD.MOV.U32 R6, RZ, RZ, R19 ;  /* 0x000000ffff067224 */ /* 0x000fe400078e0013 */
[----:B--2---:R-:W-:Y:S01]  /*27f80*/  HMMA.16816.F32 R16, R8, R16, R20 ;  /* 0x000000100810723c */ /* 0x004fe20000001814 */
[----:B------:R-:W2:Y:S04]  /*27f90*/  LDL.LU.64 R22, [R1+0xea8] ;  /* 0x000ea80001167983 */ /* 0x000ea80000300a00 */
[----:B------:R-:W2:-:S14]  /*27fa0*/  LDL.LU.64 R20, [R1+0xea0] ;  /* 0x000ea00001147983 */ /* 0x000e9c0000300a00 */
[----:B------:R0:W-:Y:S04]  /*27fb0*/  STL.64 [R1+0x90], R16 ;  /* 0x0000901001007387 */ /* 0x0001e80000100a00 */
[----:B------:R2:W-:Y:S04]  /*27fc0*/  STL.64 [R1+0x98], R18 ;  /* 0x0000981201007387 */ /* 0x0005e80000100a00 */
[----:B0-----:R-:W2:Y:S02]  /*27fd0*/  LDL.LU.64 R16, [R1+0xe98] ;  /* 0x000e980001107983 */ /* 0x001ea40000300a00 */
[----:B--2---:R-:W-:Y:S02]  /*27fe0*/  HMMA.16816.F32 R16, R8, R16, R20 ;  /* 0x000000100810723c */ /* 0x004fe40000001814 */
[----:B------:R-:W2:Y:S04]  /*27ff0*/  LDL.LU.64 R22, [R1+0xe90] ;  /* 0x000e900001167983 */ /* 0x000ea80000300a00 */
[----:B------:R-:W2:-:S13]  /*28000*/  LDL.LU.64 R20, [R1+0xe88] ;  /* 0x000e880001147983 */ /* 0x000e9a0000300a00 */
        /* <DEDUP_REMOVED lines=24> */
[----:B------:R-:W-:Y:S04]  /*28190*/  STL.64 [R1+0x40], R16 ;  /* 0x0000401001007387 */ /* 0x000fe80000100a00 */
[----:B------:R0:W-:Y:S04]  /*281a0*/  STL.64 [R1+0x48], R18 ;  /* 0x0000481201007387 */ /* 0x0001e80000100a00 */
[----:B0-----:R-:W4:Y:S04]  /*281b0*/  LDL.LU R18, [R1+0xe20] ;  /* 0x000e200001127983 */ /* 0x001f280000300800 */
[----:B------:R-:W2:Y:S01]  /*281c0*/  LDL.LU.64 R16, [R1+0xe18] ;  /* 0x000e180001107983 */ /* 0x000ea20000300a00 */
[----:B----4-:R-:W-:-:S02]  /*281d0*/  IMAD.MOV.U32 R12, RZ, RZ, R18 ;  /* 0x000000ffff0c7224 */ /* 0x010fc400078e0012 */
        /* <DEDUP_REMOVED lines=9> */
[----:B------:R-:W-:Y:S01]  /*28270*/  IMAD.MOV.U32 R29, RZ, RZ, R17 ;  /* 0x000000ffff1d7224 */ /* 0x000fe200078e0011 */
[----:B------:R0:W-:Y:S04]  /*28280*/  STL [R1+0x20], R16 ;  /* 0x0000201001007387 */ /* 0x0001e80000100800 */
[----:B0-----:R-:W2:Y:S01]  /*28290*/  LDL.LU.64 R16, [R1+0xde8] ;  /* 0x000de80001107983 */ /* 0x001ea20000300a00 */
[----:B------:R-:W-:Y:S02]  /*282a0*/  IMAD.MOV.U32 R27, RZ, RZ, R28 ;  /* 0x000000ffff1b7224 */ /* 0x000fe400078e001c */
[----:B------:R-:W-:Y:S02]  /*282b0*/  IMAD.MOV.U32 R13, RZ, RZ, R0 ;  /* 0x000000ffff0d7224 */ /* 0x000fe400078e0000 */
[----:B------:R-:W-:-:S02]  /*282c0*/  IMAD.MOV.U32 R0, RZ, RZ, R18 ;  /* 0x000000ffff007224 */ /* 0x000fc400078e0012 */
[----:B------:R-:W-:Y:S01]  /*282d0*/  IMAD.MOV.U32 R28, RZ, RZ, R19 ;  /* 0x000000ffff1c7224 */ /* 0x000fe200078e0013 */
[----:B------:R-:W-:Y:S04]  /*282e0*/  STL [R1+0xd78], R29 ;  /* 0x000d781d01007387 */ /* 0x000fe80000100800 */
[----:B------:R-:W-:Y:S04]  /*282f0*/  STL [R1+0xd74], R0 ;  /* 0x000d740001007387 */ /* 0x000fe80000100800 */
[----:B------:R-:W-:Y:S01]  /*28300*/  STL [R1+0xd70], R28 ;  /* 0x000d701c01007387 */ /* 0x000fe20000100800 */
[----:B--2---:R-:W-:Y:S03]  /*28310*/  HMMA.16816.F32 R16, R8, R16, R20 ;  /* 0x000000100810723c */ /* 0x004fe60000001814 */
[----:B------:R-:W2:Y:S04]  /*28320*/  LDL.LU.64 R22, [R1+0xde0] ;  /* 0x000de00001167983 */ /* 0x000ea80000300a00 */
[----:B------:R-:W2:-:S12]  /*28330*/  LDL.LU.64 R20, [R1+0xdd8] ;  /* 0x000dd80001147983 */ /* 0x000e980000300a00 */
[----:B------:R0:W-:Y:S04]  /*28340*/  STL.64 [R1+0x10], R16 ;  /* 0x0000101001007387 */ /* 0x0001e80000100a00 */
[----:B------:R2:W-:Y:S04]  /*28350*/  STL.64 [R1+0x18], R18 ;  /* 0x0000181201007387 */ /* 0x0005e80000100a00 */
[----:B0-----:R-:W2:Y:S02]  /*28360*/  LDL.LU.64 R16, [R1+0xdd0] ;  /* 0x000dd00001107983 */ /* 0x001ea40000300a00 */
[----:B--2---:R-:W-:Y:S02]  /*28370*/  HMMA.16816.F32 R16, R8, R16, R20 ;  /* 0x000000100810723c */ /* 0x004fe40000001814 */
[----:B------:R-:W2:Y:S04]  /*28380*/  LDL.LU.64 R22, [R1+0xdc8] ;  /* 0x000dc80001167983 */ /* 0x000ea80000300a00 */
[----:B------:R-:W2:-:S13]  /*28390*/  LDL.LU.64 R20, [R1+0xdc0] ;  /* 0x000dc00001147983 */ /* 0x000e9a0000300a00 */
[----:B------:R-:W-:Y:S02]  /*283a0*/  IMAD.MOV.U32 R29, RZ, RZ, R16 ;  /* 0x000000ffff1d7224 */ /* 0x000fe400078e0010 */
[----:B------:R-:W-:Y:S01]  /*283b0*/  IMAD.MOV.U32 R0, RZ, RZ, R17 ;  /* 0x000000ffff007224 */ /* 0x000fe200078e0011 */
[----:B------:R2:W-:Y:S04]  /*283c0*/  STL [R1+0xc], R19 ;  /* 0x00000c1301007387 */ /* 0x0005e80000100800 */
[----:B------:R-:W2:Y:S01]  /*283d0*/  LDL.LU.64 R16, [R1+0xdb8] ;  /* 0x000db80001107983 */ /* 0x000ea20000300a00 */
[----:B------:R-:W-:Y:S02]  /*283e0*/  IMAD.MOV.U32 R28, RZ, RZ, R18 ;  /* 0x000000ffff1c7224 */ /* 0x000fe400078e0012 */
[----:B--2---:R-:W-:Y:S01]  /*283f0*/  HMMA.16816.F32 R16, R8, R16, R20 ;  /* 0x000000100810723c */ /* 0x004fe20000001814 */
[----:B------:R-:W3:-:S15]  /*28400*/  LDL.LU.64 R20, [R1+0xdb0] ;  /* 0x000db00001147983 */ /* 0x000ede0000300a00 */
[----:B------:R-:W-:-:S03]  /*28410*/  NOP ;  /* 0x0000000000007918 */ /* 0x000fc60000000000 */
[----:B------:R0:W-:Y:S04]  /*28420*/  STL.64 [R1+0xcb0], R18 ;  /* 0x000cb01201007387 */ /* 0x0001e80000100a00 */
[----:B------:R-:W-:Y:S04]  /*28430*/  STL.64 [R1+0xca8], R16 ;  /* 0x000ca81001007387 */ /* 0x000fe80000100a00 */
[----:B0-----:R-:W2:Y:S04]  /*28440*/  LDL.LU R18, [R1+0x1a8] ;  /* 0x0001a80001127983 */ /* 0x001ea80000300800 */
[----:B------:R-:W2:Y:S01]  /*28450*/  LDL.LU R19, [R1+0x1ac] ;  /* 0x0001ac0001137983 */ /* 0x000ea20000300800 */
[----:B---3--:R-:W-:Y:S03]  /*28460*/  HMMA.16816.F32 R20, R8, R20, R24 ;  /* 0x000000140814723c */ /* 0x008fe60000001818 */
[----:B------:R-:W3:Y:S04]  /*28470*/  LDL.LU.64 R26, [R1+0xda8] ;  /* 0x000da800011a7983 */ /* 0x000ee80000300a00 */
[----:B------:R-:W3:-:S12]  /*28480*/  LDL.LU.64 R24, [R1+0xda0] ;  /* 0x000da00001187983 */ /* 0x000ed80000300a00 */
[----:B------:R0:W-:Y:S04]  /*28490*/  STL.64 [R1+0xca0], R22 ;  /* 0x000ca01601007387 */ /* 0x0001e80000100a00 */
[----:B------:R1:W-:Y:S01]  /*284a0*/  STL.64 [R1+0xc98], R20 ;  /* 0x000c981401007387 */ /* 0x0003e20000100a00 */
[----:B0-----:R-:W-:Y:S02]  /*284b0*/  IMAD.MOV.U32 R22, RZ, RZ, R7 ;  /* 0x000000ffff167224 */ /* 0x001fe400078e0007 */
[----:B------:R-:W-:Y:S02]  /*284c0*/  IMAD.MOV.U32 R23, RZ, RZ, R6 ;  /* 0x000000ffff177224 */ /* 0x000fe400078e0006 */
[----:B------:R-:W4:Y:S01]  /*284d0*/  LDL.LU.64 R6, [R1+0xd98] ;  /* 0x000d980001067983 */ /* 0x000f220000300a00 */
[----:B---3--:R-:W-:Y:S03]  /*284e0*/  HMMA.16816.F32 R24, R8, R4, R24 ;  /* 0x000000040818723c */ /* 0x008fe60000001818 */
[----:B------:R-:W4:Y:S01]  /*284f0*/  LDL.LU.64 R4, [R1+0xd90] ;  /* 0x000d900001047983 */ /* 0x000f220000300a00 */
[----:B-1----:R-:W-:-:S02]  /*28500*/  IMAD.MOV.U32 R20, RZ, RZ, R15 ;  /* 0x000000ffff147224 */ /* 0x002fc400078e000f */
[----:B------:R-:W-:-:S13]  /*28510*/  IMAD.MOV.U32 R21, RZ, RZ, R14 ;  /* 0x000000ffff157224 */ /* 0x000fda00078e000e */
[----:B------:R0:W-:Y:S04]  /*28520*/  STL.64 [R1+0xc90], R26 ;  /* 0x000c901a01007387 */ /* 0x0001e80000100a00 */
[----:B------:R1:W-:Y:S04]  /*28530*/  STL.64 [R1+0xc88], R24 ;  /* 0x000c881801007387 */ /* 0x0003e80000100a00 */
[----:B0-----:R-:W1:Y:S04]  /*28540*/  LDL.LU R26, [R1+0x1b8] ;  /* 0x0001b800011a7983 */ /* 0x001e680000300800 */
[----:B------:R-:W1:Y:S04]  /*28550*/  LDL.LU R27, [R1+0x1bc] ;  /* 0x0001bc00011b7983 */ /* 0x000e680000300800 */
[----:B------:R-:W1:Y:S01]  /*28560*/  LDL.LU.64 R14, [R1+0xd88] ;  /* 0x000d8800010e7983 */ /* 0x000e620000300a00 */
[----:B----4-:R-:W-:Y:S03]  /*28570*/  HMMA.16816.F32 R4, R8, R12, R4 ;  /* 0x0000000c0804723c */ /* 0x010fe60000001804 */
[----:B------:R-:W1:Y:S04]  /*28580*/  LDL.LU.64 R12, [R1+0xd80] ;  /* 0x000d8000010c7983 */ /* 0x000e680000300a00 */
[----:B------:R-:W1:Y:S04]  /*28590*/  LDL.LU R8, [R1+0xb0] ;  /* 0x0000b00001087983 */ /* 0x000e680000300800 */
[----:B------:R-:W1:Y:S01]  /*285a0*/  LDL.LU R9, [R1+0xb4] ;  /* 0x0000b40001097983 */ /* 0x000e620000300800 */
[----:B------:R-:W-:-:S02]  /*285b0*/  IMAD.MOV.U32 R10, RZ, RZ, R3 ;  /* 0x000000ffff0a7224 */ /* 0x000fc400078e0003 */
[----:B------:R-:W-:-:S05]  /*285c0*/  IMAD.MOV.U32 R11, RZ, RZ, R2 ;  /* 0x000000ffff0b7224 */ /* 0x000fca00078e0002 */
[----:B------:R-:W-:Y:S04]  /*285d0*/  STL.64 [R1+0xc80], R6 ;  /* 0x000c800601007387 */ /* 0x000fe80000100a00 */
[----:B------:R2:W-:Y:S01]  /*285e0*/  STL.64 [R1+0xc78], R4 ;  /* 0x000c780401007387 */ /* 0x0005e20000100a00 */
[C---:B-1----:R-:W-:Y:S08]  /*285f0*/  HMMA.16816.F32 R24, R12.reuse, R26, R8 ;  /* 0x0000001a0c18723c */ /* 0x042ff00000001808 */
[----:B--2---:R-:W-:Y:S11]  /*28600*/  HMMA.16816.F32 R4, R12, R18, R20 ;  /* 0x000000120c04723c */ /* 0x004ff60000001814 */
[----:B------:R-:W-:Y:S01]  /*28610*/  IMAD.MOV.U32 R2, RZ, RZ, R24 ;  /* 0x000000ffff027224 */ /* 0x000fe200078e0018 */
[----:B------:R-:W-:Y:S04]  /*28620*/  STL.64 [R1+0x2b0], R24 ;  /* 0x0002b01801007387 */ /* 0x000fe80000100a00 */
[----:B------:R-:W-:Y:S04]  /*28630*/  STL.64 [R1+0x2b8], R26 ;  /* 0x0002b81a01007387 */ /* 0x000fe80000100a00 */
[----:B------:R-:W-:Y:S04]  /*28640*/  STL [R1+0xbb8], R2 ;  /* 0x000bb80201007387 */ /* 0x000fe80000100800 */
[----:B------:R-:W-:Y:S04]  /*28650*/  STL.64 [R1+0x2a0], R4 ;  /* 0x0002a00401007387 */ /* 0x000fe80000100a00 */
[----:B------:R-:W-:Y:S04]  /*28660*/  STL.64 [R1+0x2a8], R6 ;  /* 0x0002a80601007387 */ /* 0x000fe80000100a00 */
[----:B------:R-:W2:Y:S04]  /*28670*/  LDL.LU R18, [R1+0x108] ;  /* 0x0001080001127983 */ /* 0x000ea80000300800 */
[----:B------:R-:W2:Y:S04]  /*28680*/  LDL.LU R19, [R1+0x10c] ;  /* 0x00010c0001137983 */ /* 0x000ea80000300800 */
[----:B--2---:R0:W-:Y:S04]  /*28690*/  STL.64 [R1+0xcc0], R18 ;  /* 0x000cc01201007387 */ /* 0x0041e80000100a00 */
[----:B------:R-:W2:Y:S04]  /*286a0*/  LDL.LU R16, [R1+0x10] ;  /* 0x0000100001107983 */ /* 0x000ea80000300800 */
[----:B------:R-:W2:Y:S04]  /*286b0*/  LDL.LU R17, [R1+0x14] ;  /* 0x0000140001117983 */ /* 0x000ea80000300800 */
[----:B0-----:R-:W3:Y:S04]  /*286c0*/  LDL.LU R18, [R1+0x18] ;  /* 0x0000180001127983 */ /* 0x001ee80000300800 */
[----:B------:R-:W3:Y:S04]  /*286d0*/  LDL.LU R19, [R1+0x1c] ;  /* 0x00001c0001137983 */ /* 0x000ee80000300800 */
[----:B------:R-:W4:Y:S04]  /*286e0*/  LDL.LU R10, [R1+0x138] ;  /* 0x00013800010a7983 */ /* 0x000f280000300800 */
[----:B------:R-:W4:Y:S04]  /*286f0*/  LDL.LU R11, [R1+0x13c] ;  /* 0x00013c00010b7983 */ /* 0x000f280000300800 */
[----:B----4-:R-:W-:Y:S04]  /*28700*/  STL.64 [R1+0xcf8], R10 ;  /* 0x000cf80a01007387 */ /* 0x010fe80000100a00 */
[----:B---3--:R0:W-:Y:S04]  /*28710*/  STL.64 [R1+0xcd0], R18 ;  /* 0x000cd01201007387 */ /* 0x0081e80000100a00 */
[----:B--2---:R-:W-:Y:S04]  /*28720*/  STL.64 [R1+0xcc8], R16 ;  /* 0x000cc81001007387 */ /* 0x004fe80000100a00 */
[----:B0-----:R-:W2:Y:S04]  /*28730*/  LDL.LU R18, [R1+0x128] ;  /* 0x0001280001127983 */ /* 0x001ea80000300800 */
[----:B------:R-:W2:Y:S04]  /*28740*/  LDL.LU R19, [R1+0x12c] ;  /* 0x00012c0001137983 */ /* 0x000ea80000300800 */
[----:B------:R-:W3:Y:S04]  /*28750*/  LDL.LU R6, [R1+0x148] ;  /* 0x0001480001067983 */ /* 0x000ee80000300800 */
[----:B------:R-:W3:Y:S04]  /*28760*/  LDL.LU R7, [R1+0x14c] ;  /* 0x00014c0001077983 */ /* 0x000ee80000300800 */
[----:B---3--:R0:W-:Y:S04]  /*28770*/  STL.64 [R1+0xd00], R6 ;  /* 0x000d000601007387 */ /* 0x0081e80000100a00 */
[----:B0-----:R-:W3:Y:S04]  /*28780*/  LDL.LU R6, [R1+0x158] ;  /* 0x0001580001067983 */ /* 0x001ee80000300800 */
[----:B------:R-:W3:Y:S04]  /*28790*/  LDL.LU R7, [R1+0x15c] ;  /* 0x00015c0001077983 */ /* 0x000ee80000300800 */
[----:B---3--:R0:W-:Y:S04]  /*287a0*/  STL.64 [R1+0xd18], R6 ;  /* 0x000d180601007387 */ /* 0x0081e80000100a00 */
[----:B------:R-:W3:Y:S04]  /*287b0*/  LDL.LU R8, [R1+0x40] ;  /* 0x0000400001087983 */ /* 0x000ee80000300800 */
[----:B------:R-:W3:Y:S04]  /*287c0*/  LDL.LU R9, [R1+0x44] ;  /* 0x0000440001097983 */ /* 0x000ee80000300800 */
[----:B------:R-:W4:Y:S04]  /*287d0*/  LDL.LU R10, [R1+0x48] ;  /* 0x00004800010a7983 */ /* 0x000f280000300800 */
[----:B------:R-:W4:Y:S04]  /*287e0*/  LDL.LU R11, [R1+0x4c] ;  /* 0x00004c00010b7983 */ /* 0x000f280000300800 */
[----:B0-----:R-:W2:Y:S04]  /*287f0*/  LDL.LU R6, [R1+0x168] ;  /* 0x0001680001067983 */ /* 0x001ea80000300800 */
[----:B------:R-:W2:Y:S04]  /*28800*/  LDL.LU R7, [R1+0x16c] ;  /* 0x00016c0001077983 */ /* 0x000ea80000300800 */
[----:B--2---:R-:W-:Y:S04]  /*28810*/  STL.64 [R1+0xd30], R6 ;  /* 0x000d300601007387 */ /* 0x004fe80000100a00 */
[----:B----4-:R-:W-:Y:S04]  /*28820*/  STL.64 [R1+0xd10], R10 ;  /* 0x000d100a01007387 */ /* 0x010fe80000100a00 */
[----:B---3--:R0:W-:Y:S04]  /*28830*/  STL.64 [R1+0xd08], R8 ;  /* 0x000d080801007387 */ /* 0x0081e80000100a00 */
[----:B0-----:R-:W2:Y:S04]  /*28840*/  LDL.LU R8, [R1+0x50] ;  /* 0x0000500001087983 */ /* 0x001ea80000300800 */
[----:B------:R-:W2:Y:S04]  /*28850*/  LDL.LU R9, [R1+0x54] ;  /* 0x0000540001097983 */ /* 0x000ea80000300800 */
[----:B------:R-:W3:Y:S04]  /*28860*/  LDL.LU R10, [R1+0x58] ;  /* 0x00005800010a7983 */ /* 0x000ee80000300800 */
[----:B------:R-:W3:Y:S04]  /*28870*/  LDL.LU R11, [R1+0x5c] ;  /* 0x00005c00010b7983 */ /* 0x000ee80000300800 */
[----:B------:R-:W4:Y:S04]  /*28880*/  LDL.LU R6, [R1+0x178] ;  /* 0x0001780001067983 */ /* 0x000f280000300800 */
[----:B------:R-:W4:Y:S04]  /*28890*/  LDL.LU R7, [R1+0x17c] ;  /* 0x00017c0001077983 */ /* 0x000f280000300800 */
[----:B----4-:R-:W-:Y:S04]  /*288a0*/  STL.64 [R1+0xd48], R6 ;  /* 0x000d480601007387 */ /* 0x010fe80000100a00 */
[----:B---3--:R-:W-:Y:S04]  /*288b0*/  STL.64 [R1+0xd28], R10 ;  /* 0x000d280a01007387 */ /* 0x008fe80000100a00 */
[----:B--2---:R0:W-:Y:S04]  /*288c0*/  STL.64 [R1+0xd20], R8 ;  /* 0x000d200801007387 */ /* 0x0041e80000100a00 */
[----:B0-----:R-:W2:Y:S04]  /*288d0*/  LDL.LU R8, [R1+0x60] ;  /* 0x0000600001087983 */ /* 0x001ea80000300800 */
[----:B------:R-:W2:Y:S04]  /*288e0*/  LDL.LU R9, [R1+0x64] ;  /* 0x0000640001097983 */ /* 0x000ea80000300800 */
[----:B------:R-:W3:Y:S04]  /*288f0*/  LDL.LU R10, [R1+0x68] ;  /* 0x00006800010a7983 */ /* 0x000ee80000300800 */
[----:B------:R-:W3:Y:S04]  /*28900*/  LDL.LU R11, [R1+0x6c] ;  /* 0x00006c00010b7983 */ /* 0x000ee80000300800 */
[----:B------:R-:W4:Y:S04]  /*28910*/  LDL.LU R6, [R1+0x188] ;  /* 0x0001880001067983 */ /* 0x000f280000300800 */
[----:B------:R-:W4:Y:S01]  /*28920*/  LDL.LU R7, [R1+0x18c] ;  /* 0x00018c0001077983 */ /* 0x000f220000300800 */
[----:B------:R-:W-:-:S03]  /*28930*/  IMAD.MOV.U32 R3, RZ, RZ, R4 ;  /* 0x000000ffff037224 */ /* 0x000fc600078e0004 */
[----:B----4-:R0:W-:Y:S04]  /*28940*/  STL.64 [R1+0xd60], R6 ;  /* 0x000d600601007387 */ /* 0x0101e80000100a00 */
[----:B------:R-:W4:Y:S04]  /*28950*/  LDL.LU R26, [R1+0x198] ;  /* 0x00019800011a7983 */ /* 0x000f280000300800 */
[----:B------:R-:W4:Y:S04]  /*28960*/  LDL.LU R27, [R1+0x19c] ;  /* 0x00019c00011b7983 */ /* 0x000f280000300800 */
[----:B------:R-:W4:Y:S04]  /*28970*/  LDL.LU R4, [R1+0x90] ;  /* 0x0000900001047983 */ /* 0x000f280000300800 */
[----:B------:R-:W4:Y:S04]  /*28980*/  LDL.LU R5, [R1+0x94] ;  /* 0x0000940001057983 */ /* 0x000f280000300800 */
[----:B0-----:R-:W4:Y:S04]  /*28990*/  LDL.LU R6, [R1+0x98] ;  /* 0x0000980001067983 */ /* 0x001f280000300800 */
[----:B------:R-:W4:Y:S04]  /*289a0*/  LDL.LU R7, [R1+0x9c] ;  /* 0x00009c0001077983 */ /* 0x000f280000300800 */
[----:B---3--:R-:W-:Y:S04]  /*289b0*/  STL.64 [R1+0xd40], R10 ;  /* 0x000d400a01007387 */ /* 0x008fe80000100a00 */
[----:B--2---:R0:W-:Y:S04]  /*289c0*/  STL.64 [R1+0xd38], R8 ;  /* 0x000d380801007387 */ /* 0x0041e80000100a00 */
[----:B0-----:R-:W2:Y:S04]  /*289d0*/  LDL.LU R8, [R1+0x70] ;  /* 0x0000700001087983 */ /* 0x001ea80000300800 */
[----:B------:R-:W2:Y:S04]  /*289e0*/  LDL.LU R9, [R1+0x74] ;  /* 0x0000740001097983 */ /* 0x000ea80000300800 */
[----:B------:R-:W3:Y:S04]  /*289f0*/  LDL.LU R10, [R1+0x78] ;  /* 0x00007800010a7983 */ /* 0x000ee80000300800 */
[----:B------:R-:W3:Y:S04]  /*28a00*/  LDL.LU R11, [R1+0x7c] ;  /* 0x00007c00010b7983 */ /* 0x000ee80000300800 */
[----:B---3--:R-:W-:Y:S04]  /*28a10*/  STL.64 [R1+0xd58], R10 ;  /* 0x000d580a01007387 */ /* 0x008fe80000100a00 */
[----:B--2---:R0:W-:Y:S04]  /*28a20*/  STL.64 [R1+0xd50], R8 ;  /* 0x000d500801007387 */ /* 0x0041e80000100a00 */
[----:B0-----:R-:W2:Y:S04]  /*28a30*/  LDL.LU R8, [R1+0x80] ;  /* 0x0000800001087983 */ /* 0x001ea80000300800 */
[----:B------:R-:W2:Y:S04]  /*28a40*/  LDL.LU R9, [R1+0x84] ;  /* 0x0000840001097983 */ /* 0x000ea80000300800 */
[----:B------:R-:W2:Y:S04]  /*28a50*/  LDL.LU R10, [R1+0x88] ;  /* 0x00008800010a7983 */ /* 0x000ea80000300800 */
[----:B------:R-:W2:Y:S04]  /*28a60*/  LDL.LU R11, [R1+0x8c] ;  /* 0x00008c00010b7983 */ /* 0x000ea80000300800 */
[----:B------:R0:W-:Y:S04]  /*28a70*/  STL.64 [R1+0xce8], R18 ;  /* 0x000ce81201007387 */ /* 0x0001e80000100a00 */
[----:B------:R-:W3:Y:S04]  /*28a80*/  LDL.LU R16, [R1+0x30] ;  /* 0x0000300001107983 */ /* 0x000ee80000300800 */
[----:B------:R-:W3:Y:S04]  /*28a90*/  LDL.LU R17, [R1+0x34] ;  /* 0x0000340001117983 */ /* 0x000ee80000300800 */
[----:B0-----:R-:W3:Y:S04]  /*28aa0*/  LDL.LU R18, [R1+0x38] ;  /* 0x0000380001127983 */ /* 0x001ee80000300800 */
[----:B------:R-:W3:Y:S04]  /*28ab0*/  LDL.LU R19, [R1+0x3c] ;  /* 0x00003c0001137983 */ /* 0x000ee80000300800 */
[----:B------:R-:W2:Y:S04]  /*28ac0*/  LDL.LU R22, [R1+0xf8] ;  /* 0x0000f80001167983 */ /* 0x000ea80000300800 */
[----:B------:R-:W2:Y:S01]  /*28ad0*/  LDL.LU R23, [R1+0xfc] ;  /* 0x0000fc0001177983 */ /* 0x000ea20000300800 */
[----:B------:R-:W-:-:S02]  /*28ae0*/  IMAD.MOV.U32 R20, RZ, RZ, R29 ;  /* 0x000000ffff147224 */ /* 0x000fc400078e001d */
[----:B------:R-:W-:Y:S01]  /*28af0*/  IMAD.MOV.U32 R21, RZ, RZ, R0 ;  /* 0x000000ffff157224 */ /* 0x000fe200078e0000 */
[----:B--2---:R0:W-:Y:S04]  /*28b00*/  STL.64 [R1+0xcb8], R22 ;  /* 0x000cb81601007387 */ /* 0x0041e80000100a00 */
[----:B------:R-:W2:Y:S04]  /*28b10*/  LDL.LU R29, [R1+0xd78] ;  /* 0x000d7800011d7983 */ /* 0x000ea80000300800 */
[----:B------:R-:W2:Y:S01]  /*28b20*/  LDL.LU R0, [R1+0xd74] ;  /* 0x000d740001007983 */ /* 0x000ea20000300800 */
[----:B0-----:R-:W-:-:S03]  /*28b30*/  IMAD.MOV.U32 R22, RZ, RZ, R28 ;  /* 0x000000ffff167224 */ /* 0x001fc600078e001c */
[----:B------:R-:W2:Y:S04]  /*28b40*/  LDL.LU R28, [R1+0xd70] ;  /* 0x000d7000011c7983 */ /* 0x000ea80000300800 */
[----:B------:R-:W2:Y:S01]  /*28b50*/  LDL.LU R23, [R1+0xc] ;  /* 0x00000c0001177983 */ /* 0x000ea20000300800 */
[----:B----4-:R-:W-:Y:S03]  /*28b60*/  HMMA.16816.F32 R24, R12, R26, R4 ;  /* 0x0000001a0c18723c */ /* 0x010fe60000001804 */
[----:B--2---:R0:W-:Y:S04]  /*28b70*/  STL.64 [R1+0xce0], R22 ;  /* 0x000ce01601007387 */ /* 0x0041e80000100a00 */
[----:B------:R1:W-:Y:S01]  /*28b80*/  STL.64 [R1+0xcd8], R20 ;  /* 0x000cd81401007387 */ /* 0x0003e20000100a00 */
[----:B0-----:R-:W-:-:S03]  /*28b90*/  IMAD.MOV.U32 R22, RZ, RZ, R0 ;  /* 0x000000ffff167224 */ /* 0x001fc600078e0000 */
[----:B-1----:R-:W2:Y:S01]  /*28ba0*/  LDL.LU R20, [R1+0x20] ;  /* 0x0000200001147983 */ /* 0x002ea20000300800 */
[----:B------:R-:W-:-:S03]  /*28bb0*/  IMAD.MOV.U32 R21, RZ, RZ, R29 ;  /* 0x000000ffff157224 */ /* 0x000fc600078e001d */
[----:B------:R-:W4:Y:S04]  /*28bc0*/  LDL.LU R29, [R1+0xd6c] ;  /* 0x000d6c00011d7983 */ /* 0x000f280000300800 */
[----:B------:R-:W2:Y:S04]  /*28bd0*/  LDL.LU R0, [R1+0xd68] ;  /* 0x000d680001007983 */ /* 0x000ea80000300800 */
[----:B------:R-:W-:Y:S04]  /*28be0*/  STL [R1+0xbbc], R3 ;  /* 0x000bbc0301007387 */ /* 0x000fe80000100800 */
[----:B------:R-:W2:Y:S01]  /*28bf0*/  LDL.LU.64 R6, [R1+0xd60] ;  /* 0x000d600001067983 */ /* 0x000ea20000300a00 */
[----:B------:R-:W-:-:S02]  /*28c00*/  IMAD.MOV.U32 R23, RZ, RZ, R28 ;  /* 0x000000ffff177224 */ /* 0x000fc400078e001c */
[----:B------:R-:W-:Y:S01]  /*28c10*/  IMAD.MOV.U32 R28, RZ, RZ, R24 ;  /* 0x000000ffff1c7224 */ /* 0x000fe200078e0018 */
[----:B------:R-:W-:Y:S04]  /*28c20*/  STL.64 [R1+0x290], R24 ;  /* 0x0002901801007387 */ /* 0x000fe80000100a00 */
[----:B------:R0:W-:Y:S04]  /*28c30*/  STL.64 [R1+0x298], R26 ;  /* 0x0002981a01007387 */ /* 0x0001e80000100a00 */
[----:B0-----:R-:W3:Y:S04]  /*28c40*/  LDL.LU R26, [R1+0xe8] ;  /* 0x0000e800011a7983 */ /* 0x001ee80000300800 */
[----:B------:R-:W-:Y:S01]  /*28c50*/  STL [R1+0xbc0], R28 ;  /* 0x000bc01c01007387 */ /* 0x000fe20000100800 */
[----:B--2---:R-:W-:Y:S03]  /*28c60*/  HMMA.16816.F32 R4, R12, R6, R8 ;  /* 0x000000060c04723c */ /* 0x004fe60000001808 */
[----:B------:R-:W2:Y:S04]  /*28c70*/  LDL.LU.64 R10, [R1+0xd58] ;  /* 0x000d5800010a7983 */ /* 0x000ea80000300a00 */
[----:B------:R-:W2:-:S12]  /*28c80*/  LDL.LU.64 R8, [R1+0xd50] ;  /* 0x000d500001087983 */ /* 0x000e980000300a00 */
[----:B------:R-:W-:Y:S04]  /*28c90*/  STL.64 [R1+0x280], R4 ;  /* 0x0002800401007387 */ /* 0x000fe80000100a00 */
[----:B------:R0:W-:Y:S04]  /*28ca0*/  STL.64 [R1+0x288], R6 ;  /* 0x0002880601007387 */ /* 0x0001e80000100a00 */
[----:B0-----:R-:W2:Y:S01]  /*28cb0*/  LDL.LU.64 R6, [R1+0xd48] ;  /* 0x000d480001067983 */ /* 0x001ea20000300a00 */
[----:B----4-:R-:W-:Y:S02]  /*28cc0*/  IMAD.MOV.U32 R27, RZ, RZ, R29 ;  /* 0x000000ffff1b7224 */ /* 0x010fe400078e001d */
[----:B------:R-:W-:-:S05]  /*28cd0*/  IMAD.MOV.U32 R29, RZ, RZ, R4 ;  /* 0x000000ffff1d7224 */ /* 0x000fca00078e0004 */
[----:B------:R-:W-:Y:S01]  /*28ce0*/  STL [R1+0xbc4], R29 ;  /* 0x000bc41d01007387 */ /* 0x000fe20000100800 */
[----:B--2---:R-:W-:Y:S03]  /*28cf0*/  HMMA.16816.F32 R4, R12, R6, R8 ;  /* 0x000000060c04723c */ /* 0x004fe60000001808 */
[----:B------:R-:W2:Y:S04]  /*28d00*/  LDL.LU.64 R10, [R1+0xd40] ;  /* 0x000d4000010a7983 */ /* 0x000ea80000300a00 */
[----:B------:R-:W2:-:S12]  /*28d10*/  LDL.LU.64 R8, [R1+0xd38] ;  /* 0x000d380001087983 */ /* 0x000e980000300a00 */
        /* <DEDUP_REMOVED lines=16> */
[----:B------:R-:W3:-:S15]  /*28e20*/  LDL.LU.64 R10, [R1+0xcf8] ;  /* 0x000cf800010a7983 */ /* 0x000ede0000300a00 */
[----:B------:R-:W-:Y:S02]  /*28e30*/  NOP ;  /* 0x0000000000007918 */ /* 0x000fe40000000000 */
[----:B------:R-:W-:Y:S04]  /*28e40*/  STL.64 [R1+0x240], R4 ;  /* 0x0002400401007387 */ /* 0x000fe80000100a00 */
[----:B------:R0:W-:Y:S02]  /*28e50*/  STL.64 [R1+0x248], R6 ;  /* 0x0002480601007387 */ /* 0x0001e40000100a00 */
[----:B0-----:R-:W-:Y:S02]  /*28e60*/  IMAD.MOV.U32 R6, RZ, RZ, R0 ;  /* 0x000000ffff067224 */ /* 0x001fe400078e0000 */
[----:B------:R-:W2:Y:S04]  /*28e70*/  LDL.LU R0, [R1+0xcf0] ;  /* 0x000cf00001007983 */ /* 0x000ea80000300800 */
[----:B------:R-:W4:Y:S01]  /*28e80*/  LDL.LU R7, [R1+0xdc] ;  /* 0x0000dc0001077983 */ /* 0x000f220000300800 */
[----:B---3--:R-:W-:Y:S03]  /*28e90*/  HMMA.16816.F32 R8, R12, R10, R16 ;  /* 0x0000000a0c08723c */ /* 0x008fe60000001810 */
[----:B------:R-:W3:-:S15]  /*28ea0*/  LDL.LU.64 R18, [R1+0xce8] ;  /* 0x000ce80001127983 */ /* 0x000ede0000300a00 */
[----:B------:R-:W-:Y:S01]  /*28eb0*/  NOP ;  /* 0x0000000000007918 */ /* 0x000fe20000000000 */
[----:B------:R-:W-:Y:S04]  /*28ec0*/  STL.64 [R1+0x230], R8 ;  /* 0x0002300801007387 */ /* 0x000fe80000100a00 */
[----:B------:R0:W-:Y:S04]  /*28ed0*/  STL.64 [R1+0x238], R10 ;  /* 0x0002380a01007387 */ /* 0x0001e80000100a00 */
[----:B------:R-:W-:Y:S04]  /*28ee0*/  STL [R1+0xbc8], R8 ;  /* 0x000bc80801007387 */ /* 0x000fe80000100800 */
[----:B0-----:R-:W2:Y:S01]  /*28ef0*/  LDL.LU R10, [R1+0x118] ;  /* 0x00011800010a7983 */ /* 0x001ea20000300800 */
[----:B---3--:R-:W-:Y:S03]  /*28f00*/  HMMA.16816.F32 R16, R12, R18, R20 ;  /* 0x000000120c10723c */ /* 0x008fe60000001814 */
[----:B------:R-:W3:Y:S04]  /*28f10*/  LDL.LU.64 R22, [R1+0xce0] ;  /* 0x000ce00001167983 */ /* 0x000ee80000300a00 */
[----:B------:R-:W3:-:S12]  /*28f20*/  LDL.LU.64 R20, [R1+0xcd8] ;  /* 0x000cd80001147983 */ /* 0x000ed80000300a00 */
[----:B------:R-:W-:Y:S04]  /*28f30*/  STL.64 [R1+0x220], R16 ;  /* 0x0002201001007387 */ /* 0x000fe80000100a00 */
[----:B------:R0:W-:Y:S04]  /*28f40*/  STL.64 [R1+0x228], R18 ;  /* 0x0002281201007387 */ /* 0x0001e80000100a00 */
[----:B0-----:R-:W3:Y:S04]  /*28f50*/  LDL.LU.64 R18, [R1+0xcd0] ;  /* 0x000cd00001127983 */ /* 0x001ee80000300a00 */
[----:B------:R-:W3:Y:S01]  /*28f60*/  LDL.LU.64 R16, [R1+0xcc8] ;  /* 0x000cc80001107983 */ /* 0x000ee20000300a00 */
[----:B--2---:R-:W-:-:S07]  /*28f70*/  IMAD.MOV.U32 R11, RZ, RZ, R0 ;  /* 0x000000ffff0b7224 */ /* 0x004fce00078e0000 */
[----:B---3--:R-:W-:Y:S01]  /*28f80*/  HMMA.16816.F32 R8, R12, R10, R16 ;  /* 0x0000000a0c08723c */ /* 0x008fe20000001810 */
[----:B------:R-:W2:-:S15]  /*28f90*/  LDL.LU.64 R18, [R1+0xcc0] ;  /* 0x000cc00001127983 */ /* 0x000e9e0000300a00 */
[----:B------:R-:W-:-:S03]  /*28fa0*/  NOP ;  /* 0x0000000000007918 */ /* 0x000fc60000000000 */
[----:B------:R0:W-:Y:S04]  /*28fb0*/  STL.64 [R1+0x210], R8 ;  /* 0x0002100801007387 */ /* 0x0001e80000100a00 */
[----:B------:R-:W-:Y:S01]  /*28fc0*/  STL.64 [R1+0x218], R10 ;  /* 0x0002180a01007387 */ /* 0x000fe20000100a00 */
[----:B0-----:R-:W-:-:S03]  /*28fd0*/  IMAD.MOV.U32 R9, RZ, RZ, R8 ;  /* 0x000000ffff097224 */ /* 0x001fc600078e0008 */
[----:B------:R-:W3:Y:S04]  /*28fe0*/  LDL.LU R8, [R1+0x2f4] ;  /* 0x0002f40001087983 */ /* 0x000ee80000300800 */
[----:B------:R-:W3:Y:S04]  /*28ff0*/  LDL.LU R29, [R1+0x320] ;  /* 0x00032000011d7983 */ /* 0x000ee80000300800 */
[----:B------:R-:W3:Y:S04]  /*29000*/  LDL.LU R28, [R1+0x2ec] ;  /* 0x0002ec00011c7983 */ /* 0x000ee80000300800 */
[----:B------:R-:W3:Y:S04]  /*29010*/  LDL.LU R3, [R1+0x318] ;  /* 0x0003180001037983 */ /* 0x000ee80000300800 */
[----:B------:R-:W3:Y:S04]  /*29020*/  LDL.LU R2, [R1+0x2e4] ;  /* 0x0002e40001027983 */ /* 0x000ee80000300800 */
[----:B------:R-:W3:Y:S04]  /*29030*/  LDL.LU R0, [R1+0x310] ;  /* 0x0003100001007983 */ /* 0x000ee80000300800 */
[----:B------:R0:W-:Y:S04]  /*29040*/  STL [R1+0xbcc], R9 ;  /* 0x000bcc0901007387 */ /* 0x0001e80000100800 */
[----:B0-----:R-:W3:Y:S01]  /*29050*/  LDL.LU R9, [R1+0x32c] ;  /* 0x00032c0001097983 */ /* 0x001ee20000300800 */
[----:B--2---:R-:W-:Y:S03]  /*29060*/  HMMA.16816.F32 R16, R12, R18, R20 ;  /* 0x000000120c10723c */ /* 0x004fe60000001814 */
[----:B------:R-:W2:-:S15]  /*29070*/  LDL.LU.64 R22, [R1+0xcb8] ;  /* 0x000cb80001167983 */ /* 0x000e9e0000300a00 */
[----:B------:R-:W-:Y:S01]  /*29080*/  NOP ;  /* 0x0000000000007918 */ /* 0x000fe20000000000 */
[----:B------:R-:W-:Y:S04]  /*29090*/  STL.64 [R1+0x200], R16 ;  /* 0x0002001001007387 */ /* 0x000fe80000100a00 */
[----:B------:R0:W-:Y:S04]  /*290a0*/  STL.64 [R1+0x208], R18 ;  /* 0x0002081201007387 */ /* 0x0001e80000100a00 */
[----:B0-----:R-:W2:Y:S04]  /*290b0*/  LDL.LU.64 R18, [R1+0xcb0] ;  /* 0x000cb00001127983 */ /* 0x001ea80000300a00 */
[----:B------:R-:W2:Y:S02]  /*290c0*/  LDL.LU.64 R16, [R1+0xca8] ;  /* 0x000ca80001107983 */ /* 0x000ea40000300a00 */
[----:B--2---:R-:W-:Y:S02]  /*290d0*/  HMMA.16816.F32 R16, R12, R22, R16 ;  /* 0x000000160c10723c */ /* 0x004fe40000001810 */
[----:B------:R-:W2:Y:S04]  /*290e0*/  LDL.LU.64 R22, [R1+0xca0] ;  /* 0x000ca00001167983 */ /* 0x000ea80000300a00 */
[----:B------:R-:W2:-:S13]  /*290f0*/  LDL.LU.64 R20, [R1+0xc98] ;  /* 0x000c980001147983 */ /* 0x000e9a0000300a00 */
[----:B------:R0:W-:Y:S01]  /*29100*/  STL.64 [R1+0x1e0], R16 ;  /* 0x0001e01001007387 */ /* 0x0001e20000100a00 */
[----:B------:R-:W-:-:S03]  /*29110*/  IMAD.MOV.U32 R10, RZ, RZ, R16 ;  /* 0x000000ffff0a7224 */ /* 0x000fc600078e0010 */
[----:B------:R1:W-:Y:S04]  /*29120*/  STL.64 [R1+0x1e8], R18 ;  /* 0x0001e81201007387 */ /* 0x0003e80000100a00 */
[----:B0-----:R-:W3:Y:S04]  /*29130*/  LDL.LU R17, [R1+0x304] ;  /* 0x0003040001117983 */ /* 0x001ee80000300800 */
[----:B-1----:R-:W3:Y:S04]  /*29140*/  LDL.LU R18, [R1+0x330] ;  /* 0x0003300001127983 */ /* 0x002ee80000300800 */
[----:B------:R-:W3:Y:S04]  /*29150*/  LDL.LU R19, [R1+0x2fc] ;  /* 0x0002fc0001137983 */ /* 0x000ee80000300800 */
[----:B------:R0:W-:Y:S04]  /*29160*/  STL [R1+0xbd0], R10 ;  /* 0x000bd00a01007387 */ /* 0x0001e80000100800 */
[----:B0-----:R-:W3:Y:S01]  /*29170*/  LDL.LU R10, [R1+0x30c] ;  /* 0x00030c00010a7983 */ /* 0x001ee20000300800 */
[----:B--2---:R-:W-:Y:S03]  /*29180*/  HMMA.16816.F32 R20, R12, R26, R20 ;  /* 0x0000001a0c14723c */ /* 0x004fe60000001814 */
[----:B------:R-:W4:Y:S04]  /*29190*/  LDL.LU.64 R26, [R1+0xc90] ;  /* 0x000c9000011a7983 */ /* 0x000f280000300a00 */
[----:B------:R-:W4:-:S12]  /*291a0*/  LDL.LU.64 R24, [R1+0xc88] ;  /* 0x000c880001187983 */ /* 0x000f180000300a00 */
[----:B------:R0:W-:Y:S04]  /*291b0*/  STL.64 [R1+0x1d0], R20 ;  /* 0x0001d01401007387 */ /* 0x0001e80000100a00 */
[----:B------:R1:W-:Y:S04]  /*291c0*/  STL.64 [R1+0x1d8], R22 ;  /* 0x0001d81601007387 */ /* 0x0003e80000100a00 */
[----:B0-----:R-:W2:Y:S04]  /*291d0*/  LDL.LU R20, [R1+0x338] ;  /* 0x0003380001147983 */ /* 0x001ea80000300800 */
[----:B------:R-:W2:Y:S04]  /*291e0*/  LDL.LU R21, [R1+0x328] ;  /* 0x0003280001157983 */ /* 0x000ea80000300800 */
[----:B-1----:R-:W2:Y:S04]  /*291f0*/  LDL.LU R22, [R1+0x31c] ;  /* 0x00031c0001167983 */ /* 0x002ea80000300800 */
[----:B------:R-:W2:Y:S01]  /*29200*/  LDL.LU R23, [R1+0x314] ;  /* 0x0003140001177983 */ /* 0x000ea20000300800 */
[----:B----4-:R-:W-:Y:S03]  /*29210*/  HMMA.16816.F32 R24, R12, R6, R24 ;  /* 0x000000060c18723c */ /* 0x010fe60000001818 */
[----:B--2---:R0:W-:Y:S04]  /*29220*/  STL.64 [R1+0xc70], R22 ;  /* 0x000c701601007387 */ /* 0x0041e80000100a00 */
[----:B------:R-:W-:Y:S04]  /*29230*/  STL.64 [R1+0xc68], R20 ;  /* 0x000c681401007387 */ /* 0x000fe80000100a00 */
[----:B0-----:R-:W2:Y:S04]  /*29240*/  LDL.LU R22, [R1+0xc8] ;  /* 0x0000c80001167983 */ /* 0x001ea80000300800 */
[----:B------:R-:W2:Y:S04]  /*29250*/  LDL.LU R23, [R1+0xcc] ;  /* 0x0000cc0001177983 */ /* 0x000ea80000300800 */
[----:B------:R-:W2:Y:S04]  /*29260*/  LDL.LU.64 R6, [R1+0xc80] ;  /* 0x000c800001067983 */ /* 0x000ea80000300a00 */
[----:B------:R-:W2:Y:S01]  /*29270*/  LDL.LU.64 R4, [R1+0xc78] ;  /* 0x000c780001047983 */ /* 0x000ea20000300a00 */
[----:B------:R-:W-:-:S02]  /*29280*/  IMAD.MOV.U32 R11, RZ, RZ, R24 ;  /* 0x000000ffff0b7224 */ /* 0x000fc400078e0018 */
[----:B------:R-:W-:Y:S01]  /*29290*/  IMAD.MOV.U32 R16, RZ, RZ, R27 ;  /* 0x000000ffff107224 */ /* 0x000fe200078e001b */
[----:B------:R-:W-:Y:S04]  /*292a0*/  STL.64 [R1+0x1c0], R24 ;  /* 0x0001c01801007387 */ /* 0x000fe80000100a00 */
[----:B------:R0:W-:Y:S04]  /*292b0*/  STL.64 [R1+0x1c8], R26 ;  /* 0x0001c81a01007387 */ /* 0x0001e80000100a00 */
[----:B0-----:R-:W4:Y:S04]  /*292c0*/  LDL.LU R27, [R1+0x33c] ;  /* 0x00033c00011b7983 */ /* 0x001f280000300800 */
[----:B------:R-:W-:Y:S04]  /*292d0*/  STL [R1+0xbd8], R11 ;  /* 0x000bd80b01007387 */ /* 0x000fe80000100800 */
[----:B------:R-:W-:Y:S01]  /*292e0*/  STL [R1+0xbd4], R16 ;  /* 0x000bd41001007387 */ /* 0x000fe20000100800 */
[----:B--2---:R-:W-:Y:S03]  /*292f0*/  HMMA.16816.F32 R4, R12, R22, R4 ;  /* 0x000000160c04723c */ /* 0x004fe60000001804 */
[----:B------:R-:W2:Y:S04]  /*29300*/  LDL.LU.64 R22, [R1+0xc70] ;  /* 0x000c700001167983 */ /* 0x000ea80000300a00 */
[----:B------:R-:W2:Y:S01]  /*29310*/  LDL.LU.64 R20, [R1+0xc68] ;  /* 0x000c680001147983 */ /* 0x000ea20000300a00 */
[----:B---3--:R-:W-:-:S02]  /*29320*/  IADD3 R10, P5, PT, R10, UR13, RZ ;  /* 0x0000000d0a0a7c10 */ /* 0x008fc4000ffbe0ff */
[----:B------:R-:W-:Y:S02]  /*29330*/  IADD3 R17, P6, PT, R17, UR13, RZ ;  /* 0x0000000d11117c10 */ /* 0x000fe4000ffde0ff */
[----:B----4-:R-:W-:-:S07]  /*29340*/  IADD3 R27, P0, PT, R27, UR13, RZ ;  /* 0x0000000d1b1b7c10 */ /* 0x010fce000ff1e0ff */
[----:B------:R0:W-:Y:S04]  /*29350*/  STL.64 [R1+0x1b0], R4 ;  /* 0x0001b00401007387 */ /* 0x0001e80000100a00 */
[----:B------:R-:W-:Y:S01]  /*29360*/  STL.64 [R1+0x1b8], R6 ;  /* 0x0001b80601007387 */ /* 0x000fe20000100a00 */
[----:B------:R-:W-:Y:S02]  /*29370*/  IADD3.X R18, PT, PT, R18, UR6, RZ, P0, !PT ;  /* 0x0000000612127c10 */ /* 0x000fe400087fe4ff */
[----:B------:R-:W-:Y:S01]  /*29380*/  IADD3 R19, P0, PT, R19, UR13, RZ ;  /* 0x0000000d13137c10 */ /* 0x000fe2000ff1e0ff */
[----:B0-----:R-:W-:-:S05]  /*29390*/  IMAD.MOV.U32 R4, RZ, RZ, R7 ;  /* 0x000000ffff047224 */ /* 0x001fca00078e0007 */
[----:B------:R0:W-:Y:S04]  /*293a0*/  STL [R1+0xbdc], R4 ;  /* 0x000bdc0401007387 */ /* 0x0001e80000100800 */
[----:B------:R-:W-:Y:S01]  /*293b0*/  STL [R1+0x33c], R27 ;  /* 0x00033c1b01007387 */ /* 0x000fe20000100800 */
[----:B--2---:R-:W-:Y:S02]  /*293c0*/  IADD3 R20, P1, PT, R20, UR13, RZ ;  /* 0x0000000d14147c10 */ /* 0x004fe4000ff3e0ff */
[----:B------:R-:W-:Y:S02]  /*293d0*/  IADD3 R21, P2, PT, R21, UR13, RZ ;  /* 0x0000000d15157c10 */ /* 0x000fe4000ff5e0ff */
[----:B------:R-:W-:Y:S02]  /*293e0*/  IADD3 R22, P3, PT, R22, UR13, RZ ;  /* 0x0000000d16167c10 */ /* 0x000fe4000ff7e0ff */
[----:B------:R-:W-:Y:S01]  /*293f0*/  IADD3 R23, P4, PT, R23, UR13, RZ ;  /* 0x0000000d17177c10 */ /* 0x000fe2000ff9e0ff */
[----:B------:R-:W-:Y:S04]  /*29400*/  STL [R1+0x338], R20 ;  /* 0x0003381401007387 */ /* 0x000fe80000100800 */
[----:B------:R-:W-:Y:S04]  /*29410*/  STL [R1+0x328], R21 ;  /* 0x0003281501007387 */ /* 0x000fe80000100800 */
[----:B------:R-:W-:Y:S04]  /*29420*/  STL [R1+0x31c], R22 ;  /* 0x00031c1601007387 */ /* 0x000fe80000100800 */
[----:B------:R-:W-:Y:S01]  /*29430*/  STL [R1+0x314], R23 ;  /* 0x0003141701007387 */ /* 0x000fe20000100800 */
[----:B------:R-:W-:-:S03]  /*29440*/  IADD3.X R9, PT, PT, R9, UR6, RZ, P1, !PT ;  /* 0x0000000609097c10 */ /* 0x000fc60008ffe4ff */
[----:B------:R-:W-:Y:S01]  /*29450*/  STL [R1+0x30c], R10 ;  /* 0x00030c0a01007387 */ /* 0x000fe20000100800 */
[----:B------:R-:W-:-:S03]  /*29460*/  IADD3 R8, P1, PT, R8, UR13, RZ ;  /* 0x0000000d08087c10 */ /* 0x000fc6000ff3e0ff */
[----:B------:R-:W-:Y:S01]  /*29470*/  STL [R1+0x304], R17 ;  /* 0x0003041101007387 */ /* 0x000fe20000100800 */
[----:B------:R-:W-:-:S03]  /*29480*/  IADD3.X R29, PT, PT, R29, UR6, RZ, P2, !PT ;  /* 0x000000061d1d7c10 */ /* 0x000fc600097fe4ff */
[----:B------:R-:W-:Y:S01]  /*29490*/  STL [R1+0x330], R18 ;  /* 0x0003301201007387 */ /* 0x000fe20000100800 */
[----:B------:R-:W-:-:S03]  /*294a0*/  IADD3 R28, P2, PT, R28, UR13, RZ ;  /* 0x0000000d1c1c7c10 */ /* 0x000fc6000ff5e0ff */
[----:B------:R-:W-:Y:S04]  /*294b0*/  STL [R1+0x2fc], R19 ;  /* 0x0002fc1301007387 */ /* 0x000fe80000100800 */
[----:B------:R-:W-:Y:S04]  /*294c0*/  STL [R1+0x32c], R9 ;  /* 0x00032c0901007387 */ /* 0x000fe80000100800 */
[----:B------:R-:W-:Y:S04]  /*294d0*/  STL [R1+0x2f4], R8 ;  /* 0x0002f40801007387 */ /* 0x000fe80000100800 */
[----:B------:R-:W-:Y:S04]  /*294e0*/  STL [R1+0x320], R29 ;  /* 0x0003201d01007387 */ /* 0x000fe80000100800 */
[----:B------:R-:W-:Y:S04]  /*294f0*/  STL [R1+0x2ec], R28 ;  /* 0x0002ec1c01007387 */ /* 0x000fe80000100800 */
[----:B0-----:R-:W2:Y:S01]  /*29500*/  LDL.LU R4, [R1+0x2d4] ;  /* 0x0002d40001047983 */ /* 0x001ea20000300800 */
[----:B------:R-:W-:-:S02]  /*29510*/  IADD3.X R3, PT, PT, R3, UR6, RZ, P3, !PT ;  /* 0x0000000603037c10 */ /* 0x000fc40009ffe4ff */
[----:B------:R-:W-:-:S03]  /*29520*/  IADD3 R2, P3, PT, R2, UR13, RZ ;  /* 0x0000000d02027c10 */ /* 0x000fc6000ff7e0ff */
[----:B------:R-:W-:Y:S04]  /*29530*/  STL [R1+0x318], R3 ;  /* 0x0003180301007387 */ /* 0x000fe80000100800 */
[----:B--2---:R0:W-:Y:S04]  /*29540*/  STL [R1+0xc5c], R4 ;  /* 0x000c5c0401007387 */ /* 0x0041e80000100800 */
[----:B------:R-:W-:Y:S04]  /*29550*/  STL [R1+0x2e4], R2 ;  /* 0x0002e40201007387 */ /* 0x000fe80000100800 */
[----:B0-----:R-:W2:Y:S01]  /*29560*/  LDL.LU R4, [R1+0x308] ;  /* 0x0003080001047983 */ /* 0x001ea20000300800 */
[----:B------:R-:W-:-:S05]  /*29570*/  IADD3.X R0, PT, PT, R0, UR6, RZ, P4, !PT ;  /* 0x0000000600007c10 */ /* 0x000fca000a7fe4ff */
[----:B------:R-:W-:Y:S04]  /*29580*/  STL [R1+0x310], R0 ;  /* 0x0003100001007387 */ /* 0x000fe80000100800 */
[----:B--2---:R0:W-:Y:S04]  /*29590*/  STL [R1+0xc60], R4 ;  /* 0x000c600401007387 */ /* 0x0041e80000100800 */
[----:B0-----:R-:W2:Y:S04]  /*295a0*/  LDL.LU R4, [R1+0x2dc] ;  /* 0x0002dc0001047983 */ /* 0x001ea80000300800 */
[----:B------:R-:W3:Y:S04]  /*295b0*/  LDL.LU R12, [R1+0x300] ;  /* 0x00030000010c7983 */ /* 0x000ee80000300800 */
[----:B------:R-:W4:Y:S04]  /*295c0*/  LDL.LU R13, [R1+0x2cc] ;  /* 0x0002cc00010d7983 */ /* 0x000f280000300800 */
        /* <DEDUP_REMOVED lines=26> */
[----:B--2---:R-:W-:-:S05]  /*29770*/  IADD3 R4, P4, PT, R4, UR13, RZ ;  /* 0x0000000d04047c10 */ /* 0x004fca000ff9e0ff */
[----:B------:R0:W-:Y:S04]  /*29780*/  STL [R1+0x2dc], R4 ;  /* 0x0002dc0401007387 */ /* 0x0001e80000100800 */
[----:B0-----:R-:W2:Y:S02]  /*29790*/  LDL.LU R4, [R1+0xc60] ;  /* 0x000c600001047983 */ /* 0x001ea40000300800 */
[----:B--2---:R-:W-:-:S05]  /*297a0*/  IADD3.X R4, PT, PT, R4, UR6, RZ, P5, !PT ;  /* 0x0000000604047c10 */ /* 0x004fca000affe4ff */
[----:B------:R0:W-:Y:S04]  /*297b0*/  STL [R1+0x308], R4 ;  /* 0x0003080401007387 */ /* 0x0001e80000100800 */
[----:B0-----:R-:W2:Y:S01]  /*297c0*/  LDL.LU R4, [R1+0xc5c] ;  /* 0x000c5c0001047983 */ /* 0x001ea20000300800 */
[----:B---3--:R-:W-:Y:S02]  /*297d0*/  IADD3.X R12, PT, PT, R12, UR6, RZ, P6, !PT ;  /* 0x000000060c0c7c10 */ /* 0x008fe4000b7fe4ff */
[----:B----4-:R-:W-:Y:S02]  /*297e0*/  IADD3 R13, P6, PT, R13, UR13, RZ ;  /* 0x0000000d0d0d7c10 */ /* 0x010fe4000ffde0ff */
[----:B------:R-:W-:Y:S02]  /*297f0*/  IADD3.X R14, PT, PT, R14, UR6, RZ, P0, !PT ;  /* 0x000000060e0e7c10 */ /* 0x000fe400087fe4ff */
[----:B------:R-:W-:-:S02]  /*29800*/  IADD3 R15, P0, PT, R15, UR13, RZ ;  /* 0x0000000d0f0f7c10 */ /* 0x000fc4000ff1e0ff */
[----:B------:R-:W-:Y:S02]  /*29810*/  IADD3.X R5, PT, PT, R5, UR6, RZ, P1, !PT ;  /* 0x0000000605057c10 */ /* 0x000fe40008ffe4ff */
[----:B------:R-:W-:Y:S02]  /*29820*/  IADD3 R6, P1, PT, R6, UR12, RZ ;  /* 0x0000000c06067c10 */ /* 0x000fe4000ff3e0ff */
[----:B------:R-:W-:Y:S02]  /*29830*/  IADD3.X R7, PT, PT, R7, UR6, RZ, P2, !PT ;  /* 0x0000000607077c10 */ /* 0x000fe400097fe4ff */
[----:B------:R-:W-:Y:S02]  /*29840*/  IADD3 R16, P2, PT, R16, UR12, RZ ;  /* 0x0000000c10107c10 */ /* 0x000fe4000ff5e0ff */
        /* <DEDUP_REMOVED lines=15> */
[----:B--2---:R-:W-:-:S05]  /*29940*/  IADD3 R4, P5, PT, R4, UR13, RZ ;  /* 0x0000000d04047c10 */ /* 0x004fca000ffbe0ff */
[----:B------:R0:W-:Y:S04]  /*29950*/  STL [R1+0x2d4], R4 ;  /* 0x0002d40401007387 */ /* 0x0001e80000100800 */
[----:B------:R-:W-:Y:S04]  /*29960*/  STL [R1+0x300], R12 ;  /* 0x0003000c01007387 */ /* 0x000fe80000100800 */
[----:B------:R-:W-:Y:S04]  /*29970*/  STL [R1+0x2cc], R13 ;  /* 0x0002cc0d01007387 */ /* 0x000fe80000100800 */
[----:B------:R-:W-:Y:S04]  /*29980*/  STL [R1+0x2f8], R14 ;  /* 0x0002f80e01007387 */ /* 0x000fe80000100800 */
[----:B------:R-:W-:Y:S04]  /*29990*/  STL [R1+0x2c4], R15 ;  /* 0x0002c40f01007387 */ /* 0x000fe80000100800 */
[----:B------:R-:W-:Y:S04]  /*299a0*/  STL [R1+0x2f0], R5 ;  /* 0x0002f00501007387 */ /* 0x000fe80000100800 */
[----:B------:R-:W-:Y:S04]  /*299b0*/  STL [R1+0xacc], R6 ;  /* 0x000acc0601007387 */ /* 0x000fe80000100800 */
[----:B------:R-:W-:Y:S04]  /*299c0*/  STL [R1+0x2e8], R7 ;  /* 0x0002e80701007387 */ /* 0x000fe80000100800 */
        /* <DEDUP_REMOVED lines=20> */
[----:B0-----:R-:W2:Y:S01]  /*29b10*/  LDL.LU R4, [R1+0x344] ;  /* 0x0003440001047983 */ /* 0x001ea20000300800 */
[----:B------:R-:W-:-:S02]  /*29b20*/  IADD3 R3, P4, PT, R3, UR12, RZ ;  /* 0x0000000c03037c10 */ /* 0x000fc4000ff9e0ff */
[----:B------:R-:W-:-:S03]  /*29b30*/  IADD3.X R2, PT, PT, R2, UR9, RZ, P5, !PT ;  /* 0x0000000902027c10 */ /* 0x000fc6000affe4ff */
[----:B------:R-:W-:Y:S04]  /*29b40*/  STL [R1+0xa9c], R3 ;  /* 0x000a9c0301007387 */ /* 0x000fe80000100800 */
[----:B--2---:R0:W-:Y:S04]  /*29b50*/  STL [R1+0xc54], R4 ;  /* 0x000c540401007387 */ /* 0x0041e80000100800 */
[----:B------:R-:W-:Y:S04]  /*29b60*/  STL [R1+0x34c], R2 ;  /* 0x00034c0201007387 */ /* 0x000fe80000100800 */
[----:B0-----:R-:W2:Y:S01]  /*29b70*/  LDL.LU R4, [R1+0xa8c] ;  /* 0x000a8c0001047983 */ /* 0x001ea20000300800 */
[----:B------:R-:W-:-:S05]  /*29b80*/  IADD3 R0, P5, PT, R0, UR12, RZ ;  /* 0x0000000c00007c10 */ /* 0x000fca000ffbe0ff */
        /* <DEDUP_REMOVED lines=31> */
[----:B--2---:R-:W-:-:S05]  /*29d80*/  IADD3.X R4, PT, PT, R4, UR9, RZ, P6, !PT ;  /* 0x0000000904047c10 */ /* 0x004fca000b7fe4ff */
[----:B------:R0:W-:Y:S04]  /*29d90*/  STL [R1+0x348], R4 ;  /* 0x0003480401007387 */ /* 0x0001e80000100800 */
[----:B0-----:R-:W2:Y:S02]  /*29da0*/  LDL.LU R4, [R1+0xc58] ;  /* 0x000c580001047983 */ /* 0x001ea40000300800 */
[----:B--2---:R-:W-:-:S05]  /*29db0*/  IADD3 R4, P6, PT, R4, UR12, RZ ;  /* 0x0000000c04047c10 */ /* 0x004fca000ffde0ff */
[----:B------:R0:W-:Y:S04]  /*29dc0*/  STL [R1+0xa8c], R4 ;  /* 0x000a8c0401007387 */ /* 0x0001e80000100800 */
[----:B0-----:R-:W2:Y:S01]  /*29dd0*/  LDL.LU R4, [R1+0xc54] ;  /* 0x000c540001047983 */ /* 0x001ea20000300800 */
[----:B----4-:R-:W-:Y:S02]  /*29de0*/  IADD3.X R13, PT, PT, R13, UR9, RZ, P1, !PT ;  /* 0x000000090d0d7c10 */ /* 0x010fe40008ffe4ff */
[----:B---3--:R-:W-:Y:S02]  /*29df0*/  IADD3 R14, P1, PT, R14, UR12, RZ ;  /* 0x0000000c0e0e7c10 */ /* 0x008fe4000ff3e0ff */
        /* <DEDUP_REMOVED lines=20> */
[----:B--2---:R-:W-:Y:S02]  /*29f40*/  IADD3.X R4, PT, PT, R4, UR9, RZ, P0, !PT ;  /* 0x0000000904047c10 */ /* 0x004fe400087fe4ff */
[----:B------:R-:W-:-:S03]  /*29f50*/  IADD3 R12, P0, PT, R12, UR12, RZ ;  /* 0x0000000c0c0c7c10 */ /* 0x000fc6000ff1e0ff */
        /* <DEDUP_REMOVED lines=1357> */
[----:B--2---:R-:W-:Y:S02]  /*2f430*/  IADD3.X R4, PT, PT, R4, UR9, RZ, P0, !PT ;  /* 0x0000000904047c10 */ /* 0x004fe400087fe4ff */
        /* <DEDUP_REMOVED lines=25> */
[----:B------:R-:W-:Y:S04]  /*2f5d0*/  STL [R1+0x398], R9 ;  /* 0x0003980901007387 */ /* 0x000fe80000100800 */
[----:B------:R-:W-:Y:S04]  /*2f5e0*/  STL [R1+0xae4], R8 ;  /* 0x000ae40801007387 */ /* 0x000fe80000100800 */
[----:B------:R-:W-:Y:S04]  /*2f5f0*/  STL [R1+0x390], R29 ;  /* 0x0003901d01007387 */ /* 0x000fe80000100800 */
[----:B------:R-:W-:Y:S04]  /*2f600*/  STL [R1+0xaec], R28 ;  /* 0x000aec1c01007387 */ /* 0x000fe80000100800 */
[----:B0-----:R-:W2:Y:S04]  /*2f610*/  LDL.LU R19, [R1+0xafc] ;  /* 0x000afc0001137983 */ /* 0x001ea80000300800 */
[----:B------:R-:W-:Y:S04]  /*2f620*/  STL [R1+0x388], R3 ;  /* 0x0003880301007387 */ /* 0x000fe80000100800 */
[----:B------:R-:W3:Y:S01]  /*2f630*/  LDL.LU R4, [R1+0xb04] ;  /* 0x000b040001047983 */ /* 0x000ee20000300800 */
[----:B------:R-:W-:-:S02]  /*2f640*/  IADD3 R2, P6, PT, R2, UR12, RZ ;  /* 0x0000000c02027c10 */ /* 0x000fc4000ffde0ff */
[----:B------:R-:W-:-:S03]  /*2f650*/  IADD3.X R0, PT, PT, R0, UR9, RZ, P0, !PT ;  /* 0x0000000900007c10 */ /* 0x000fc600087fe4ff */
[----:B------:R-:W-:Y:S04]  /*2f660*/  STL [R1+0xaf4], R2 ;  /* 0x000af40201007387 */ /* 0x000fe80000100800 */
[----:B---3--:R0:W-:Y:S04]  /*2f670*/  STL [R1+0xbe0], R4 ;  /* 0x000be00401007387 */ /* 0x0081e80000100800 */
[----:B------:R1:W-:Y:S04]  /*2f680*/  STL [R1+0x380], R0 ;  /* 0x0003800001007387 */ /* 0x0003e80000100800 */
[----:B0-----:R-:W3:Y:S04]  /*2f690*/  LDL.LU R4, [R1+0x378] ;  /* 0x0003780001047983 */ /* 0x001ee80000300800 */
[----:B------:R-:W4:Y:S04]  /*2f6a0*/  LDL.LU R11, [R1+0x374] ;  /* 0x00037400010b7983 */ /* 0x000f280000300800 */
        /* <DEDUP_REMOVED lines=8> */
[----:B-1----:R-:W4:Y:S04]  /*2f730*/  LDL.LU R0, [R1+0xb34] ;  /* 0x000b340001007983 */ /* 0x002f280000300800 */
        /* <DEDUP_REMOVED lines=12> */
[----:B------:R-:W4:Y:S01]  /*2f800*/  LDL.LU R21, [R1+0x334] ;  /* 0x0003340001157983 */ /* 0x000f220000300800 */
[----:B--2---:R-:W-:-:S03]  /*2f810*/  IADD3 R19, P0, PT, R19, UR12, RZ ;  /* 0x0000000c13137c10 */ /* 0x004fc6000ff1e0ff */
[----:B------:R-:W2:Y:S04]  /*2f820*/  LDL.LU R22, [R1+0xaf8] ;  /* 0x000af80001167983 */ /* 0x000ea80000300800 */
[----:B------:R-:W2:Y:S04]  /*2f830*/  LDL.LU R23, [R1+0xb00] ;  /* 0x000b000001177983 */ /* 0x000ea80000300800 */
[----:B------:R-:W2:Y:S04]  /*2f840*/  LDL.LU R17, [R1+0xb08] ;  /* 0x000b080001117983 */ /* 0x000ea80000300800 */
[----:B------:R-:W2:Y:S04]  /*2f850*/  LDL.LU R18, [R1+0xb10] ;  /* 0x000b100001127983 */ /* 0x000ea80000300800 */
[----:B------:R0:W-:Y:S04]  /*2f860*/  STL [R1+0xafc], R19 ;  /* 0x000afc1301007387 */ /* 0x0001e80000100800 */
[----:B0-----:R-:W2:Y:S01]  /*2f870*/  LDL.LU R19, [R1+0x324] ;  /* 0x0003240001137983 */ /* 0x001ea20000300800 */
[----:B---3--:R-:W-:-:S05]  /*2f880*/  IADD3.X R4, PT, PT, R4, UR9, RZ, P1, !PT ;  /* 0x0000000904047c10 */ /* 0x008fca0008ffe4ff */
[----:B------:R0:W-:Y:S04]  /*2f890*/  STL [R1+0x378], R4 ;  /* 0x0003780401007387 */ /* 0x0001e80000100800 */
[----:B0-----:R-:W3:Y:S01]  /*2f8a0*/  LDL.LU R4, [R1+0xbe0] ;  /* 0x000be00001047983 */ /* 0x001ee20000300800 */
[----:B----4-:R-:W-:Y:S02]  /*2f8b0*/  IADD3.X R11, PT, PT, R11, UR9, RZ, P2, !PT ;  /* 0x000000090b0b7c10 */ /* 0x010fe400097fe4ff */
        /* <DEDUP_REMOVED lines=9> */
[----:B---3--:R-:W-:-:S05]  /*2f950*/  IADD3 R4, P1, PT, R4, UR12, RZ ;  /* 0x0000000c04047c10 */ /* 0x008fca000ff3e0ff */
[----:B------:R0:W-:Y:S04]  /*2f960*/  STL [R1+0xb04], R4 ;  /* 0x000b040401007387 */ /* 0x0001e80000100800 */
[----:B0-----:R0:W5:Y:S04]  /*2f970*/  LDL.LU R4, [R1+0xbdc] ;  /* 0x000bdc0001047983 */ /* 0x0011680000300800 */
[----:B------:R1:W-:Y:S04]  /*2f980*/  STL [R1+0x374], R11 ;  /* 0x0003740b01007387 */ /* 0x0003e80000100800 */
[----:B-1----:R0:W5:Y:S04]  /*2f990*/  LDL.LU R11, [R1+0xbd8] ;  /* 0x000bd800010b7983 */ /* 0x0021680000300800 */
        /* <DEDUP_REMOVED lines=17> */
[----:B-1----:R-:W3:Y:S01]  /*2fab0*/  LDL.LU R0, [R1+0xbb4] ;  /* 0x000bb40001007983 */ /* 0x002ee20000300800 */
[----:B------:R-:W-:-:S02]  /*2fac0*/  IADD3.X R12, PT, PT, R12, UR9, RZ, P0, !PT ;  /* 0x000000090c0c7c10 */ /* 0x000fc400087fe4ff */
[----:B------:R-:W-:Y:S02]  /*2fad0*/  IADD3 R13, P0, PT, R13, UR12, RZ ;  /* 0x0000000c0d0d7c10 */ /* 0x000fe4000ff1e0ff */
[----:B------:R-:W-:Y:S02]  /*2fae0*/  IADD3.X R14, PT, PT, R14, UR9, RZ, P1, !PT ;  /* 0x000000090e0e7c10 */ /* 0x000fe40008ffe4ff */
[----:B------:R-:W-:Y:S02]  /*2faf0*/  IADD3 R15, P1, PT, R15, UR12, RZ ;  /* 0x0000000c0f0f7c10 */ /* 0x000fe4000ff3e0ff */
[----:B------:R-:W-:Y:S01]  /*2fb00*/  IADD3.X R5, PT, PT, R5, UR9, RZ, P2, !PT ;  /* 0x0000000905057c10 */ /* 0x000fe200097fe4ff */
[----:B------:R-:W-:Y:S01]  /*2fb10*/  STL [R1+0x360], R12 ;  /* 0x0003600c01007387 */ /* 0x000fe20000100800 */
[----:B------:R-:W-:-:S03]  /*2fb20*/  IADD3 R6, P2, PT, R6, UR12, RZ ;  /* 0x0000000c06067c10 */ /* 0x000fc6000ff5e0ff */
        /* <DEDUP_REMOVED lines=11> */
[----:B------:R-:W-:-:S03]  /*2fbe0*/  IADD3.X R20, PT, PT, R20, UR9, RZ, P6, !PT ;  /* 0x0000000914147c10 */ /* 0x000fc6000b7fe4ff */
[----:B------:R-:W-:Y:S01]  /*2fbf0*/  STL [R1+0xb24], R24 ;  /* 0x000b241801007387 */ /* 0x000fe20000100800 */
[----:B------:R-:W-:-:S03]  /*2fc00*/  IADD3 R21, P5, PT, R21, UR13, RZ ;  /* 0x0000000d15157c10 */ /* 0x000fc6000ffbe0ff */
[----:B------:R-:W-:Y:S01]  /*2fc10*/  STL [R1+0xae0], R25 ;  /* 0x000ae01901007387 */ /* 0x000fe20000100800 */
[----:B--2---:R-:W-:-:S03]  /*2fc20*/  IADD3.X R22, PT, PT, R22, UR9, RZ, P0, !PT ;  /* 0x0000000916167c10 */ /* 0x004fc600087fe4ff */
[----:B------:R-:W-:Y:S01]  /*2fc30*/  STL [R1+0xb20], R26 ;  /* 0x000b201a01007387 */ /* 0x000fe20000100800 */
[----:B------:R-:W-:-:S03]  /*2fc40*/  IADD3.X R23, PT, PT, R23, UR9, RZ, P1, !PT ;  /* 0x0000000917177c10 */ /* 0x000fc60008ffe4ff */
[----:B------:R-:W-:Y:S04]  /*2fc50*/  STL [R1+0xae8], R27 ;  /* 0x000ae81b01007387 */ /* 0x000fe80000100800 */
[----:B------:R-:W-:Y:S04]  /*2fc60*/  STL [R1+0xaf0], R20 ;  /* 0x000af01401007387 */ /* 0x000fe80000100800 */
[----:B------:R-:W-:Y:S04]  /*2fc70*/  STL [R1+0x334], R21 ;  /* 0x0003341501007387 */ /* 0x000fe80000100800 */
[----:B------:R-:W-:Y:S04]  /*2fc80*/  STL [R1+0xaf8], R22 ;  /* 0x000af81601007387 */ /* 0x000fe80000100800 */
[----:B------:R-:W-:Y:S01]  /*2fc90*/  STL [R1+0xb00], R23 ;  /* 0x000b001701007387 */ /* 0x000fe20000100800 */
[----:B------:R-:W-:-:S02]  /*2fca0*/  IADD3.X R17, PT, PT, R17, UR9, RZ, P2, !PT ;  /* 0x0000000911117c10 */ /* 0x000fc400097fe4ff */
[----:B------:R-:W-:Y:S02]  /*2fcb0*/  IADD3.X R18, PT, PT, R18, UR9, RZ, P3, !PT ;  /* 0x0000000912127c10 */ /* 0x000fe40009ffe4ff */
[----:B------:R-:W-:Y:S01]  /*2fcc0*/  IADD3.X R19, PT, PT, R19, UR6, RZ, P5, !PT ;  /* 0x0000000613137c10 */ /* 0x000fe2000affe4ff */
[----:B------:R-:W-:-:S04]  /*2fcd0*/  UIADD3 UR4, UPT, UPT, UR4, 0x1, URZ ;  /* 0x0000000104047890 */ /* 0x000fc8000fffe0ff */
[----:B------:R-:W-:Y:S01]  /*2fce0*/  UISETP.NE.U32.AND UP0, UPT, UR4, UR8, UPT ;  /* 0x000000080400728c */ /* 0x000fe2000bf05070 */
[----:B---3--:R-:W-:-:S05]  /*2fcf0*/  IADD3.X R0, PT, PT, R0, UR9, RZ, P4, !PT ;  /* 0x0000000900007c10 */ /* 0x008fca000a7fe4ff */
[----:B------:R1:W-:Y:S02]  /*2fd00*/  STL [R1+0xb18], R0 ;  /* 0x000b180001007387 */ /* 0x0003e40000100800 */
[----:B-1----:R-:W1:Y:S02]  /*2fd10*/  S2R R0, SR_TID.X ;  /* 0x0000000000007919 */ /* 0x002e640000002100 */
[----:B------:R0:W-:Y:S04]  /*2fd20*/  STL [R1+0xb08], R17 ;  /* 0x000b081101007387 */ /* 0x0001e80000100800 */
[----:B------:R0:W-:Y:S04]  /*2fd30*/  STL [R1+0xb10], R18 ;  /* 0x000b101201007387 */ /* 0x0001e80000100800 */
[----:B------:R0:W-:Y:S01]  /*2fd40*/  STL [R1+0x324], R19 ;  /* 0x0003241301007387 */ /* 0x0001e20000100800 */
[----:B-1----:R-:W-:-:S05]  /*2fd50*/  LOP3.LUT R0, R0, 0x3f, RZ, 0xc0, !PT ;  /* 0x0000003f00007812 */ /* 0x002fca00078ec0ff */
[----:B------:R-:W-:Y:S01]  /*2fd60*/  IMAD.SHL.U32 R0, R0, 0x2, RZ ;  /* 0x0000000200007824 */ /* 0x000fe200078e00ff */
[----:B0-----:R-:W-:Y:S06]  /*2fd70*/  BRA.U UP0, `(.L_x_2) ;  /* 0xfffffe9d00847547 */ /* 0x001fec000b83ffff */
[----:B------:R-:W2:Y:S04]  /*2fd80*/  LDL.LU R7, [R1+0x1c4] ;  /* 0x0001c40001077983 */ /* 0x000ea80000300800 */
[----:B--2---:R0:W-:Y:S04]  /*2fd90*/  STL [R1+0xc00], R7 ;  /* 0x000c000701007387 */ /* 0x0041e80000100800 */
[----:B0-----:R-:W2:Y:S04]  /*2fda0*/  LDL.LU R7, [R1+0x238] ;  /* 0x0002380001077983 */ /* 0x001ea80000300800 */
        /* <DEDUP_REMOVED lines=13> */
[----:B------:R-:W2:Y:S01]  /*2fe80*/  LDL.LU R6, [R1+0x1e4] ;  /* 0x0001e40001067983 */ /* 0x000ea20000300800 */
[----:B0----5:R-:W-:-:S03]  /*2fe90*/  IMAD.MOV.U32 R7, RZ, RZ, R16 ;  /* 0x000000ffff077224 */ /* 0x021fc600078e0010 */
        /* <DEDUP_REMOVED lines=16> */
[----:B--2---:R-:W-:Y:S04]  /*2ffa0*/  STL [R1+0xc3c], R6 ;  /* 0x000c3c0601007387 */ /* 0x004fe80000100800 */
[----:B------:R-:W2:Y:S04]  /*2ffb0*/  LDL.LU R5, [R1+0x214] ;  /* 0x0002140001057983 */ /* 0x000ea80000300800 */
[----:B--2---:R0:W-:Y:S04]  /*2ffc0*/  STL [R1+0xbf8], R5 ;  /* 0x000bf80501007387 */ /* 0x0041e80000100800 */
[----:B0-----:R-:W2:Y:S04]  /*2ffd0*/  LDL.LU R5, [R1+0x1d4] ;  /* 0x0001d40001057983 */ /* 0x001ea80000300800 */
[----:B------:R0:W-:Y:S04]  /*2ffe0*/  STL [R1+0xbf0], R11 ;  /* 0x000bf00b01007387 */ /* 0x0001e80000100800 */
[----:B0-----:R-:W3:Y:S01]  /*2fff0*/  LDL.LU R11, [R1+0x224] ;  /* 0x00022400010b7983 */ /* 0x001ee20000300800 */
[----:B------:R-:W-:-:S03]  /*30000*/  IMAD.MOV.U32 R6, RZ, RZ, R4 ;  /* 0x000000ffff067224 */ /* 0x000fc600078e0004 */
[----:B---3--:R0:W-:Y:S04]  /*30010*/  STL [R1+0xbf4], R11 ;  /* 0x000bf40b01007387 */ /* 0x0081e80000100800 */
[----:B0-----:R-:W3:Y:S04]  /*30020*/  LDL.LU R11, [R1+0x204] ;  /* 0x00020400010b7983 */ /* 0x001ee80000300800 */
[----:B------:R-:W4:Y:S04]  /*30030*/  LDL.LU R4, [R1+0x234] ;  /* 0x0002340001047983 */ /* 0x000f280000300800 */
[----:B------:R0:W-:Y:S04]  /*30040*/  STL [R1+0xbec], R10 ;  /* 0x000bec0a01007387 */ /* 0x0001e80000100800 */
[----:B0-----:R-:W2:Y:S04]  /*30050*/  LDL.LU R10, [R1+0x1b0] ;  /* 0x0001b000010a7983 */ /* 0x001ea80000300800 */
[----:B------:R0:W-:Y:S04]  /*30060*/  STL [R1+0xbe8], R9 ;  /* 0x000be80901007387 */ /* 0x0001e80000100800 */
[----:B0-----:R-:W2:Y:S04]  /*30070*/  LDL.LU R9, [R1+0x1d0] ;  /* 0x0001d00001097983 */ /* 0x001ea80000300800 */
[----:B------:R0:W-:Y:S04]  /*30080*/  STL [R1+0xbe4], R8 ;  /* 0x000be40801007387 */ /* 0x0001e80000100800 */
[----:B0-----:R-:W2:Y:S04]  /*30090*/  LDL.LU R8, [R1+0x200] ;  /* 0x0002000001087983 */ /* 0x001ea80000300800 */
[----:B------:R-:W2:Y:S04]  /*300a0*/  LDL.LU R15, [R1+0x25c] ;  /* 0x00025c00010f7983 */ /* 0x000ea80000300800 */
[----:B--2---:R0:W-:Y:S04]  /*300b0*/  STL [R1+0xbe0], R15 ;  /* 0x000be00f01007387 */ /* 0x0041e80000100800 */
        /* <DEDUP_REMOVED lines=19> */
[----:B------:R0:W-:Y:S04]  /*301f0*/  STL [R1+0xbc0], R28 ;  /* 0x000bc01c01007387 */ /* 0x0001e80000100800 */
[----:B0-----:R-:W2:Y:S01]  /*30200*/  LDL.LU R28, [R1+0x2a8] ;  /* 0x0002a800011c7983 */ /* 0x001ea20000300800 */
[----:B------:R-:W-:-:S03]  /*30210*/  F2FP.F16.F32.PACK_AB R7, R6, R7 ;  /* 0x000000070607723e */ /* 0x000fc600000000ff */
[----:B--2---:R0:W-:Y:S04]  /*30220*/  STL [R1+0xbc4], R28 ;  /* 0x000bc41c01007387 */ /* 0x0041e80000100800 */
[----:B0-----:R-:W2:Y:S04]  /*30230*/  LDL.LU R28, [R1+0x288] ;  /* 0x00028800011c7983 */ /* 0x001ea80000300800 */
[----:B------:R-:W2:Y:S04]  /*30240*/  LDL.LU R16, [R1+0x2b8] ;  /* 0x0002b80001107983 */ /* 0x000ea80000300800 */
[----:B------:R0:W-:Y:S04]  /*30250*/  STL [R1+0xbbc], R29 ;  /* 0x000bbc1d01007387 */ /* 0x0001e80000100800 */
        /* <DEDUP_REMOVED lines=15> */
[----:B------:R0:W-:Y:S04]  /*30350*/  STL [R1+0x1c], R7 ;  /* 0x00001c0701007387 */ /* 0x0001e80000100800 */
[----:B0-----:R-:W2:Y:S02]  /*30360*/  LDL.LU R7, [R1+0xc38] ;  /* 0x000c380001077983 */ /* 0x001ea40000300800 */
[----:B--2---:R-:W-:-:S02]  /*30370*/  F2FP.F16.F32.PACK_AB R7, R6, R7 ;  /* 0x000000070607723e */ /* 0x004fc400000000ff */
        /* <DEDUP_REMOVED lines=25> */
[----:B------:R0:W-:Y:S04]  /*30510*/  STL [R1], R7 ;  /* 0x0000000701007387 */ /* 0x0001e80000100800 */
[----:B0-----:R-:W2:Y:S02]  /*30520*/  LDL.LU R7, [R1+0xc00] ;  /* 0x000c000001077983 */ /* 0x001ea40000300800 */
[----:B--2---:R-:W-:-:S02]  /*30530*/  F2FP.F16.F32.PACK_AB R7, R6, R7 ;  /* 0x000000070607723e */ /* 0x004fc400000000ff */
[----:B------:R-:W2:Y:S02]  /*30540*/  LDL.LU R6, [R1+0xbfc] ;  /* 0x000bfc0001067983 */ /* 0x000ea40000300800 */
[----:B--2---:R-:W-:Y:S02]  /*30550*/  F2FP.F16.F32.PACK_AB R6, R5, R6 ;  /* 0x000000060506723e */ /* 0x004fe400000000ff */
[----:B------:R-:W3:Y:S02]  /*30560*/  LDL.LU R5, [R1+0xbf8] ;  /* 0x000bf80001057983 */ /* 0x000ee40000300800 */
[----:B---3--:R-:W-:Y:S02]  /*30570*/  F2FP.F16.F32.PACK_AB R5, R11, R5 ;  /* 0x000000050b05723e */ /* 0x008fe400000000ff */
[----:B------:R-:W4:Y:S02]  /*30580*/  LDL.LU R11, [R1+0xbf4] ;  /* 0x000bf400010b7983 */ /* 0x000f240000300800 */
[----:B----4-:R-:W-:-:S02]  /*30590*/  F2FP.F16.F32.PACK_AB R4, R11, R4 ;  /* 0x000000040b04723e */ /* 0x010fc400000000ff */
[----:B------:R-:W2:Y:S02]  /*305a0*/  LDL.LU R11, [R1+0xbf0] ;  /* 0x000bf000010b7983 */ /* 0x000ea40000300800 */
[----:B--2---:R-:W-:Y:S02]  /*305b0*/  F2FP.F16.F32.PACK_AB R11, R10, R11 ;  /* 0x0000000b0a0b723e */ /* 0x004fe400000000ff */
[----:B------:R-:W2:Y:S02]  /*305c0*/  LDL.LU R10, [R1+0xbec] ;  /* 0x000bec00010a7983 */ /* 0x000ea40000300800 */
[----:B--2---:R-:W-:Y:S02]  /*305d0*/  F2FP.F16.F32.PACK_AB R10, R9, R10 ;  /* 0x0000000a090a723e */ /* 0x004fe400000000ff */
[----:B------:R-:W2:Y:S02]  /*305e0*/  LDL.LU R9, [R1+0xbe8] ;  /* 0x000be80001097983 */ /* 0x000ea40000300800 */
[----:B--2---:R-:W-:-:S02]  /*305f0*/  F2FP.F16.F32.PACK_AB R9, R8, R9 ;  /* 0x000000090809723e */ /* 0x004fc400000000ff */
        /* <DEDUP_REMOVED lines=16> */
[----:B------:R-:W2:Y:S01]  /*30700*/  LDL.LU R28, [R1+0xbc4] ;  /* 0x000bc400011c7983 */ /* 0x000ea20000300800 */
[----:B------:R-:W-:Y:S02]  /*30710*/  F2FP.F16.F32.PACK_AB R23, R29, R23 ;  /* 0x000000171d17723e */ /* 0x000fe400000000ff */
[----:B------:R-:W-:-:S02]  /*30720*/  F2FP.F16.F32.PACK_AB R22, R2, R22 ;  /* 0x000000160216723e */ /* 0x000fc400000000ff */
[----:B------:R-:W-:Y:S02]  /*30730*/  F2FP.F16.F32.PACK_AB R21, R3, R21 ;  /* 0x000000150315723e */ /* 0x000fe400000000ff */
[----:B--2---:R-:W-:Y:S02]  /*30740*/  F2FP.F16.F32.PACK_AB R16, R28, R16 ;  /* 0x000000101c10723e */ /* 0x004fe400000000ff */
[----:B------:R-:W2:Y:S04]  /*30750*/  LDL.LU R28, [R1+0xbc0] ;  /* 0x000bc000011c7983 */ /* 0x000ea80000300800 */
[----:B------:R-:W2:Y:S04]  /*30760*/  LDL.LU R29, [R1+0xbbc] ;  /* 0x000bbc00011d7983 */ /* 0x000ea80000300800 */
[----:B------:R-:W3:Y:S04]  /*30770*/  LDL.LU R2, [R1+0xbb8] ;  /* 0x000bb80001027983 */ /* 0x000ee80000300800 */
[----:B------:R-:W3:Y:S01]  /*30780*/  LDL.LU R3, [R1+0xbb4] ;  /* 0x000bb40001037983 */ /* 0x000ee20000300800 */
[----:B------:R-:W-:-:S02]  /*30790*/  F2FP.F16.F32.PACK_AB R27, R24, R27 ;  /* 0x0000001b181b723e */ /* 0x000fc400000000ff */
[----:B------:R-:W-:Y:S02]  /*307a0*/  F2FP.F16.F32.PACK_AB R26, R25, R26 ;  /* 0x0000001a191a723e */ /* 0x000fe400000000ff */
[----:B------:R-:W-:Y:S02]  /*307b0*/  F2FP.F16.F32.PACK_AB R20, R0, R20 ;  /* 0x000000140014723e */ /* 0x000fe400000000ff */
[----:B--2---:R-:W-:Y:S02]  /*307c0*/  F2FP.F16.F32.PACK_AB R25, R29, R28 ;  /* 0x0000001c1d19723e */ /* 0x004fe400000000ff */
[----:B---3--:R-:W-:-:S07]  /*307d0*/  F2FP.F16.F32.PACK_AB R24, R3, R2 ;  /* 0x000000020318723e */ /* 0x008fce00000000ff */
.L_x_1:
[----:B0-----:R-:W2:Y:S01]  /*307e0*/  LDL.LU R2, [R1+0xb94] ;  /* 0x000b940001027983 */ /* 0x001ea20000300800 */
[----:B------:R-:W0:Y:S03]  /*307f0*/  LDCU.128 UR12, c[0x0][0x390] ;  /* 0x00007200ff0c77ac */ /* 0x000e260008000c00 */
[----:B------:R-:W-:Y:S01]  /*30800*/  STL [R1+0xbd4], R6 ;  /* 0x000bd40601007387 */ /* 0x000fe20000100800 */
[----:B------:R-:W1:Y:S03]  /*30810*/  LDCU UR4, c[0x0][0x3b4] ;  /* 0x00007680ff0477ac */ /* 0x000e660008000800 */
[----:B------:R3:W-:Y:S04]  /*30820*/  STL [R1+0xbd0], R7 ;  /* 0x000bd00701007387 */ /* 0x0007e80000100800 */
[----:B---3--:R-:W3:Y:S01]  /*30830*/  LDL.LU R7, [R1+0xba8] ;  /* 0x000ba80001077983 */ /* 0x008ee20000300800 */
[----:B------:R-:W-:Y:S01]  /*30840*/  MOV R6, 0x400 ;  /* 0x0000040000067802 */ /* 0x000fe20000000f00 */
[----:B------:R-:W4:Y:S01]  /*30850*/  S2R R28, SR_CgaCtaId ;  /* 0x00000000001c7919 */ /* 0x000f220000008800 */
[----:B------:R-:W5:Y:S02]  /*30860*/  S2R R29, SR_TID.X ;  /* 0x00000000001d7919 */ /* 0x000f640000002100 */
[----:B----4-:R-:W-:-:S02]  /*30870*/  LEA R28, R28, R6, 0x18 ;  /* 0x000000061c1c7211 */ /* 0x010fc400078ec0ff */
[----:B------:R-:W4:Y:S01]  /*30880*/  LDL.LU R6, [R1+0x1f4] ;  /* 0x0001f40001067983 */ /* 0x000f220000300800 */
[C---:B-----5:R-:W-:Y:S02]  /*30890*/  IMAD.SHL.U32 R0, R29.reuse, 0x80, RZ ;  /* 0x000000801d007824 */ /* 0x060fe400078e00ff */
[C---:B------:R-:W-:Y:S01]  /*308a0*/  IMAD.SHL.U32 R3, R29.reuse, 0x200, RZ ;  /* 0x000002001d037824 */ /* 0x040fe200078e00ff */
[----:B------:R-:W-:Y:S02]  /*308b0*/  BAR.SYNC.DEFER_BLOCKING 0x0 ;  /* 0x0000000000007b1d */ /* 0x000fe40000010000 */
[----:B--2---:R-:W-:Y:S01]  /*308c0*/  LOP3.LUT R0, R2, 0xc00, R0, 0xf8, !PT ;  /* 0x00000c0002007812 */ /* 0x004fe200078ef800 */
[----:B------:R-:W-:-:S05]  /*308d0*/  IMAD.SHL.U32 R2, R29, 0x4, RZ ;  /* 0x000000041d027824 */ /* 0x000fca00078e00ff */
[----:B------:R-:W-:Y:S02]  /*308e0*/  LOP3.LUT R2, R0, 0x70, R2, 0x78, !PT ;  /* 0x0000007000027812 */ /* 0x000fe400078e7802 */
[----:B------:R-:W-:Y:S02]  /*308f0*/  LOP3.LUT R0, R3, 0xc00, RZ, 0xc0, !PT ;  /* 0x00000c0003007812 */ /* 0x000fe400078ec0ff */
[----:B------:R-:W-:-:S05]  /*30900*/  LOP3.LUT R3, R29, 0x20, RZ, 0xc0, !PT ;  /* 0x000000201d037812 */ /* 0x000fca00078ec0ff */
[----:B------:R-:W-:-:S04]  /*30910*/  IMAD R3, R3, 0x10, R28 ;  /* 0x0000001003037824 */ /* 0x000fc800078e021c */
[----:B------:R-:W-:-:S05]  /*30920*/  IMAD.IADD R2, R2, 0x1, R3 ;  /* 0x0000000102027824 */ /* 0x000fca00078e0203 */
[----:B------:R2:W-:Y:S04]  /*30930*/  STS.128 [R2], R24 ;  /* 0x0000001802007388 */ /* 0x0005e80000000c00 */
[----:B--2---:R-:W1:Y:S01]  /*30940*/  LDL.LU R26, [R1+0xbac] ;  /* 0x000bac00011a7983 */ /* 0x004e620000300800 */
[----:B---3--:R-:W-:Y:S02]  /*30950*/  LOP3.LUT R0, R0, 0x1f0, R7, 0xf8, !PT ;  /* 0x000001f000007812 */ /* 0x008fe400078ef807 */
[----:B------:R-:W2:Y:S02]  /*30960*/  S2R R7, SR_TID.X ;  /* 0x0000000000077919 */ /* 0x000ea40000002100 */
[----:B------:R-:W-:-:S04]  /*30970*/  LOP3.LUT R0, R0, 0x20, R29, 0x78, !PT ;  /* 0x0000002000007812 */ /* 0x000fc800078e781d */
[----:B------:R-:W-:Y:S01]  /*30980*/  LOP3.LUT R3, R0, 0x40, RZ, 0x3c, !PT ;  /* 0x0000004000037812 */ /* 0x000fe200078e3cff */
[----:B------:R-:W-:-:S05]  /*30990*/  IMAD.IADD R27, R28, 0x1, R0 ;  /* 0x000000011c1b7824 */ /* 0x000fca00078e0200 */
[----:B------:R-:W-:Y:S01]  /*309a0*/  STL [R1+0x44], R27 ;  /* 0x0000441b01007387 */ /* 0x000fe20000100800 */
[----:B--2---:R-:W-:-:S05]  /*309b0*/  SHF.R.U32.HI R7, RZ, 0x4, R7 ;  /* 0x00000004ff077819 */ /* 0x004fca0000011607 */
[----:B------:R-:W-:-:S05]  /*309c0*/  VIADD R7, R7, 0x3c ;  /* 0x0000003c07077836 */ /* 0x000fca0000000000 */
[----:B----4-:R-:W-:Y:S01]  /*309d0*/  LOP3.LUT R0, R6, R7, RZ, 0xfc, !PT ;  /* 0x0000000706007212 */ /* 0x010fe200078efcff */
[----:B------:R-:W-:Y:S01]  /*309e0*/  STS.128 [R2+0x100], R20 ;  /* 0x0001001402007388 */ /* 0x000fe20000000c00 */
[----:B------:R-:W2:Y:S03]  /*309f0*/  LDC R7, c[0x0][0x3b8] ;  /* 0x0000ee00ff077b82 */ /* 0x000ea60000000800 */
[----:B------:R3:W-:Y:S04]  /*30a00*/  STL [R1+0x60], R0 ;  /* 0x0000600001007387 */ /* 0x0007e80000100800 */
[----:B------:R4:W-:Y:S01]  /*30a10*/  STS.128 [R2+0x180], R12 ;  /* 0x0001800c02007388 */ /* 0x0009e20000000c00 */
[----:B---3--:R-:W-:-:S02]  /*30a20*/  SHF.R.U32.HI R0, RZ, 0x4, R29 ;  /* 0x00000004ff007819 */ /* 0x008fc4000001161d */
[----:B------:R-:W-:Y:S01]  /*30a30*/  SHF.R.U32.HI R29, RZ, 0x4, R29 ;  /* 0x00000004ff1d7819 */ /* 0x000fe2000001161d */
[----:B------:R-:W-:-:S03]  /*30a40*/  IMAD.IADD R23, R28, 0x1, R3 ;  /* 0x000000011c177824 */ /* 0x000fc600078e0203 */
[--C-:B------:R-:W-:Y:S02]  /*30a50*/  LOP3.LUT R3, R6, 0xfc, R29.reuse, 0xfe, !PT ;  /* 0x000000fc06037812 */ /* 0x100fe400078efe1d */
[----:B------:R-:W-:Y:S02]  /*30a60*/  SGXT.U32 R0, R0, 0x2 ;  /* 0x000000020000781a */ /* 0x000fe40000000000 */
[C-C-:B----4-:R-:W-:Y:S02]  /*30a70*/  LOP3.LUT R13, R6.reuse, 0xbc, R29.reuse, 0xfe, !PT ;  /* 0x000000bc060d7812 */ /* 0x150fe400078efe1d */
[C---:B------:R-:W-:Y:S01]  /*30a80*/  LOP3.LUT R12, R6.reuse, 0x7c, R29, 0xfe, !PT ;  /* 0x0000007c060c7812 */ /* 0x040fe200078efe1d */
[----:B------:R-:W-:Y:S04]  /*30a90*/  STL [R1+0x28], R23 ;  /* 0x0000281701007387 */ /* 0x000fe80000100800 */
[----:B------:R-:W-:Y:S04]  /*30aa0*/  STL [R1+0x6c], R3 ;  /* 0x00006c0301007387 */ /* 0x000fe80000100800 */
[----:B------:R3:W-:Y:S04]  /*30ab0*/  STL [R1+0x68], R13 ;  /* 0x0000680d01007387 */ /* 0x0007e80000100800 */
[----:B------:R4:W-:Y:S01]  /*30ac0*/  STL [R1+0x64], R12 ;  /* 0x0000640c01007387 */ /* 0x0009e20000100800 */
[----:B------:R-:W-:-:S02]  /*30ad0*/  LOP3.LUT R14, R6, 0x10, R0, 0xfe, !PT ;  /* 0x00000010060e7812 */ /* 0x000fc400078efe00 */
[C-C-:B---3--:R-:W-:Y:S02]  /*30ae0*/  LOP3.LUT R13, R6.reuse, 0x8, R0.reuse, 0xfe, !PT ;  /* 0x00000008060d7812 */ /* 0x148fe400078efe00 */
[----:B----4-:R-:W-:-:S03]  /*30af0*/  LOP3.LUT R12, R6, 0xc, R0, 0xfe, !PT ;  /* 0x0000000c060c7812 */ /* 0x010fc600078efe00 */
[----:B------:R3:W-:Y:S04]  /*30b00*/  STL [R1+0x20], R13 ;  /* 0x0000200d01007387 */ /* 0x0007e80000100800 */
[----:B------:R4:W-:Y:S01]  /*30b10*/  STL [R1+0x24], R12 ;  /* 0x0000240c01007387 */ /* 0x0009e20000100800 */
[----:B---3--:R-:W-:-:S03]  /*30b20*/  LOP3.LUT R13, R6, 0x14, R0, 0xfe, !PT ;  /* 0x00000014060d7812 */ /* 0x008fc600078efe00 */
[----:B------:R3:W-:Y:S01]  /*30b30*/  STL [R1+0x2c], R14 ;  /* 0x00002c0e01007387 */ /* 0x0007e20000100800 */
[----:B----4-:R-:W-:-:S03]  /*30b40*/  LOP3.LUT R12, R6, 0x18, R0, 0xfe, !PT ;  /* 0x00000018060c7812 */ /* 0x010fc600078efe00 */
[----:B------:R4:W-:Y:S04]  /*30b50*/  STL [R1+0x30], R13 ;  /* 0x0000300d01007387 */ /* 0x0009e80000100800 */
[----:B------:R5:W-:Y:S01]  /*30b60*/  STL [R1+0x34], R12 ;  /* 0x0000340c01007387 */ /* 0x000be20000100800 */
[C-C-:B---3--:R-:W-:Y:S02]  /*30b70*/  LOP3.LUT R14, R6.reuse, 0x1c, R0.reuse, 0xfe, !PT ;  /* 0x0000001c060e7812 */ /* 0x148fe400078efe00 */
[----:B----4-:R-:W-:-:S03]  /*30b80*/  LOP3.LUT R13, R6, 0x20, R0, 0xfe, !PT ;  /* 0x00000020060d7812 */ /* 0x010fc600078efe00 */
[----:B------:R3:W-:Y:S01]  /*30b90*/  STL [R1+0x38], R14 ;  /* 0x0000380e01007387 */ /* 0x0007e20000100800 */
[----:B-----5:R-:W-:-:S03]  /*30ba0*/  LOP3.LUT R12, R6, 0x24, R0, 0xfe, !PT ;  /* 0x00000024060c7812 */ /* 0x020fc600078efe00 */
        /* <DEDUP_REMOVED lines=43> */
[----:B------:R-:W-:Y:S01]  /*30e60*/  STS.128 [R2+0x80], R16 ;  /* 0x0000801002007388 */ /* 0x000fe20000000c00 */
[----:B---3--:R-:W-:-:S03]  /*30e70*/  LOP3.LUT R14, R6, 0x8c, R0, 0xfe, !PT ;  /* 0x0000008c060e7812 */ /* 0x008fc600078efe00 */
[----:B------:R3:W-:Y:S01]  /*30e80*/  STL [R1+0xb0], R12 ;  /* 0x0000b00c01007387 */ /* 0x0007e20000100800 */
[----:B----4-:R-:W-:-:S03]  /*30e90*/  LOP3.LUT R13, R6, 0x90, R0, 0xfe, !PT ;  /* 0x00000090060d7812 */ /* 0x010fc600078efe00 */
[----:B------:R4:W-:Y:S01]  /*30ea0*/  STL [R1+0xb4], R14 ;  /* 0x0000b40e01007387 */ /* 0x0009e20000100800 */
[----:B---3--:R-:W-:-:S03]  /*30eb0*/  LOP3.LUT R12, R6, 0x94, R0, 0xfe, !PT ;  /* 0x00000094060c7812 */ /* 0x008fc600078efe00 */
[----:B------:R3:W-:Y:S01]  /*30ec0*/  STL [R1+0xb8], R13 ;  /* 0x0000b80d01007387 */ /* 0x0007e20000100800 */
[----:B----4-:R-:W-:-:S03]  /*30ed0*/  LOP3.LUT R14, R6, 0x98, R0, 0xfe, !PT ;  /* 0x00000098060e7812 */ /* 0x010fc600078efe00 */
        /* <DEDUP_REMOVED lines=14> */
[----:B------:R-:W-:Y:S01]  /*30fc0*/  STL [R1+0xdc], R14 ;  /* 0x0000dc0e01007387 */ /* 0x000fe20000100800 */
[----:B-----5:R-:W-:-:S03]  /*30fd0*/  LOP3.LUT R12, R6, 0xb8, R0, 0xfe, !PT ;  /* 0x000000b8060c7812 */ /* 0x020fc600078efe00 */
[----:B------:R-:W-:Y:S04]  /*30fe0*/  STL [R1+0xe0], R13 ;  /* 0x0000e00d01007387 */ /* 0x000fe80000100800 */
[----:B------:R-:W-:Y:S01]  /*30ff0*/  STL [R1+0xe4], R12 ;  /* 0x0000e40c01007387 */ /* 0x000fe20000100800 */
[----:B------:R-:W-:Y:S06]  /*31000*/  BAR.SYNC.DEFER_BLOCKING 0x0 ;  /* 0x0000000000007b1d */ /* 0x000fec0000010000 */
[----:B------:R-:W3:Y:S01]  /*31010*/  LDS.128 R12, [R27] ;  /* 0x000000001b0c7984 */ /* 0x000ee20000000c00 */
[----:B------:R-:W-:-:S05]  /*31020*/  LOP3.LUT R16, R6, 0xc0, R0, 0xfe, !PT ;  /* 0x000000c006107812 */ /* 0x000fca00078efe00 */
[----:B------:R4:W-:Y:S02]  /*31030*/  STL [R1+0xe8], R16 ;  /* 0x0000e81001007387 */ /* 0x0009e40000100800 */
[C-C-:B----4-:R-:W-:Y:S02]  /*31040*/  LOP3.LUT R16, R6.reuse, 0xc4, R0.reuse, 0xfe, !PT ;  /* 0x000000c406107812 */ /* 0x150fe400078efe00 */
[----:B---3--:R3:W-:Y:S04]  /*31050*/  STL [R1+0xbbc], R14 ;  /* 0x000bbc0e01007387 */ /* 0x0087e80000100800 */
[----:B------:R4:W-:Y:S04]  /*31060*/  STL [R1+0xbb8], R15 ;  /* 0x000bb80f01007387 */ /* 0x0009e80000100800 */
[----:B------:R5:W-:Y:S01]  /*31070*/  STL [R1+0xec], R16 ;  /* 0x0000ec1001007387 */ /* 0x000be20000100800 */
[----:B---3--:R-:W-:-:S02]  /*31080*/  LOP3.LUT R14, R6, 0xcc, R0, 0xfe, !PT ;  /* 0x000000cc060e7812 */ /* 0x008fc400078efe00 */
[C-C-:B----4-:R-:W-:Y:S02]  /*31090*/  LOP3.LUT R15, R6.reuse, 0xc8, R0.reuse, 0xfe, !PT ;  /* 0x000000c8060f7812 */ /* 0x150fe400078efe00 */
[----:B-----5:R-:W-:-:S03]  /*310a0*/  LOP3.LUT R16, R6, 0xd0, R0, 0xfe, !PT ;  /* 0x000000d006107812 */ /* 0x020fc600078efe00 */
[----:B------:R3:W-:Y:S04]  /*310b0*/  STL [R1+0xf0], R15 ;  /* 0x0000f00f01007387 */ /* 0x0007e80000100800 */
[----:B------:R4:W-:Y:S04]  /*310c0*/  STL [R1+0xf4], R14 ;  /* 0x0000f40e01007387 */ /* 0x0009e80000100800 */
[----:B------:R5:W-:Y:S01]  /*310d0*/  STL [R1+0xf8], R16 ;  /* 0x0000f81001007387 */ /* 0x000be20000100800 */
[C-C-:B---3--:R-:W-:Y:S02]  /*310e0*/  LOP3.LUT R15, R6.reuse, 0xd4, R0.reuse, 0xfe, !PT ;  /* 0x000000d4060f7812 */ /* 0x148fe400078efe00 */
[----:B----4-:R-:W-:-:S03]  /*310f0*/  LOP3.LUT R14, R6, 0xd8, R0, 0xfe, !PT ;  /* 0x000000d8060e7812 */ /* 0x010fc600078efe00 */
[----:B------:R3:W-:Y:S01]  /*31100*/  STL [R1+0xfc], R15 ;  /* 0x0000fc0f01007387 */ /* 0x0007e20000100800 */
[----:B-----5:R-:W-:-:S03]  /*31110*/  LOP3.LUT R16, R6, 0xdc, R0, 0xfe, !PT ;  /* 0x000000dc06107812 */ /* 0x020fc600078efe00 */
[----:B------:R4:W-:Y:S04]  /*31120*/  STL [R1+0x100], R14 ;  /* 0x0001000e01007387 */ /* 0x0009e80000100800 */
[----:B------:R-:W-:Y:S04]  /*31130*/  STL [R1+0x104], R16 ;  /* 0x0001041001007387 */ /* 0x000fe80000100800 */
[----:B------:R-:W5:Y:S01]  /*31140*/  LDS.128 R16, [R23] ;  /* 0x0000000017107984 */ /* 0x000f620000000c00 */
[--C-:B---3--:R-:W-:Y:S01]  /*31150*/  LOP3.LUT R15, R6, 0xe0, R0.reuse, 0xfe, !PT ;  /* 0x000000e0060f7812 */ /* 0x108fe200078efe00 */
[C---:B-1----:R-:W-:Y:S01]  /*31160*/  IMAD R28, R26.reuse, UR4, RZ ;  /* 0x000000041a1c7c24 */ /* 0x042fe2000f8e02ff */
[----:B0-----:R-:W-:Y:S01]  /*31170*/  ISETP.GE.AND P0, PT, R26, UR14, PT ;  /* 0x0000000e1a007c0c */ /* 0x001fe2000bf06270 */
[----:B------:R-:W-:Y:S01]  /*31180*/  LDS.128 R20, [R23+0x200] ;  /* 0x0002000017147984 */ /* 0x000fe20000000c00 */
[----:B----4-:R-:W-:-:S03]  /*31190*/  LOP3.LUT R14, R6, 0xe4, R0, 0xfe, !PT ;  /* 0x000000e4060e7812 */ /* 0x010fc600078efe00 */
[----:B------:R-:W0:Y:S01]  /*311a0*/  LDS.128 R24, [R27+0x200] ;  /* 0x000200001b187984 */ /* 0x000e220000000c00 */
[----:B------:R-:W-:Y:S06]  /*311b0*/  BAR.SYNC.DEFER_BLOCKING 0x0 ;  /* 0x0000000000007b1d */ /* 0x000fec0000010000 */
[----:B------:R1:W-:Y:S02]  /*311c0*/  STL [R1+0x108], R15 ;  /* 0x0001080f01007387 */ /* 0x0003e40000100800 */
[C-C-:B-1----:R-:W-:Y:S02]  /*311d0*/  LOP3.LUT R15, R6.reuse, 0xec, R0.reuse, 0xfe, !PT ;  /* 0x000000ec060f7812 */ /* 0x142fe400078efe00 */
[----:B-----5:R-:W-:Y:S04]  /*311e0*/  STL.64 [R1+0xbc8], R18 ;  /* 0x000bc81201007387 */ /* 0x020fe80000100a00 */
[----:B------:R1:W-:Y:S04]  /*311f0*/  STL [R1+0x10c], R14 ;  /* 0x00010c0e01007387 */ /* 0x0003e80000100800 */
[----:B------:R3:W-:Y:S01]  /*31200*/  STL.64 [R1+0xbc0], R16 ;  /* 0x000bc01001007387 */ /* 0x0007e20000100a00 */
[----:B-1----:R-:W-:-:S03]  /*31210*/  LOP3.LUT R14, R6, 0xe8, R0, 0xfe, !PT ;  /* 0x000000e8060e7812 */ /* 0x002fc600078efe00 */
[----:B---3--:R-:W3:Y:S04]  /*31220*/  LDL.LU R16, [R1] ;  /* 0x0000000001107983 */ /* 0x008ee80000300800 */
[----:B------:R-:W3:Y:S04]  /*31230*/  LDL.LU R17, [R1+0x4] ;  /* 0x0000040001117983 */ /* 0x000ee80000300800 */
[----:B------:R-:W3:Y:S04]  /*31240*/  LDL.LU R18, [R1+0x8] ;  /* 0x0000080001127983 */ /* 0x000ee80000300800 */
[----:B------:R-:W3:Y:S04]  /*31250*/  LDL.LU R19, [R1+0xc] ;  /* 0x00000c0001137983 */ /* 0x000ee80000300800 */
[----:B------:R1:W-:Y:S04]  /*31260*/  STL [R1+0x110], R14 ;  /* 0x0001100e01007387 */ /* 0x0003e80000100800 */
[----:B------:R4:W-:Y:S01]  /*31270*/  STL [R1+0x114], R15 ;  /* 0x0001140f01007387 */ /* 0x0009e20000100800 */
[----:B-1----:R-:W-:-:S02]  /*31280*/  LOP3.LUT R14, R6, 0xf0, R0, 0xfe, !PT ;  /* 0x000000f0060e7812 */ /* 0x002fc400078efe00 */
[----:B----4-:R-:W-:-:S03]  /*31290*/  LOP3.LUT R15, R6, 0xf4, R0, 0xfe, !PT ;  /* 0x000000f4060f7812 */ /* 0x010fc600078efe00 */
[----:B------:R1:W-:Y:S01]  /*312a0*/  STL [R1+0x118], R14 ;  /* 0x0001180e01007387 */ /* 0x0003e20000100800 */
[----:B------:R-:W-:-:S03]  /*312b0*/  LOP3.LUT R3, R6, R0, RZ, 0xfc, !PT ;  /* 0x0000000006037212 */ /* 0x000fc600078efcff */
[----:B------:R4:W-:Y:S01]  /*312c0*/  STL [R1+0x11c], R15 ;  /* 0x00011c0f01007387 */ /* 0x0009e20000100800 */
[----:B-1----:R-:W-:-:S03]  /*312d0*/  LOP3.LUT R14, R6, 0xf8, R0, 0xfe, !PT ;  /* 0x000000f8060e7812 */ /* 0x002fc600078efe00 */
[----:B------:R-:W-:Y:S01]  /*312e0*/  STS.128 [R2], R8 ;  /* 0x0000000802007388 */ /* 0x000fe20000000c00 */
[C-C-:B------:R-:W-:Y:S02]  /*312f0*/  LOP3.LUT R29, R6.reuse, 0x4, R0.reuse, 0xfe, !PT ;  /* 0x00000004061d7812 */ /* 0x140fe400078efe00 */
[C-C-:B----4-:R-:W-:Y:S01]  /*31300*/  LOP3.LUT R15, R6.reuse, 0x38, R0.reuse, 0xfe, !PT ;  /* 0x00000038060f7812 */ /* 0x150fe200078efe00 */
[----:B------:R1:W-:Y:S01]  /*31310*/  STL [R1+0x120], R14 ;  /* 0x0001200e01007387 */ /* 0x0003e20000100800 */
[C---:B------:R-:W-:Y:S01]  /*31320*/  ISETP.LT.AND P4, PT, R3.reuse, UR15, !P0 ;  /* 0x0000000f03007c0c */ /* 0x040fe2000c781270 */
[----:B--2---:R-:W-:Y:S01]  /*31330*/  IMAD R3, R3, R7, RZ ;  /* 0x0000000703037224 */ /* 0x004fe200078e02ff */
[----:B-1----:R-:W-:Y:S02]  /*31340*/  LOP3.LUT R14, R6, 0x34, R0, 0xfe, !PT ;  /* 0x00000034060e7812 */ /* 0x002fe400078efe00 */
[----:B------:R-:W2:Y:S04]  /*31350*/  LDL.LU R6, [R1+0xbd4] ;  /* 0x000bd40001067983 */ /* 0x000ea80000300800 */
[----:B------:R-:W4:Y:S04]  /*31360*/  LDL.LU R9, [R1+0x20] ;  /* 0x0000200001097983 */ /* 0x000f280000300800 */
[----:B------:R-:W5:Y:S04]  /*31370*/  LDL.LU R10, [R1+0x24] ;  /* 0x00002400010a7983 */ /* 0x000f680000300800 */
[----:B------:R-:W2:Y:S04]  /*31380*/  LDL.LU R8, [R1+0x58] ;  /* 0x0000580001087983 */ /* 0x000ea80000300800 */
[----:B------:R-:W2:Y:S04]  /*31390*/  LDL.LU R11, [R1+0x2c] ;  /* 0x00002c00010b7983 */ /* 0x000ea80000300800 */
[----:B------:R-:W2:Y:S04]  /*313a0*/  LDL.LU R7, [R1+0xbd0] ;  /* 0x000bd00001077983 */ /* 0x000ea80000300800 */
[----:B---3--:R-:W-:Y:S04]  /*313b0*/  STS.128 [R2+0x80], R16 ;  /* 0x0000801002007388 */ /* 0x008fe80000000c00 */
[----:B--2---:R1:W-:Y:S04]  /*313c0*/  STS.128 [R2+0x100], R4 ;  /* 0x0001000402007388 */ /* 0x0043e80000000c00 */
[----:B-1----:R-:W2:Y:S04]  /*313d0*/  LDL.LU R4, [R1+0x10] ;  /* 0x0000100001047983 */ /* 0x002ea80000300800 */
[----:B------:R-:W2:Y:S04]  /*313e0*/  LDL.LU R5, [R1+0x14] ;  /* 0x0000140001057983 */ /* 0x000ea80000300800 */
[----:B------:R-:W2:Y:S04]  /*313f0*/  LDL.LU R6, [R1+0x18] ;  /* 0x0000180001067983 */ /* 0x000ea80000300800 */
[----:B------:R-:W2:Y:S04]  /*31400*/  LDL.LU R7, [R1+0x1c] ;  /* 0x00001c0001077983 */ /* 0x000ea80000300800 */
[----:B------:R-:W3:Y:S04]  /*31410*/  LDL.LU.64 R18, [R1+0xbc8] ;  /* 0x000bc80001127983 */ /* 0x000ee80000300a00 */
[----:B------:R-:W3:Y:S01]  /*31420*/  LDL.LU.64 R16, [R1+0xbc0] ;  /* 0x000bc00001107983 */ /* 0x000ee20000300a00 */
[----:B------:R-:W-:-:S02]  /*31430*/  LEA R0, P1, R28, UR12, 0x1 ;  /* 0x0000000c1c007c11 */ /* 0x000fc4000f8208ff */
[----:B----4-:R-:W-:Y:S02]  /*31440*/  ISETP.LT.AND P3, PT, R9, UR15, !P0 ;  /* 0x0000000f09007c0c */ /* 0x010fe4000c761270 */
[----:B------:R-:W-:Y:S02]  /*31450*/  ISETP.LT.AND P2, PT, R29, UR15, !P0 ;  /* 0x0000000f1d007c0c */ /* 0x000fe4000c741270 */
[----:B------:R-:W-:Y:S01]  /*31460*/  ISETP.LT.AND P5, PT, R8, UR15, !P0 ;  /* 0x0000000f08007c0c */ /* 0x000fe2000c7a1270 */
[----:B--2---:R1:W-:Y:S02]  /*31470*/  STS.128 [R2+0x180], R4 ;  /* 0x0001800402007388 */ /* 0x0043e40000000c00 */
[----:B-1----:R-:W1:Y:S01]  /*31480*/  LDC R7, c[0x0][0x3b8] ;  /* 0x0000ee00ff077b82 */ /* 0x002e620000000800 */
[----:B------:R-:W-:-:S07]  /*31490*/  LEA.HI.X.SX32 R2, R28, UR13, 0x1, P1 ;  /* 0x0000000d1c027c11 */ /* 0x000fce00088f0eff */
[----:B------:R-:W-:Y:S01]  /*314a0*/  BAR.SYNC.DEFER_BLOCKING 0x0 ;  /* 0x0000000000007b1d */ /* 0x000fe20000010000 */
[----:B------:R-:W-:-:S04]  /*314b0*/  LEA R4, P1, R3, R0, 0x1 ;  /* 0x0000000003047211 */ /* 0x000fc800078208ff */
[----:B------:R-:W-:Y:S01]  /*314c0*/  LEA.HI.X.SX32 R5, R3, R2, 0x1, P1 ;  /* 0x0000000203057211 */ /* 0x000fe200008f0eff */
[----:B------:R-:W2:Y:S01]  /*314d0*/  LDL.LU R28, [R1+0x34] ;  /* 0x00003400011c7983 */ /* 0x000ea20000300800 */
[----:B-1----:R-:W-:-:S03]  /*314e0*/  IMAD R9, R9, R7, RZ ;  /* 0x0000000709097224 */ /* 0x002fc600078e02ff */
[----:B------:R1:W-:Y:S02]  /*314f0*/  @P4 STG.E.U16 desc[UR10][R4.64], R12 ;  /* 0x0000000c04004986 */ /* 0x0003e4000c10150a */
[----:B-1----:R-:W-:-:S04]  /*31500*/  LEA R4, P4, R9, R0, 0x1 ;  /* 0x0000000009047211 */ /* 0x002fc800078808ff */
[----:B------:R-:W-:Y:S02]  /*31510*/  LEA.HI.X.SX32 R5, R9, R2, 0x1, P4 ;  /* 0x0000000209057211 */ /* 0x000fe400020f0eff */
[----:B------:R-:W1:Y:S01]  /*31520*/  LDC R9, c[0x0][0x3b8] ;  /* 0x0000ee00ff097b82 */ /* 0x000e620000000800 */
[-C--:B------:R-:W-:Y:S01]  /*31530*/  IMAD R29, R29, R7.reuse, RZ ;  /* 0x000000071d1d7224 */ /* 0x080fe200078e02ff */
[C---:B-----5:R-:W-:Y:S01]  /*31540*/  ISETP.LT.AND P1, PT, R10.reuse, UR15, !P0 ;  /* 0x0000000f0a007c0c */ /* 0x060fe2000c721270 */
[----:B------:R-:W-:-:S03]  /*31550*/  IMAD R10, R10, R7, RZ ;  /* 0x000000070a0a7224 */ /* 0x000fc600078e02ff */
[----:B------:R-:W-:-:S04]  /*31560*/  LEA R6, P6, R29, R0, 0x1 ;  /* 0x000000001d067211 */ /* 0x000fc800078c08ff */
[----:B------:R-:W-:Y:S02]  /*31570*/  LEA.HI.X.SX32 R7, R29, R2, 0x1, P6 ;  /* 0x000000021d077211 */ /* 0x000fe400030f0eff */
[----:B------:R-:W4:Y:S01]  /*31580*/  LDL.LU R29, [R1+0x30] ;  /* 0x00003000011d7983 */ /* 0x000f220000300800 */
[C---:B------:R-:W-:Y:S02]  /*31590*/  LEA R8, P6, R10.reuse, R0, 0x1 ;  /* 0x000000000a087211 */ /* 0x040fe400078c08ff */
[C---:B------:R-:W-:Y:S01]  /*315a0*/  ISETP.LT.AND P4, PT, R11.reuse, UR15, !P0 ;  /* 0x0000000f0b007c0c */ /* 0x040fe2000c781270 */
[----:B---3--:R3:W-:Y:S01]  /*315b0*/  @P2 STG.E.U16 desc[UR10][R6.64], R16 ;  /* 0x0000001006002986 */ /* 0x0087e2000c10150a */
[----:B-1----:R-:W-:Y:S01]  /*315c0*/  IMAD R11, R11, R9, RZ ;  /* 0x000000090b0b7224 */ /* 0x002fe200078e02ff */
[----:B------:R-:W-:Y:S02]  /*315d0*/  LEA.HI.X.SX32 R9, R10, R2, 0x1, P6 ;  /* 0x000000020a097211 */ /* 0x000fe400030f0eff */
[----:B0-----:R-:W-:Y:S01]  /*315e0*/  @P3 STG.E.U16 desc[UR10][R4.64], R24 ;  /* 0x0000001804003986 */ /* 0x001fe2000c10150a */
[----:B---3--:R-:W2:Y:S03]  /*315f0*/  LDC R6, c[0x0][0x3b8] ;  /* 0x0000ee00ff067b82 */ /* 0x008ea60000000800 */
[----:B------:R-:W3:Y:S04]  /*31600*/  LDL.LU R10, [R1+0x40] ;  /* 0x00004000010a7983 */ /* 0x000ee80000300800 */
[----:B------:R0:W-:Y:S04]  /*31610*/  @P1 STG.E.U16 desc[UR10][R8.64], R20 ;  /* 0x0000001408001986 */ /* 0x0001e8000c10150a */
[----:B0-----:R-:W5:Y:S01]  /*31620*/  LDL.LU R9, [R1+0x38] ;  /* 0x0000380001097983 */ /* 0x001f620000300800 */
[----:B------:R-:W-:-:S02]  /*31630*/  LEA R4, P2, R11, R0, 0x1 ;  /* 0x000000000b047211 */ /* 0x000fc400078408ff */
[----:B------:R-:W-:Y:S02]  /*31640*/  PRMT R12, R12, 0x7632, R12 ;  /* 0x000076320c0c7816 */ /* 0x000fe4000000000c */
[----:B------:R-:W-:-:S05]  /*31650*/  LEA.HI.X.SX32 R5, R11, R2, 0x1, P2 ;  /* 0x000000020b057211 */ /* 0x000fca00010f0eff */
[----:B------:R0:W-:Y:S02]  /*31660*/  @P4 STG.E.U16 desc[UR10][R4.64], R12 ;  /* 0x0000000c04004986 */ /* 0x0001e4000c10150a */
[----:B0-----:R-:W0:Y:S01]  /*31670*/  LDC R5, c[0x0][0x3b8] ;  /* 0x0000ee00ff057b82 */ /* 0x001e220000000800 */
[C---:B--2---:R-:W-:Y:S01]  /*31680*/  IMAD R8, R28.reuse, R6, RZ ;  /* 0x000000061c087224 */ /* 0x044fe200078e02ff */
[----:B------:R-:W-:-:S04]  /*31690*/  ISETP.LT.AND P3, PT, R28, UR15, !P0 ;  /* 0x0000000f1c007c0c */ /* 0x000fc8000c761270 */
[----:B------:R-:W-:Y:S01]  /*316a0*/  LEA R4, P4, R8, R0, 0x1 ;  /* 0x0000000008047211 */ /* 0x000fe200078808ff */
[C---:B----4-:R-:W-:Y:S01]  /*316b0*/  IMAD R7, R29.reuse, R6, RZ ;  /* 0x000000061d077224 */ /* 0x050fe200078e02ff */
[----:B------:R-:W-:Y:S02]  /*316c0*/  ISETP.LT.AND P1, PT, R29, UR15, !P0 ;  /* 0x0000000f1d007c0c */ /* 0x000fe4000c721270 */
[----:B------:R-:W2:Y:S02]  /*316d0*/  LDL.LU R29, [R1+0x4c] ;  /* 0x00004c00011d7983 */ /* 0x000ea40000300800 */
[C---:B------:R-:W-:Y:S02]  /*316e0*/  LEA R6, P2, R7.reuse, R0, 0x1 ;  /* 0x0000000007067211 */ /* 0x040fe400078408ff */
[----:B------:R-:W4:Y:S02]  /*316f0*/  LDL.LU R11, [R1+0x70] ;  /* 0x00007000010b7983 */ /* 0x000f240000300800 */
[----:B------:R-:W-:-:S02]  /*31700*/  LEA.HI.X.SX32 R7, R7, R2, 0x1, P2 ;  /* 0x0000000207077211 */ /* 0x000fc400010f0eff */
[----:B------:R-:W2:Y:S04]  /*31710*/  LDL.LU R28, [R1+0x50] ;  /* 0x00005000011c7983 */ /* 0x000ea80000300800 */
[----:B------:R-:W2:Y:S01]  /*31720*/  LDL.LU R12, [R1+0x48] ;  /* 0x00004800010c7983 */ /* 0x000ea20000300800 */
[C---:B-----5:R-:W-:Y:S01]  /*31730*/  ISETP.LT.AND P2, PT, R9.reuse, UR15, !P0 ;  /* 0x0000000f09007c0c */ /* 0x060fe2000c741270 */
[----:B0-----:R-:W-:Y:S01]  /*31740*/  IMAD R9, R9, R5, RZ ;  /* 0x0000000509097224 */ /* 0x001fe200078e02ff */
[----:B------:R-:W-:Y:S02]  /*31750*/  LEA.HI.X.SX32 R5, R8, R2, 0x1, P4 ;  /* 0x0000000208057211 */ /* 0x000fe400020f0eff */
[----:B------:R-:W5:Y:S01]  /*31760*/  LDL.LU R8, [R1+0x3c] ;  /* 0x00003c0001087983 */ /* 0x000f620000300800 */
[----:B------:R-:W-:-:S05]  /*31770*/  PRMT R16, R16, 0x7632, R16 ;  /* 0x0000763210107816 */ /* 0x000fca0000000010 */
[----:B------:R0:W-:Y:S02]  /*31780*/  @P1 STG.E.U16 desc[UR10][R6.64], R16 ;  /* 0x0000001006001986 */ /* 0x0001e4000c10150a */
[----:B0-----:R-:W2:Y:S01]  /*31790*/  LDC R16, c[0x0][0x3b8] ;  /* 0x0000ee00ff107b82 */ /* 0x001ea20000000800 */
[----:B------:R-:W-:Y:S02]  /*317a0*/  PRMT R24, R24, 0x7632, R24 ;  /* 0x0000763218187816 */ /* 0x000fe40000000018 */
[----:B------:R-:W-:-:S03]  /*317b0*/  LEA R6, P4, R9, R0, 0x1 ;  /* 0x0000000009067211 */ /* 0x000fc600078808ff */
[----:B------:R5:W-:Y:S01]  /*317c0*/  @P3 STG.E.U16 desc[UR10][R4.64], R24 ;  /* 0x0000001804003986 */ /* 0x000be2000c10150a */
[----:B------:R-:W-:Y:S02]  /*317d0*/  LEA.HI.X.SX32 R7, R9, R2, 0x1, P4 ;  /* 0x0000000209077211 */ /* 0x000fe400020f0eff */
[----:B------:R-:W-:Y:S02]  /*317e0*/  PRMT R20, R20, 0x7632, R20 ;  /* 0x0000763214147816 */ /* 0x000fe40000000014 */
[----:B---3--:R-:W-:-:S03]  /*317f0*/  ISETP.LT.AND P4, PT, R10, UR15, !P0 ;  /* 0x0000000f0a007c0c */ /* 0x008fc6000c781270 */
[----:B------:R0:W-:Y:S01]  /*31800*/  @P2 STG.E.U16 desc[UR10][R6.64], R20 ;  /* 0x0000001406002986 */ /* 0x0001e2000c10150a */
[-C--:B--2---:R-:W-:Y:S02]  /*31810*/  IMAD R9, R12, R16.reuse, RZ ;  /* 0x000000100c097224 */ /* 0x084fe400078e02ff */
[CC--:B-----5:R-:W-:Y:S01]  /*31820*/  IMAD R5, R8.reuse, R16.reuse, RZ ;  /* 0x0000001008057224 */ /* 0x0e0fe200078e02ff */
[----:B------:R-:W-:Y:S01]  /*31830*/  ISETP.LT.AND P1, PT, R8, UR15, !P0 ;  /* 0x0000000f08007c0c */ /* 0x000fe2000c721270 */
[----:B------:R-:W-:Y:S02]  /*31840*/  IMAD R8, R10, R16, RZ ;  /* 0x000000100a087224 */ /* 0x000fe400078e02ff */
[----:B------:R-:W2:Y:S01]  /*31850*/  LDL.LU R10, [R1+0x60] ;  /* 0x00006000010a7983 */ /* 0x000ea20000300800 */
[-C--:B------:R-:W-:Y:S02]  /*31860*/  LEA R4, P3, R5, R0.reuse, 0x1 ;  /* 0x0000000005047211 */ /* 0x080fe400078608ff */
[----:B0-----:R-:W-:-:S02]  /*31870*/  LEA R6, P6, R8, R0, 0x1 ;  /* 0x0000000008067211 */ /* 0x001fc400078c08ff */
[-C--:B------:R-:W-:Y:S02]  /*31880*/  LEA.HI.X.SX32 R5, R5, R2.reuse, 0x1, P3 ;  /* 0x0000000205057211 */ /* 0x080fe400018f0eff */
[----:B------:R-:W-:-:S03]  /*31890*/  LEA.HI.X.SX32 R7, R8, R2, 0x1, P6 ;  /* 0x0000000208077211 */ /* 0x000fc600030f0eff */
[----:B------:R0:W-:Y:S01]  /*318a0*/  @P1 STG.E.U16 desc[UR10][R4.64], R13 ;  /* 0x0000000d04001986 */ /* 0x0001e2000c10150a */
[C---:B------:R-:W-:Y:S01]  /*318b0*/  ISETP.LT.AND P3, PT, R29.reuse, UR15, !P0 ;  /* 0x0000000f1d007c0c */ /* 0x040fe2000c761270 */
[----:B------:R-:W-:Y:S02]  /*318c0*/  IMAD R8, R29, R16, RZ ;  /* 0x000000101d087224 */ /* 0x000fe400078e02ff */
[----:B------:R-:W3:Y:S04]  /*318d0*/  LDL.LU R29, [R1+0x74] ;  /* 0x00007400011d7983 */ /* 0x000ee80000300800 */
[----:B------:R1:W-:Y:S01]  /*318e0*/  @P4 STG.E.U16 desc[UR10][R6.64], R17 ;  /* 0x0000001106004986 */ /* 0x0003e2000c10150a */
[----:B0-----:R-:W-:Y:S02]  /*318f0*/  LEA R4, P1, R9, R0, 0x1 ;  /* 0x0000000009047211 */ /* 0x001fe400078208ff */
[----:B------:R-:W-:-:S02]  /*31900*/  ISETP.LT.AND P4, PT, R28, UR15, !P0 ;  /* 0x0000000f1c007c0c */ /* 0x000fc4000c781270 */
[----:B------:R-:W-:Y:S01]  /*31910*/  LEA.HI.X.SX32 R5, R9, R2, 0x1, P1 ;  /* 0x0000000209057211 */ /* 0x000fe200008f0eff */
[----:B------:R-:W-:Y:S02]  /*31920*/  IMAD R9, R28, R16, RZ ;  /* 0x000000101c097224 */ /* 0x000fe400078e02ff */
[----:B------:R-:W5:Y:S01]  /*31930*/  LDL.LU R28, [R1+0x78] ;  /* 0x00007800011c7983 */ /* 0x000f620000300800 */
[----:B------:R-:W-:Y:S02]  /*31940*/  ISETP.LT.AND P2, PT, R12, UR15, !P0 ;  /* 0x0000000f0c007c0c */ /* 0x000fe4000c741270 */
[----:B-1----:R-:W-:-:S04]  /*31950*/  LEA R6, P6, R8, R0, 0x1 ;  /* 0x0000000008067211 */ /* 0x002fc800078c08ff */
[----:B------:R-:W-:Y:S01]  /*31960*/  LEA.HI.X.SX32 R7, R8, R2, 0x1, P6 ;  /* 0x0000000208077211 */ /* 0x000fe200030f0eff */
[----:B------:R-:W-:-:S06]  /*31970*/  IMAD R8, R14, R16, RZ ;  /* 0x000000100e087224 */ /* 0x000fcc00078e02ff */
[----:B------:R0:W-:Y:S01]  /*31980*/  @P2 STG.E.U16 desc[UR10][R4.64], R25 ;  /* 0x0000001904002986 */ /* 0x0001e2000c10150a */
[----:B------:R-:W-:-:S03]  /*31990*/  ISETP.LT.AND P2, PT, R14, UR15, !P0 ;  /* 0x0000000f0e007c0c */ /* 0x000fc6000c741270 */
[----:B------:R-:W5:Y:S01]  /*319a0*/  LDL.LU R14, [R1+0xbbc] ;  /* 0x000bbc00010e7983 */ /* 0x000f620000300800 */
[----:B------:R-:W-:-:S03]  /*319b0*/  PRMT R13, R13, 0x7632, R13 ;  /* 0x000076320d0d7816 */ /* 0x000fc6000000000d */
[----:B------:R1:W-:Y:S01]  /*319c0*/  @P3 STG.E.U16 desc[UR10][R6.64], R21 ;  /* 0x0000001506003986 */ /* 0x0003e2000c10150a */
[----:B0-----:R-:W-:-:S03]  /*319d0*/  LEA R4, P6, R9, R0, 0x1 ;  /* 0x0000000009047211 */ /* 0x001fc600078c08ff */
[----:B------:R-:W5:Y:S01]  /*319e0*/  LDL.LU R24, [R1+0x7c] ;  /* 0x00007c0001187983 */ /* 0x000f620000300800 */
[----:B------:R-:W-:Y:S02]  /*319f0*/  ISETP.LT.AND P3, PT, R15, UR15, !P0 ;  /* 0x0000000f0f007c0c */ /* 0x000fe4000c761270 */
[----:B------:R-:W-:Y:S01]  /*31a00*/  LEA.HI.X.SX32 R5, R9, R2, 0x1, P6 ;  /* 0x0000000209057211 */ /* 0x000fe200030f0eff */
[----:B------:R-:W-:Y:S01]  /*31a10*/  IMAD R9, R15, R16, RZ ;  /* 0x000000100f097224 */ /* 0x000fe200078e02ff */
[----:B------:R-:W-:Y:S01]  /*31a20*/  PRMT R17, R17, 0x7632, R17 ;  /* 0x0000763211117816 */ /* 0x000fe20000000011 */
[----:B------:R-:W5:Y:S01]  /*31a30*/  LDL.LU R15, [R1+0xbb8] ;  /* 0x000bb800010f7983 */ /* 0x000f620000300800 */
[----:B-1----:R-:W-:-:S03]  /*31a40*/  LEA R6, P6, R8, R0, 0x1 ;  /* 0x0000000008067211 */ /* 0x002fc600078c08ff */
[----:B------:R0:W-:Y:S01]  /*31a50*/  @P4 STG.E.U16 desc[UR10][R4.64], R13 ;  /* 0x0000000d04004986 */ /* 0x0001e2000c10150a */
[----:B------:R-:W-:Y:S02]  /*31a60*/  LEA.HI.X.SX32 R7, R8, R2, 0x1, P6 ;  /* 0x0000000208077211 */ /* 0x000fe400030f0eff */
[----:B------:R-:W-:Y:S01]  /*31a70*/  PRMT R25, R25, 0x7632, R25 ;  /* 0x0000763219197816 */ /* 0x000fe20000000019 */
[----:B------:R-:W5:Y:S01]  /*31a80*/  LDL.LU R12, [R1+0x80] ;  /* 0x00008000010c7983 */ /* 0x000f620000300800 */
[----:B----4-:R-:W-:-:S03]  /*31a90*/  ISETP.LT.AND P1, PT, R11, UR15, !P0 ;  /* 0x0000000f0b007c0c */ /* 0x010fc6000c721270 */
[----:B------:R-:W4:Y:S01]  /*31aa0*/  LDL.LU R11, [R1+0x84] ;  /* 0x00008400010b7983 */ /* 0x000f220000300800 */
[----:B0-----:R-:W-:-:S03]  /*31ab0*/  LEA R4, P6, R9, R0, 0x1 ;  /* 0x0000000009047211 */ /* 0x001fc600078c08ff */
[----:B------:R0:W-:Y:S01]  /*31ac0*/  @P2 STG.E.U16 desc[UR10][R6.64], R17 ;  /* 0x0000001106002986 */ /* 0x0001e2000c10150a */
[----:B------:R-:W-:-:S05]  /*31ad0*/  LEA.HI.X.SX32 R5, R9, R2, 0x1, P6 ;  /* 0x0000000209057211 */ /* 0x000fca00030f0eff */
[----:B------:R1:W-:Y:S01]  /*31ae0*/  @P3 STG.E.U16 desc[UR10][R4.64], R25 ;  /* 0x0000001904003986 */ /* 0x0003e2000c10150a */
[C---:B--2---:R-:W-:Y:S01]  /*31af0*/  ISETP.LT.AND P4, PT, R10.reuse, UR15, !P0 ;  /* 0x0000000f0a007c0c */ /* 0x044fe2000c781270 */
[----:B------:R-:W-:Y:S02]  /*31b00*/  IMAD R8, R10, R16, RZ ;  /* 0x000000100a087224 */ /* 0x000fe400078e02ff */
[----:B------:R-:W2:Y:S01]  /*31b10*/  LDL.LU R10, [R1+0x88] ;  /* 0x00008800010a7983 */ /* 0x000ea20000300800 */
[----:B---3--:R-:W-:-:S03]  /*31b20*/  ISETP.LT.AND P2, PT, R29, UR15, !P0 ;  /* 0x0000000f1d007c0c */ /* 0x008fc6000c741270 */
[----:B------:R-:W3:Y:S01]  /*31b30*/  LDL.LU R29, [R1+0x8c] ;  /* 0x00008c00011d7983 */ /* 0x000ee20000300800 */
[----:B-----5:R-:W-:-:S03]  /*31b40*/  ISETP.LT.AND P3, PT, R28, UR15, !P0 ;  /* 0x0000000f1c007c0c */ /* 0x020fc6000c761270 */
[----:B------:R-:W5:Y:S01]  /*31b50*/  LDL.LU R28, [R1+0x90] ;  /* 0x00009000011c7983 */ /* 0x000f620000300800 */
[----:B0-----:R-:W-:Y:S01]  /*31b60*/  LEA R6, P6, R8, R0, 0x1 ;  /* 0x0000000008067211 */ /* 0x001fe200078c08ff */
[----:B------:R-:W-:Y:S01]  /*31b70*/  IMAD R3, R16, 0x40, R3 ;  /* 0x0000004010037824 */ /* 0x000fe200078e0203 */
[----:B------:R-:W-:Y:S02]  /*31b80*/  PRMT R21, R21, 0x7632, R21 ;  /* 0x0000763215157816 */ /* 0x000fe40000000015 */
[----:B------:R-:W-:Y:S01]  /*31b90*/  LEA.HI.X.SX32 R7, R8, R2, 0x1, P6 ;  /* 0x0000000208077211 */ /* 0x000fe200030f0eff */
[----:B------:R-:W-:Y:S01]  /*31ba0*/  IMAD R8, R16, 0x4, R3 ;  /* 0x0000000410087824 */ /* 0x000fe200078e0203 */
[----:B-1----:R-:W-:-:S03]  /*31bb0*/  LEA R4, P6, R3, R0, 0x1 ;  /* 0x0000000003047211 */ /* 0x002fc600078c08ff */
[----:B------:R0:W-:Y:S01]  /*31bc0*/  @P4 STG.E.U16 desc[UR10][R6.64], R21 ;  /* 0x0000001506004986 */ /* 0x0001e2000c10150a */
[----:B------:R-:W-:Y:S01]  /*31bd0*/  LEA.HI.X.SX32 R5, R3, R2, 0x1, P6 ;  /* 0x0000000203057211 */ /* 0x000fe200030f0eff */
[----:B------:R-:W-:-:S04]  /*31be0*/  IMAD R3, R16, 0x4, R8 ;  /* 0x0000000410037824 */ /* 0x000fc800078e0208 */
[----:B------:R1:W-:Y:S01]  /*31bf0*/  @P5 STG.E.U16 desc[UR10][R4.64], R14 ;  /* 0x0000000e04005986 */ /* 0x0003e2000c10150a */
[----:B0-----:R-:W-:-:S04]  /*31c00*/  LEA R6, P6, R8, R0, 0x1 ;  /* 0x0000000008067211 */ /* 0x001fc800078c08ff */
[----:B------:R-:W-:Y:S01]  /*31c10*/  LEA.HI.X.SX32 R7, R8, R2, 0x1, P6 ;  /* 0x0000000208077211 */ /* 0x000fe200030f0eff */
[----:B------:R-:W-:Y:S01]  /*31c20*/  IMAD R8, R16, 0x4, R3 ;  /* 0x0000000410087824 */ /* 0x000fe200078e0203 */
[----:B-1----:R-:W-:-:S03]  /*31c30*/  LEA R4, P6, R3, R0, 0x1 ;  /* 0x0000000003047211 */ /* 0x002fc600078c08ff */
[----:B------:R0:W-:Y:S01]  /*31c40*/  @P1 STG.E.U16 desc[UR10][R6.64], R18 ;  /* 0x0000001206001986 */ /* 0x0001e2000c10150a */
[----:B------:R-:W-:Y:S01]  /*31c50*/  LEA.HI.X.SX32 R5, R3, R2, 0x1, P6 ;  /* 0x0000000203057211 */ /* 0x000fe200030f0eff */
[----:B------:R-:W-:Y:S01]  /*31c60*/  IMAD R3, R16, 0x4, R8 ;  /* 0x0000000410037824 */ /* 0x000fe200078e0208 */
[----:B------:R-:W-:Y:S02]  /*31c70*/  ISETP.LT.AND P4, PT, R24, UR15, !P0 ;  /* 0x0000000f18007c0c */ /* 0x000fe4000c781270 */
[----:B------:R-:W5:Y:S01]  /*31c80*/  LDL.LU R24, [R1+0x94] ;  /* 0x0000940001187983 */ /* 0x000f620000300800 */
[----:B0-----:R-:W-:-:S03]  /*31c90*/  LEA R6, P6, R8, R0, 0x1 ;  /* 0x0000000008067211 */ /* 0x001fc600078c08ff */
[----:B------:R0:W-:Y:S01]  /*31ca0*/  @P2 STG.E.U16 desc[UR10][R4.64], R26 ;  /* 0x0000001a04002986 */ /* 0x0001e2000c10150a */
[----:B------:R-:W-:Y:S02]  /*31cb0*/  LEA.HI.X.SX32 R7, R8, R2, 0x1, P6 ;  /* 0x0000000208077211 */ /* 0x000fe400030f0eff */
[----:B------:R-:W-:Y:S02]  /*31cc0*/  PRMT R14, R14, 0x7632, R14 ;  /* 0x000076320e0e7816 */ /* 0x000fe4000000000e */
[C---:B0-----:R-:W-:Y:S01]  /*31cd0*/  LEA R4, P6, R3.reuse, R0, 0x1 ;  /* 0x0000000003047211 */ /* 0x041fe200078c08ff */
[----:B------:R0:W-:Y:S01]  /*31ce0*/  @P3 STG.E.U16 desc[UR10][R6.64], R22 ;  /* 0x0000001606003986 */ /* 0x0001e2000c10150a */
[----:B------:R-:W-:Y:S02]  /*31cf0*/  ISETP.LT.AND P5, PT, R12, UR15, !P0 ;  /* 0x0000000f0c007c0c */ /* 0x000fe4000c7a1270 */
[----:B------:R-:W-:Y:S01]  /*31d00*/  LEA.HI.X.SX32 R5, R3, R2, 0x1, P6 ;  /* 0x0000000203057211 */ /* 0x000fe200030f0eff */
[----:B------:R-:W5:Y:S01]  /*31d10*/  LDL.LU R12, [R1+0x98] ;  /* 0x00009800010c7983 */ /* 0x000f620000300800 */
[----:B----4-:R-:W-:-:S03]  /*31d20*/  ISETP.LT.AND P1, PT, R11, UR15, !P0 ;  /* 0x0000000f0b007c0c */ /* 0x010fc6000c721270 */
[----:B------:R-:W4:Y:S04]  /*31d30*/  LDL.LU R11, [R1+0x9c] ;  /* 0x00009c00010b7983 */ /* 0x000f280000300800 */
[----:B------:R1:W-:Y:S01]  /*31d40*/  @P4 STG.E.U16 desc[UR10][R4.64], R14 ;  /* 0x0000000e04004986 */ /* 0x0003e2000c10150a */
[----:B--2---:R-:W-:Y:S02]  /*31d50*/  ISETP.LT.AND P2, PT, R10, UR15, !P0 ;  /* 0x0000000f0a007c0c */ /* 0x004fe4000c741270 */
[----:B---3--:R-:W-:Y:S02]  /*31d60*/  ISETP.LT.AND P3, PT, R29, UR15, !P0 ;  /* 0x0000000f1d007c0c */ /* 0x008fe4000c761270 */
[----:B------:R-:W2:Y:S04]  /*31d70*/  LDL.LU R29, [R1+0xa0] ;  /* 0x0000a000011d7983 */ /* 0x000ea80000300800 */
[----:B------:R-:W3:Y:S01]  /*31d80*/  LDL.LU R10, [R1+0xa4] ;  /* 0x0000a400010a7983 */ /* 0x000ee20000300800 */
[----:B-----5:R-:W-:-:S03]  /*31d90*/  ISETP.LT.AND P4, PT, R28, UR15, !P0 ;  /* 0x0000000f1c007c0c */ /* 0x020fc6000c781270 */
[----:B------:R-:W5:Y:S01]  /*31da0*/  LDL.LU R28, [R1+0xa8] ;  /* 0x0000a800011c7983 */ /* 0x000f620000300800 */
[----:B------:R-:W-:-:S04]  /*31db0*/  IMAD R8, R16, 0x4, R3 ;  /* 0x0000000410087824 */ /* 0x000fc800078e0203 */
[----:B------:R-:W-:Y:S01]  /*31dc0*/  IMAD R3, R16, 0x4, R8 ;  /* 0x0000000410037824 */ /* 0x000fe200078e0208 */
[----:B0-----:R-:W-:-:S04]  /*31dd0*/  LEA R6, P6, R8, R0, 0x1 ;  /* 0x0000000008067211 */ /* 0x001fc800078c08ff */
[----:B------:R-:W-:Y:S02]  /*31de0*/  LEA.HI.X.SX32 R7, R8, R2, 0x1, P6 ;  /* 0x0000000208077211 */ /* 0x000fe400030f0eff */
[C---:B-1----:R-:W-:Y:S02]  /*31df0*/  LEA R4, P6, R3.reuse, R0, 0x1 ;  /* 0x0000000003047211 */ /* 0x042fe400078c08ff */
[----:B------:R-:W-:Y:S02]  /*31e00*/  PRMT R18, R18, 0x7632, R18 ;  /* 0x0000763212127816 */ /* 0x000fe40000000012 */
[----:B------:R-:W-:Y:S02]  /*31e10*/  LEA.HI.X.SX32 R5, R3, R2, 0x1, P6 ;  /* 0x0000000203057211 */ /* 0x000fe400030f0eff */
[----:B------:R-:W-:Y:S01]  /*31e20*/  PRMT R26, R26, 0x7632, R26 ;  /* 0x000076321a1a7816 */ /* 0x000fe2000000001a */
[----:B------:R-:W-:Y:S04]  /*31e30*/  @P5 STG.E.U16 desc[UR10][R6.64], R18 ;  /* 0x0000001206005986 */ /* 0x000fe8000c10150a */
[----:B------:R0:W-:Y:S02]  /*31e40*/  @P1 STG.E.U16 desc[UR10][R4.64], R26 ;  /* 0x0000001a04001986 */ /* 0x0001e4000c10150a */
[----:B0-----:R-:W0:Y:S01]  /*31e50*/  LDC R26, c[0x0][0x3b8] ;  /* 0x0000ee00ff1a7b82 */ /* 0x001e220000000800 */
[----:B------:R-:W-:-:S04]  /*31e60*/  IMAD R7, R16, 0x4, R3 ;  /* 0x0000000410077824 */ /* 0x000fc800078e0203 */
[----:B------:R-:W-:Y:S01]  /*31e70*/  IMAD R3, R16, 0x4, R7 ;  /* 0x0000000410037824 */ /* 0x000fe200078e0207 */
[C---:B------:R-:W-:Y:S01]  /*31e80*/  LEA R6, P6, R7.reuse, R0, 0x1 ;  /* 0x0000000007067211 */ /* 0x040fe200078c08ff */
[----:B------:R-:W4:Y:S03]  /*31e90*/  LDL.LU R16, [R1+0x44] ;  /* 0x0000440001107983 */ /* 0x000f260000300800 */
[----:B------:R-:W-:Y:S02]  /*31ea0*/  LEA.HI.X.SX32 R7, R7, R2, 0x1, P6 ;  /* 0x0000000207077211 */ /* 0x000fe400030f0eff */
[C---:B------:R-:W-:Y:S02]  /*31eb0*/  LEA R4, P6, R3.reuse, R0, 0x1 ;  /* 0x0000000003047211 */ /* 0x040fe400078c08ff */
[----:B------:R-:W-:Y:S02]  /*31ec0*/  PRMT R22, R22, 0x7632, R22 ;  /* 0x0000763216167816 */ /* 0x000fe40000000016 */
[----:B------:R-:W-:-:S02]  /*31ed0*/  LEA.HI.X.SX32 R5, R3, R2, 0x1, P6 ;  /* 0x0000000203057211 */ /* 0x000fc400030f0eff */
[----:B------:R-:W-:Y:S01]  /*31ee0*/  ISETP.LT.AND P5, PT, R24, UR15, !P0 ;  /* 0x0000000f18007c0c */ /* 0x000fe2000c7a1270 */
[C---:B0-----:R-:W-:Y:S01]  /*31ef0*/  IMAD R8, R26.reuse, 0x4, R3 ;  /* 0x000000041a087824 */ /* 0x041fe200078e0203 */
[----:B------:R0:W-:Y:S03]  /*31f00*/  @P2 STG.E.U16 desc[UR10][R6.64], R22 ;  /* 0x0000001606002986 */ /* 0x0001e6000c10150a */
[----:B------:R-:W-:Y:S01]  /*31f10*/  IMAD R3, R26, 0x4, R8 ;  /* 0x000000041a037824 */ /* 0x000fe200078e0208 */
[----:B------:R1:W-:Y:S04]  /*31f20*/  @P3 STG.E.U16 desc[UR10][R4.64], R15 ;  /* 0x0000000f04003986 */ /* 0x0003e8000c10150a */
[----:B------:R-:W4:Y:S01]  /*31f30*/  LDL.LU R24, [R1+0x28] ;  /* 0x0000280001187983 */ /* 0x000f220000300800 */
[----:B0-----:R-:W-:-:S03]  /*31f40*/  LEA R6, P2, R8, R0, 0x1 ;  /* 0x0000000008067211 */ /* 0x001fc600078408ff */
[----:B------:R-:W4:Y:S01]  /*31f50*/  LDL.LU R25, [R1+0x64] ;  /* 0x0000640001197983 */ /* 0x000f220000300800 */
[C---:B-1----:R-:W-:Y:S02]  /*31f60*/  LEA R4, P6, R3.reuse, R0, 0x1 ;  /* 0x0000000003047211 */ /* 0x042fe400078c08ff */
[-C--:B------:R-:W-:Y:S02]  /*31f70*/  LEA.HI.X.SX32 R7, R8, R2.reuse, 0x1, P2 ;  /* 0x0000000208077211 */ /* 0x080fe400010f0eff */
[----:B------:R-:W-:-:S03]  /*31f80*/  LEA.HI.X.SX32 R5, R3, R2, 0x1, P6 ;  /* 0x0000000203057211 */ /* 0x000fc600030f0eff */
[----:B------:R-:W-:Y:S04]  /*31f90*/  @P4 STG.E.U16 desc[UR10][R6.64], R19 ;  /* 0x0000001306004986 */ /* 0x000fe8000c10150a */
[----:B------:R0:W-:Y:S01]  /*31fa0*/  @P5 STG.E.U16 desc[UR10][R4.64], R27 ;  /* 0x0000001b04005986 */ /* 0x0001e2000c10150a */
[----:B--2---:R-:W-:-:S03]  /*31fb0*/  ISETP.LT.AND P2, PT, R29, UR15, !P0 ;  /* 0x0000000f1d007c0c */ /* 0x004fc6000c741270 */
[----:B------:R-:W2:Y:S01]  /*31fc0*/  LDL.LU R29, [R1+0xac] ;  /* 0x0000ac00011d7983 */ /* 0x000ea20000300800 */
[----:B-----5:R-:W-:-:S03]  /*31fd0*/  ISETP.LT.AND P5, PT, R28, UR15, !P0 ;  /* 0x0000000f1c007c0c */ /* 0x020fc6000c7a1270 */
[----:B------:R-:W5:Y:S01]  /*31fe0*/  LDL.LU R28, [R1+0xbc] ;  /* 0x0000bc00011c7983 */ /* 0x000f620000300800 */
[----:B------:R-:W-:Y:S01]  /*31ff0*/  IMAD R9, R26, 0x4, R3 ;  /* 0x000000041a097824 */ /* 0x000fe200078e0203 */
[----:B------:R-:W-:Y:S02]  /*32000*/  ISETP.LT.AND P1, PT, R12, UR15, !P0 ;  /* 0x0000000f0c007c0c */ /* 0x000fe4000c721270 */
[----:B---3--:R-:W-:Y:S01]  /*32010*/  ISETP.LT.AND P4, PT, R10, UR15, !P0 ;  /* 0x0000000f0a007c0c */ /* 0x008fe2000c781270 */
[C---:B------:R-:W-:Y:S01]  /*32020*/  IMAD R10, R26.reuse, 0x4, R9 ;  /* 0x000000041a0a7824 */ /* 0x040fe200078e0209 */
[----:B------:R-:W-:Y:S02]  /*32030*/  LEA R8, P6, R9, R0, 0x1 ;  /* 0x0000000009087211 */ /* 0x000fe400078c08ff */
[----:B----4-:R-:W-:Y:S01]  /*32040*/  ISETP.LT.AND P3, PT, R11, UR15, !P0 ;  /* 0x0000000f0b007c0c */ /* 0x010fe2000c761270 */
[----:B------:R-:W-:Y:S01]  /*32050*/  IMAD R22, R26, 0x4, R10 ;  /* 0x000000041a167824 */ /* 0x000fe200078e020a */
[----:B------:R-:W-:-:S02]  /*32060*/  LEA.HI.X.SX32 R9, R9, R2, 0x1, P6 ;  /* 0x0000000209097211 */ /* 0x000fc400030f0eff */
[C---:B------:R-:W-:Y:S02]  /*32070*/  LEA R14, P6, R10.reuse, R0, 0x1 ;  /* 0x000000000a0e7211 */ /* 0x040fe400078c08ff */
[----:B------:R-:W-:Y:S01]  /*32080*/  PRMT R3, R15, 0x7632, R3 ;  /* 0x000076320f037816 */ /* 0x000fe20000000003 */
[----:B------:R-:W-:Y:S01]  /*32090*/  @P1 STG.E.U16 desc[UR10][R8.64], R23 ;  /* 0x0000001708001986 */ /* 0x000fe2000c10150a */
[----:B------:R-:W-:Y:S02]  /*320a0*/  LEA.HI.X.SX32 R15, R10, R2, 0x1, P6 ;  /* 0x000000020a0f7211 */ /* 0x000fe400030f0eff */
[----:B------:R-:W-:Y:S02]  /*320b0*/  PRMT R20, R19, 0x7632, R20 ;  /* 0x0000763213147816 */ /* 0x000fe40000000014 */
[----:B0-----:R-:W-:Y:S01]  /*320c0*/  PRMT R27, R27, 0x7632, R27 ;  /* 0x000076321b1b7816 */ /* 0x001fe2000000001b */
[----:B------:R-:W0:Y:S04]  /*320d0*/  LDS.128 R4, [R16] ;  /* 0x0000000010047984 */ /* 0x000e280000000c00 */
[----:B-----5:R1:W-:Y:S01]  /*320e0*/  STL [R1+0xbb4], R28 ;  /* 0x000bb41c01007387 */ /* 0x0203e20000100800 */
[----:B------:R-:W-:-:S03]  /*320f0*/  LEA R12, P1, R22, R0, 0x1 ;  /* 0x00000000160c7211 */ /* 0x000fc600078208ff */
[----:B------:R3:W-:Y:S04]  /*32100*/  @P3 STG.E.U16 desc[UR10][R14.64], R3 ;  /* 0x000000030e003986 */ /* 0x0007e8000c10150a */
[----:B------:R-:W4:Y:S04]  /*32110*/  LDS.128 R8, [R24] ;  /* 0x0000000018087984 */ /* 0x000f280000000c00 */
[----:B-1----:R-:W5:Y:S01]  /*32120*/  LDL.LU R28, [R1+0xb0] ;  /* 0x0000b000011c7983 */ /* 0x002f620000300800 */
[----:B------:R-:W-:Y:S01]  /*32130*/  LEA.HI.X.SX32 R13, R22, R2, 0x1, P1 ;  /* 0x00000002160d7211 */ /* 0x000fe200008f0eff */
[----:B------:R-:W-:Y:S01]  /*32140*/  IMAD R22, R26, 0x4, R22 ;  /* 0x000000041a167824 */ /* 0x000fe200078e0216 */
[C---:B------:R-:W-:Y:S01]  /*32150*/  ISETP.LT.AND P1, PT, R25.reuse, UR15, !P0 ;  /* 0x0000000f19007c0c */ /* 0x040fe2000c721270 */
[----:B---3--:R-:W-:Y:S01]  /*32160*/  IMAD R3, R25, R26, RZ ;  /* 0x0000001a19037224 */ /* 0x008fe200078e02ff */
[----:B------:R-:W-:Y:S01]  /*32170*/  PRMT R23, R23, 0x7632, R23 ;  /* 0x0000763217177816 */ /* 0x000fe20000000017 */
[----:B------:R1:W-:Y:S04]  /*32180*/  @P2 STG.E.U16 desc[UR10][R12.64], R20 ;  /* 0x000000140c002986 */ /* 0x0003e8000c10150a */
[----:B------:R3:W-:Y:S01]  /*32190*/  LDS.128 R12, [R24+0x200] ;  /* 0x00020000180c7984 */ /* 0x0007e20000000c00 */
[----:B--2---:R-:W-:-:S03]  /*321a0*/  ISETP.LT.AND P3, PT, R29, UR15, !P0 ;  /* 0x0000000f1d007c0c */ /* 0x004fc6000c761270 */
[----:B------:R-:W2:Y:S01]  /*321b0*/  LDL.LU R29, [R1+0xc4] ;  /* 0x0000c400011d7983 */ /* 0x000ea20000300800 */
[----:B-1----:R-:W-:-:S03]  /*321c0*/  LEA R20, P2, R22, R0, 0x1 ;  /* 0x0000000016147211 */ /* 0x002fc600078408ff */
[----:B------:R-:W1:Y:S01]  /*321d0*/  LDS.128 R16, [R16+0x200] ;  /* 0x0002000010107984 */ /* 0x000e620000000c00 */
[C---:B---3--:R-:W-:Y:S02]  /*321e0*/  LEA R24, P6, R3.reuse, R0, 0x1 ;  /* 0x0000000003187211 */ /* 0x048fe400078c08ff */
[-C--:B------:R-:W-:Y:S02]  /*321f0*/  LEA.HI.X.SX32 R21, R22, R2.reuse, 0x1, P2 ;  /* 0x0000000216157211 */ /* 0x080fe400010f0eff */
[----:B------:R-:W-:Y:S02]  /*32200*/  LEA.HI.X.SX32 R25, R3, R2, 0x1, P6 ;  /* 0x0000000203197211 */ /* 0x000fe400030f0eff */
[----:B------:R-:W3:Y:S01]  /*32210*/  LDL.LU R3, [R1+0xb4] ;  /* 0x0000b40001037983 */ /* 0x000ee20000300800 */
[----:B------:R-:W-:-:S03]  /*32220*/  IMAD R22, R26, 0x8, R22 ;  /* 0x000000081a167824 */ /* 0x000fc600078e0216 */
[----:B------:R0:W-:Y:S04]  /*32230*/  @P4 STG.E.U16 desc[UR10][R20.64], R27 ;  /* 0x0000001b14004986 */ /* 0x0001e8000c10150a */
[----:B------:R1:W-:Y:S01]  /*32240*/  @P1 STG.E.U16 desc[UR10][R24.64], R23 ;  /* 0x0000001718001986 */ /* 0x0003e2000c10150a */
[----:B0-----:R-:W0:Y:S01]  /*32250*/  LDC R27, c[0x0][0x3b8] ;  /* 0x0000ee00ff1b7b82 */ /* 0x001e220000000800 */
[----:B-----5:R-:W-:Y:S02]  /*32260*/  ISETP.LT.AND P2, PT, R28, UR15, !P0 ;  /* 0x0000000f1c007c0c */ /* 0x020fe4000c741270 */
[----:B------:R-:W5:Y:S04]  /*32270*/  LDL.LU R28, [R1+0xbb4] ;  /* 0x000bb400011c7983 */ /* 0x000f680000300800 */
[----:B------:R-:W2:Y:S04]  /*32280*/  LDL.LU R26, [R1+0xc8] ;  /* 0x0000c800011a7983 */ /* 0x000ea80000300800 */
[----:B-1----:R-:W2:Y:S01]  /*32290*/  LDL.LU R24, [R1+0xb8] ;  /* 0x0000b80001187983 */ /* 0x002ea20000300800 */
[----:B------:R-:W-:-:S03]  /*322a0*/  LEA R20, P6, R22, R0, 0x1 ;  /* 0x0000000016147211 */ /* 0x000fc600078c08ff */
[----:B------:R-:W4:Y:S01]  /*322b0*/  LDL.LU R25, [R1+0xd0] ;  /* 0x0000d00001197983 */ /* 0x000f220000300800 */
[----:B------:R-:W-:Y:S02]  /*322c0*/  LEA.HI.X.SX32 R21, R22, R2, 0x1, P6 ;  /* 0x0000000216157211 */ /* 0x000fe400030f0eff */
[----:B---3--:R-:W-:Y:S01]  /*322d0*/  ISETP.LT.AND P4, PT, R3, UR15, !P0 ;  /* 0x0000000f03007c0c */ /* 0x008fe2000c781270 */
[----:B0-----:R-:W-:Y:S02]  /*322e0*/  IMAD R3, R27, 0x4, R22 ;  /* 0x000000041b037824 */ /* 0x001fe400078e0216 */
[----:B------:R0:W-:Y:S03]  /*322f0*/  @P5 STG.E.U16 desc[UR10][R20.64], R4 ;  /* 0x0000000414005986 */ /* 0x0001e6000c10150a */
[----:B------:R-:W-:-:S04]  /*32300*/  LEA R22, P6, R3, R0, 0x1 ;  /* 0x0000000003167211 */ /* 0x000fc800078c08ff */
[----:B------:R-:W-:Y:S02]  /*32310*/  LEA.HI.X.SX32 R23, R3, R2, 0x1, P6 ;  /* 0x0000000203177211 */ /* 0x000fe400030f0eff */
[----:B--2---:R-:W-:Y:S01]  /*32320*/  ISETP.LT.AND P1, PT, R24, UR15, !P0 ;  /* 0x0000000f18007c0c */ /* 0x004fe2000c721270 */
[C---:B------:R-:W-:Y:S01]  /*32330*/  IMAD R24, R27.reuse, 0x4, R3 ;  /* 0x000000041b187824 */ /* 0x040fe200078e0203 */
[----:B-----5:R-:W-:Y:S02]  /*32340*/  ISETP.LT.AND P5, PT, R28, UR15, !P0 ;  /* 0x0000000f1c007c0c */ /* 0x020fe4000c7a1270 */
[----:B------:R-:W2:Y:S02]  /*32350*/  LDL.LU R28, [R1+0xd4] ;  /* 0x0000d400011c7983 */ /* 0x000ea40000300800 */
[----:B0-----:R-:W-:Y:S01]  /*32360*/  LEA R20, P6, R24, R0, 0x1 ;  /* 0x0000000018147211 */ /* 0x001fe200078c08ff */
[----:B------:R-:W-:-:S03]  /*32370*/  IMAD R3, R27, 0x4, R24 ;  /* 0x000000041b037824 */ /* 0x000fc600078e0218 */
[----:B------:R-:W-:Y:S02]  /*32380*/  LEA.HI.X.SX32 R21, R24, R2, 0x1, P6 ;  /* 0x0000000218157211 */ /* 0x000fe400030f0eff */
[----:B------:R-:W3:Y:S04]  /*32390*/  LDL.LU R24, [R1+0xc0] ;  /* 0x0000c00001187983 */ /* 0x000ee80000300800 */
[----:B----4-:R0:W-:Y:S04]  /*323a0*/  @P3 STG.E.U16 desc[UR10][R22.64], R8 ;  /* 0x0000000816003986 */ /* 0x0101e8000c10150a */
[----:B------:R-:W-:Y:S01]  /*323b0*/  @P2 STG.E.U16 desc[UR10][R20.64], R16 ;  /* 0x0000001014002986 */ /* 0x000fe2000c10150a */
[----:B------:R-:W-:-:S03]  /*323c0*/  ISETP.LT.AND P2, PT, R29, UR15, !P0 ;  /* 0x0000000f1d007c0c */ /* 0x000fc6000c741270 */
[----:B------:R-:W4:Y:S01]  /*323d0*/  LDL.LU R29, [R1+0xdc] ;  /* 0x0000dc00011d7983 */ /* 0x000f220000300800 */
[----:B0-----:R-:W-:-:S04]  /*323e0*/  LEA R22, P6, R3, R0, 0x1 ;  /* 0x0000000003167211 */ /* 0x001fc800078c08ff */
[----:B------:R-:W-:-:S05]  /*323f0*/  LEA.HI.X.SX32 R23, R3, R2, 0x1, P6 ;  /* 0x0000000203177211 */ /* 0x000fca00030f0eff */
[----:B------:R0:W-:Y:S01]  /*32400*/  @P4 STG.E.U16 desc[UR10][R22.64], R12 ;  /* 0x0000000c16004986 */ /* 0x0001e2000c10150a */
[----:B------:R-:W-:-:S03]  /*32410*/  ISETP.LT.AND P4, PT, R26, UR15, !P0 ;  /* 0x0000000f1a007c0c */ /* 0x000fc6000c781270 */
[----:B------:R-:W5:Y:S01]  /*32420*/  LDL.LU R26, [R1+0xe0] ;  /* 0x0000e000011a7983 */ /* 0x000f620000300800 */
[----:B------:R-:W-:Y:S02]  /*32430*/  PRMT R8, R8, 0x7632, R8 ;  /* 0x0000763208087816 */ /* 0x000fe40000000008 */
[----:B0-----:R-:W-:Y:S02]  /*32440*/  PRMT R12, R4, 0x7632, R12 ;  /* 0x00007632040c7816 */ /* 0x001fe4000000000c */
[----:B---3--:R-:W-:Y:S01]  /*32450*/  ISETP.LT.AND P3, PT, R24, UR15, !P0 ;  /* 0x0000000f18007c0c */ /* 0x008fe2000c761270 */
[----:B------:R-:W-:-:S04]  /*32460*/  IMAD R24, R27, 0x4, R3 ;  /* 0x000000041b187824 */ /* 0x000fc800078e0203 */
[----:B------:R-:W-:Y:S01]  /*32470*/  IMAD R3, R27, 0x4, R24 ;  /* 0x000000041b037824 */ /* 0x000fe200078e0218 */
[----:B------:R-:W-:-:S04]  /*32480*/  LEA R20, P6, R24, R0, 0x1 ;  /* 0x0000000018147211 */ /* 0x000fc800078c08ff */
[----:B------:R-:W-:Y:S02]  /*32490*/  LEA.HI.X.SX32 R21, R24, R2, 0x1, P6 ;  /* 0x0000000218157211 */ /* 0x000fe400030f0eff */
[C---:B------:R-:W-:Y:S01]  /*324a0*/  LEA R22, P6, R3.reuse, R0, 0x1 ;  /* 0x0000000003167211 */ /* 0x040fe200078c08ff */
[----:B------:R-:W3:Y:S03]  /*324b0*/  LDL.LU R24, [R1+0xe4] ;  /* 0x0000e40001187983 */ /* 0x000ee60000300800 */
[----:B------:R-:W-:Y:S01]  /*324c0*/  LEA.HI.X.SX32 R23, R3, R2, 0x1, P6 ;  /* 0x0000000203177211 */ /* 0x000fe200030f0eff */
[----:B------:R-:W-:Y:S04]  /*324d0*/  @P1 STG.E.U16 desc[UR10][R20.64], R12 ;  /* 0x0000000c14001986 */ /* 0x000fe8000c10150a */
[----:B------:R0:W-:Y:S01]  /*324e0*/  @P5 STG.E.U16 desc[UR10][R22.64], R8 ;  /* 0x0000000816005986 */ /* 0x0001e2000c10150a */
[----:B--2---:R-:W-:-:S03]  /*324f0*/  ISETP.LT.AND P5, PT, R28, UR15, !P0 ;  /* 0x0000000f1c007c0c */ /* 0x004fc6000c7a1270 */
[----:B0-----:R-:W2:Y:S04]  /*32500*/  LDL.LU R8, [R1+0xd8] ;  /* 0x0000d80001087983 */ /* 0x001ea80000300800 */
[----:B------:R-:W2:Y:S01]  /*32510*/  LDL.LU R28, [R1+0xe8] ;  /* 0x0000e800011c7983 */ /* 0x000ea20000300800 */
[----:B------:R-:W-:-:S04]  /*32520*/  IMAD R4, R27, 0x4, R3 ;  /* 0x000000041b047824 */ /* 0x000fc800078e0203 */
[C---:B------:R-:W-:Y:S01]  /*32530*/  IMAD R3, R27.reuse, 0x4, R4 ;  /* 0x000000041b037824 */ /* 0x040fe200078e0204 */
[----:B------:R-:W-:Y:S02]  /*32540*/  LEA R20, P6, R4, R0, 0x1 ;  /* 0x0000000004147211 */ /* 0x000fe400078c08ff */
[----:B------:R-:W-:Y:S02]  /*32550*/  PRMT R16, R16, 0x7632, R16 ;  /* 0x0000763210107816 */ /* 0x000fe40000000010 */
[----:B------:R-:W-:Y:S01]  /*32560*/  LEA.HI.X.SX32 R21, R4, R2, 0x1, P6 ;  /* 0x0000000204157211 */ /* 0x000fe200030f0eff */
[----:B------:R-:W-:Y:S01]  /*32570*/  IMAD R4, R27, 0x4, R3 ;  /* 0x000000041b047824 */ /* 0x000fe200078e0203 */
[----:B------:R-:W-:-:S03]  /*32580*/  LEA R22, P6, R3, R0, 0x1 ;  /* 0x0000000003167211 */ /* 0x000fc600078c08ff */
[----:B------:R0:W-:Y:S01]  /*32590*/  @P3 STG.E.U16 desc[UR10][R20.64], R16 ;  /* 0x0000001014003986 */ /* 0x0001e2000c10150a */
[----:B------:R-:W-:Y:S01]  /*325a0*/  LEA.HI.X.SX32 R23, R3, R2, 0x1, P6 ;  /* 0x0000000203177211 */ /* 0x000fe200030f0eff */
[----:B------:R-:W-:Y:S01]  /*325b0*/  IMAD R3, R27, 0x4, R4 ;  /* 0x000000041b037824 */ /* 0x000fe200078e0204 */
[----:B------:R-:W-:Y:S02]  /*325c0*/  PRMT R12, R12, 0x7632, R12 ;  /* 0x000076320c0c7816 */ /* 0x000fe4000000000c */
[----:B------:R-:W-:Y:S02]  /*325d0*/  ISETP.LT.AND P1, PT, R25, UR15, !P0 ;  /* 0x0000000f19007c0c */ /* 0x000fe4000c721270 */
[----:B------:R-:W2:Y:S01]  /*325e0*/  LDL.LU R25, [R1+0xec] ;  /* 0x0000ec0001197983 */ /* 0x000ea20000300800 */
[----:B0-----:R-:W-:-:S03]  /*325f0*/  LEA R20, P6, R4, R0, 0x1 ;  /* 0x0000000004147211 */ /* 0x001fc600078c08ff */
[----:B------:R0:W-:Y:S01]  /*32600*/  @P2 STG.E.U16 desc[UR10][R22.64], R12 ;  /* 0x0000000c16002986 */ /* 0x0001e2000c10150a */
[----:B------:R-:W-:Y:S01]  /*32610*/  LEA.HI.X.SX32 R21, R4, R2, 0x1, P6 ;  /* 0x0000000204157211 */ /* 0x000fe200030f0eff */
[----:B------:R-:W-:Y:S01]  /*32620*/  IMAD R4, R27, 0x4, R3 ;  /* 0x000000041b047824 */ /* 0x000fe200078e0203 */
[----:B----4-:R-:W-:Y:S02]  /*32630*/  ISETP.LT.AND P2, PT, R29, UR15, !P0 ;  /* 0x0000000f1d007c0c */ /* 0x010fe4000c741270 */
[----:B------:R-:W4:Y:S01]  /*32640*/  LDL.LU R29, [R1+0x68] ;  /* 0x00006800011d7983 */ /* 0x000f220000300800 */
[----:B0-----:R-:W-:-:S03]  /*32650*/  LEA R22, P6, R3, R0, 0x1 ;  /* 0x0000000003167211 */ /* 0x001fc600078c08ff */
[----:B------:R0:W-:Y:S01]  /*32660*/  @P4 STG.E.U16 desc[UR10][R20.64], R5 ;  /* 0x0000000514004986 */ /* 0x0001e2000c10150a */
[----:B-----5:R-:W-:Y:S02]  /*32670*/  ISETP.LT.AND P4, PT, R26, UR15, !P0 ;  /* 0x0000000f1a007c0c */ /* 0x020fe4000c781270 */
[----:B------:R-:W-:Y:S01]  /*32680*/  LEA.HI.X.SX32 R23, R3, R2, 0x1, P6 ;  /* 0x0000000203177211 */ /* 0x000fe200030f0eff */
[----:B------:R-:W5:Y:S01]  /*32690*/  LDL.LU R26, [R1+0xf0] ;  /* 0x0000f000011a7983 */ /* 0x000f620000300800 */
[----:B0-----:R-:W-:-:S04]  /*326a0*/  LEA R20, P6, R4, R0, 0x1 ;  /* 0x0000000004147211 */ /* 0x001fc800078c08ff */
[----:B------:R-:W-:Y:S01]  /*326b0*/  LEA.HI.X.SX32 R21, R4, R2, 0x1, P6 ;  /* 0x0000000204157211 */ /* 0x000fe200030f0eff */
[----:B------:R0:W-:Y:S04]  /*326c0*/  @P1 STG.E.U16 desc[UR10][R22.64], R9 ;  /* 0x0000000916001986 */ /* 0x0001e8000c10150a */
[----:B------:R1:W-:Y:S01]  /*326d0*/  @P5 STG.E.U16 desc[UR10][R20.64], R17 ;  /* 0x0000001114005986 */ /* 0x0003e2000c10150a */
[----:B---3--:R-:W-:-:S03]  /*326e0*/  ISETP.LT.AND P1, PT, R24, UR15, !P0 ;  /* 0x0000000f18007c0c */ /* 0x008fc6000c721270 */
[----:B------:R-:W3:Y:S01]  /*326f0*/  LDL.LU R24, [R1+0xf4] ;  /* 0x0000f40001187983 */ /* 0x000ee20000300800 */
[----:B--2---:R-:W-:-:S03]  /*32700*/  ISETP.LT.AND P5, PT, R28, UR15, !P0 ;  /* 0x0000000f1c007c0c */ /* 0x004fc6000c7a1270 */
[----:B------:R-:W2:Y:S01]  /*32710*/  LDL.LU R28, [R1+0xf8] ;  /* 0x0000f800011c7983 */ /* 0x000ea20000300800 */
[----:B------:R-:W-:Y:S01]  /*32720*/  IMAD R3, R27, 0x4, R4 ;  /* 0x000000041b037824 */ /* 0x000fe200078e0204 */
[----:B------:R-:W-:Y:S02]  /*32730*/  ISETP.LT.AND P3, PT, R8, UR15, !P0 ;  /* 0x0000000f08007c0c */ /* 0x000fe4000c761270 */
[----:B0-----:R-:W-:Y:S01]  /*32740*/  PRMT R9, R5, 0x7632, R9 ;  /* 0x0000763205097816 */ /* 0x001fe20000000009 */
[----:B------:R-:W-:Y:S01]  /*32750*/  IMAD R8, R27, 0x4, R3 ;  /* 0x000000041b087824 */ /* 0x000fe200078e0203 */
[C---:B------:R-:W-:Y:S01]  /*32760*/  LEA R22, P6, R3.reuse, R0, 0x1 ;  /* 0x0000000003167211 */ /* 0x040fe200078c08ff */
[----:B------:R-:W2:Y:S03]  /*32770*/  LDL.LU R16, [R1+0xfc] ;  /* 0x0000fc0001107983 */ /* 0x000ea60000300800 */
[----:B------:R-:W-:Y:S01]  /*32780*/  LEA.HI.X.SX32 R23, R3, R2, 0x1, P6 ;  /* 0x0000000203177211 */ /* 0x000fe200030f0eff */
[----:B------:R-:W-:Y:S01]  /*32790*/  IMAD R3, R27, 0x4, R8 ;  /* 0x000000041b037824 */ /* 0x000fe200078e0208 */
[----:B------:R-:W-:-:S04]  /*327a0*/  LEA R4, P6, R8, R0, 0x1 ;  /* 0x0000000008047211 */ /* 0x000fc800078c08ff */
[----:B------:R-:W-:Y:S02]  /*327b0*/  LEA.HI.X.SX32 R5, R8, R2, 0x1, P6 ;  /* 0x0000000208057211 */ /* 0x000fe400030f0eff */
[----:B-1----:R-:W-:Y:S01]  /*327c0*/  LEA R20, P6, R3, R0, 0x1 ;  /* 0x0000000003147211 */ /* 0x002fe200078c08ff */
[----:B------:R-:W-:Y:S01]  /*327d0*/  @P3 STG.E.U16 desc[UR10][R22.64], R13 ;  /* 0x0000000d16003986 */ /* 0x000fe2000c10150a */
[----:B------:R-:W-:Y:S02]  /*327e0*/  IMAD R12, R27, 0x4, R3 ;  /* 0x000000041b0c7824 */ /* 0x000fe400078e0203 */
[----:B------:R-:W-:Y:S01]  /*327f0*/  LEA.HI.X.SX32 R21, R3, R2, 0x1, P6 ;  /* 0x0000000203157211 */ /* 0x000fe200030f0eff */
[----:B------:R0:W-:Y:S01]  /*32800*/  @P2 STG.E.U16 desc[UR10][R4.64], R9 ;  /* 0x0000000904002986 */ /* 0x0001e2000c10150a */
[----:B------:R-:W-:-:S03]  /*32810*/  ISETP.LT.AND P3, PT, R25, UR15, !P0 ;  /* 0x0000000f19007c0c */ /* 0x000fc6000c761270 */
[----:B------:R-:W2:Y:S01]  /*32820*/  LDL.LU R25, [R1+0x100] ;  /* 0x0001000001197983 */ /* 0x000ea20000300800 */
[----:B0-----:R-:W-:Y:S01]  /*32830*/  PRMT R9, R9, 0x7632, R9 ;  /* 0x0000763209097816 */ /* 0x001fe20000000009 */
[C---:B----4-:R-:W-:Y:S01]  /*32840*/  IMAD R3, R29.reuse, R27, RZ ;  /* 0x0000001b1d037224 */ /* 0x050fe200078e02ff */
[C---:B------:R-:W-:Y:S02]  /*32850*/  LEA R4, P6, R12.reuse, R0, 0x1 ;  /* 0x000000000c047211 */ /* 0x040fe400078c08ff */
[----:B------:R-:W-:Y:S01]  /*32860*/  ISETP.LT.AND P2, PT, R29, UR15, !P0 ;  /* 0x0000000f1d007c0c */ /* 0x000fe2000c741270 */
[----:B------:R0:W-:Y:S01]  /*32870*/  @P4 STG.E.U16 desc[UR10][R20.64], R9 ;  /* 0x0000000914004986 */ /* 0x0001e2000c10150a */
[----:B------:R-:W-:Y:S02]  /*32880*/  LEA.HI.X.SX32 R5, R12, R2, 0x1, P6 ;  /* 0x000000020c057211 */ /* 0x000fe400030f0eff */
[----:B-----5:R-:W-:Y:S01]  /*32890*/  ISETP.LT.AND P4, PT, R26, UR15, !P0 ;  /* 0x0000000f1a007c0c */ /* 0x020fe2000c781270 */
[----:B------:R-:W4:Y:S01]  /*328a0*/  LDL.LU R29, [R1+0x104] ;  /* 0x00010400011d7983 */ /* 0x000f220000300800 */
[----:B------:R-:W-:-:S03]  /*328b0*/  LEA R8, P6, R3, R0, 0x1 ;  /* 0x0000000003087211 */ /* 0x000fc600078c08ff */
[----:B------:R-:W5:Y:S01]  /*328c0*/  LDL.LU R26, [R1+0x108] ;  /* 0x00010800011a7983 */ /* 0x000f620000300800 */
[----:B------:R-:W-:Y:S02]  /*328d0*/  PRMT R17, R17, 0x7632, R17 ;  /* 0x0000763211117816 */ /* 0x000fe40000000011 */
[----:B------:R-:W-:Y:S02]  /*328e0*/  PRMT R13, R13, 0x7632, R13 ;  /* 0x000076320d0d7816 */ /* 0x000fe4000000000d */
[----:B0-----:R-:W-:Y:S01]  /*328f0*/  LEA.HI.X.SX32 R9, R3, R2, 0x1, P6 ;  /* 0x0000000203097211 */ /* 0x001fe200030f0eff */
[----:B------:R0:W-:Y:S04]  /*32900*/  @P1 STG.E.U16 desc[UR10][R4.64], R17 ;  /* 0x0000001104001986 */ /* 0x0001e8000c10150a */
[----:B------:R1:W-:Y:S01]  /*32910*/  @P2 STG.E.U16 desc[UR10][R8.64], R13 ;  /* 0x0000000d08002986 */ /* 0x0003e2000c10150a */
[----:B---3--:R-:W-:-:S03]  /*32920*/  ISETP.LT.AND P1, PT, R24, UR15, !P0 ;  /* 0x0000000f18007c0c */ /* 0x008fc6000c721270 */
[----:B------:R-:W3:Y:S01]  /*32930*/  LDL.LU R24, [R1+0x10c] ;  /* 0x00010c0001187983 */ /* 0x000ee20000300800 */
[----:B--2---:R-:W-:-:S03]  /*32940*/  ISETP.LT.AND P2, PT, R28, UR15, !P0 ;  /* 0x0000000f1c007c0c */ /* 0x004fc6000c741270 */
[----:B------:R-:W2:Y:S01]  /*32950*/  LDL.LU R28, [R1+0x110] ;  /* 0x00011000011c7983 */ /* 0x000ea20000300800 */
[----:B------:R-:W-:-:S04]  /*32960*/  IMAD R12, R27, 0x8, R12 ;  /* 0x000000081b0c7824 */ /* 0x000fc800078e020c */
[----:B------:R-:W-:Y:S01]  /*32970*/  IMAD R3, R27, 0x4, R12 ;  /* 0x000000041b037824 */ /* 0x000fe200078e020c */
[----:B0-----:R-:W-:-:S04]  /*32980*/  LEA R4, P6, R12, R0, 0x1 ;  /* 0x000000000c047211 */ /* 0x001fc800078c08ff */
[----:B------:R-:W-:Y:S01]  /*32990*/  LEA.HI.X.SX32 R5, R12, R2, 0x1, P6 ;  /* 0x000000020c057211 */ /* 0x000fe200030f0eff */
[----:B------:R-:W-:Y:S01]  /*329a0*/  IMAD R12, R27, 0x4, R3 ;  /* 0x000000041b0c7824 */ /* 0x000fe200078e0203 */
[----:B-1----:R-:W-:-:S03]  /*329b0*/  LEA R8, P6, R3, R0, 0x1 ;  /* 0x0000000003087211 */ /* 0x002fc600078c08ff */
[----:B------:R0:W-:Y:S01]  /*329c0*/  @P5 STG.E.U16 desc[UR10][R4.64], R6 ;  /* 0x0000000604005986 */ /* 0x0001e2000c10150a */
[----:B------:R-:W-:Y:S01]  /*329d0*/  LEA.HI.X.SX32 R9, R3, R2, 0x1, P6 ;  /* 0x0000000203097211 */ /* 0x000fe200030f0eff */
[----:B------:R-:W-:-:S04]  /*329e0*/  IMAD R3, R27, 0x4, R12 ;  /* 0x000000041b037824 */ /* 0x000fc800078e020c */
[----:B------:R1:W-:Y:S01]  /*329f0*/  @P3 STG.E.U16 desc[UR10][R8.64], R10 ;  /* 0x0000000a08003986 */ /* 0x0003e2000c10150a */
[----:B0-----:R-:W-:Y:S01]  /*32a00*/  LEA R4, P6, R12, R0, 0x1 ;  /* 0x000000000c047211 */ /* 0x001fe200078c08ff */
[----:B------:R-:W-:-:S03]  /*32a10*/  IMAD R13, R27, 0x4, R3 ;  /* 0x000000041b0d7824 */ /* 0x000fc600078e0203 */
[----:B------:R-:W-:Y:S02]  /*32a20*/  LEA.HI.X.SX32 R5, R12, R2, 0x1, P6 ;  /* 0x000000020c057211 */ /* 0x000fe400030f0eff */
[----:B-1----:R-:W-:Y:S02]  /*32a30*/  LEA R8, P6, R3, R0, 0x1 ;  /* 0x0000000003087211 */ /* 0x002fe400078c08ff */
[----:B------:R-:W-:Y:S02]  /*32a40*/  ISETP.LT.AND P3, PT, R25, UR15, !P0 ;  /* 0x0000000f19007c0c */ /* 0x000fe4000c761270 */
[----:B------:R-:W-:Y:S01]  /*32a50*/  LEA.HI.X.SX32 R9, R3, R2, 0x1, P6 ;  /* 0x0000000203097211 */ /* 0x000fe200030f0eff */
[----:B------:R0:W-:Y:S01]  /*32a60*/  @P4 STG.E.U16 desc[UR10][R4.64], R18 ;  /* 0x0000001204004986 */ /* 0x0001e2000c10150a */
[----:B------:R-:W-:Y:S01]  /*32a70*/  IMAD R3, R27, 0x4, R13 ;  /* 0x000000041b037824 */ /* 0x000fe200078e020d */
[----:B------:R-:W-:Y:S02]  /*32a80*/  ISETP.LT.AND P5, PT, R16, UR15, !P0 ;  /* 0x0000000f10007c0c */ /* 0x000fe4000c7a1270 */
[----:B------:R-:W2:Y:S01]  /*32a90*/  LDL.LU R25, [R1+0x114] ;  /* 0x0001140001197983 */ /* 0x000ea20000300800 */
[----:B----4-:R-:W-:-:S03]  /*32aa0*/  ISETP.LT.AND P4, PT, R29, UR15, !P0 ;  /* 0x0000000f1d007c0c */ /* 0x010fc6000c781270 */
[----:B------:R1:W-:Y:S01]  /*32ab0*/  @P1 STG.E.U16 desc[UR10][R8.64], R14 ;  /* 0x0000000e08001986 */ /* 0x0003e2000c10150a */
[----:B-----5:R-:W-:Y:S02]  /*32ac0*/  ISETP.LT.AND P1, PT, R26, UR15, !P0 ;  /* 0x0000000f1a007c0c */ /* 0x020fe4000c721270 */
[C---:B0-----:R-:W-:Y:S01]  /*32ad0*/  LEA R4, P6, R13.reuse, R0, 0x1 ;  /* 0x000000000d047211 */ /* 0x041fe200078c08ff */
[----:B------:R-:W4:Y:S03]  /*32ae0*/  LDL.LU R29, [R1+0x118] ;  /* 0x00011800011d7983 */ /* 0x000f260000300800 */
[----:B------:R-:W-:Y:S01]  /*32af0*/  LEA.HI.X.SX32 R5, R13, R2, 0x1, P6 ;  /* 0x000000020d057211 */ /* 0x000fe200030f0eff */
[----:B------:R-:W5:Y:S01]  /*32b00*/  LDL.LU R26, [R1+0x6c] ;  /* 0x00006c00011a7983 */ /* 0x000f620000300800 */
[----:B-1----:R-:W-:Y:S02]  /*32b10*/  LEA R8, P6, R3, R0, 0x1 ;  /* 0x0000000003087211 */ /* 0x002fe400078c08ff */
[----:B------:R-:W-:-:S02]  /*32b20*/  PRMT R6, R6, 0x7632, R6 ;  /* 0x0000763206067816 */ /* 0x000fc40000000006 */
[----:B------:R-:W-:Y:S02]  /*32b30*/  LEA.HI.X.SX32 R9, R3, R2, 0x1, P6 ;  /* 0x0000000203097211 */ /* 0x000fe400030f0eff */
[----:B------:R-:W-:Y:S01]  /*32b40*/  PRMT R10, R10, 0x7632, R10 ;  /* 0x000076320a0a7816 */ /* 0x000fe2000000000a */
        /* <DEDUP_REMOVED lines=11> */
[C---:B------:R-:W-:Y:S02]  /*32c00*/  LEA R12, P6, R3.reuse, R0, 0x1 ;  /* 0x00000000030c7211 */ /* 0x040fe400078c08ff */
[----:B------:R-:W-:Y:S02]  /*32c10*/  PRMT R18, R18, 0x7632, R18 ;  /* 0x0000763212127816 */ /* 0x000fe40000000012 */
[----:B------:R-:W-:Y:S01]  /*32c20*/  LEA.HI.X.SX32 R13, R3, R2, 0x1, P6 ;  /* 0x00000002030d7211 */ /* 0x000fe200030f0eff */
[----:B------:R-:W-:Y:S02]  /*32c30*/  IMAD R3, R27, 0x4, R17 ;  /* 0x000000041b037824 */ /* 0x000fe400078e0211 */
[----:B------:R0:W-:Y:S01]  /*32c40*/  @P3 STG.E.U16 desc[UR10][R4.64], R18 ;  /* 0x0000001204003986 */ /* 0x0001e2000c10150a */
[-C--:B------:R-:W-:Y:S01]  /*32c50*/  LEA R16, P3, R17, R0.reuse, 0x1 ;  /* 0x0000000011107211 */ /* 0x080fe200078608ff */
[----:B-1----:R-:W-:Y:S01]  /*32c60*/  IMAD R9, R27, 0x4, R3 ;  /* 0x000000041b097824 */ /* 0x002fe200078e0203 */
[----:B------:R-:W-:-:S02]  /*32c70*/  LEA R20, P6, R3, R0, 0x1 ;  /* 0x0000000003147211 */ /* 0x000fc400078c08ff */
[----:B------:R-:W-:Y:S02]  /*32c80*/  PRMT R6, R14, 0x7632, R6 ;  /* 0x000076320e067816 */ /* 0x000fe40000000006 */
[-C--:B------:R-:W-:Y:S01]  /*32c90*/  LEA.HI.X.SX32 R21, R3, R2.reuse, 0x1, P6 ;  /* 0x0000000203157211 */ /* 0x080fe200030f0eff */
[----:B------:R-:W-:Y:S01]  /*32ca0*/  IMAD R3, R27, 0x4, R9 ;  /* 0x000000041b037824 */ /* 0x000fe200078e0209 */
[----:B------:R-:W-:Y:S01]  /*32cb0*/  LEA.HI.X.SX32 R17, R17, R2, 0x1, P3 ;  /* 0x0000000211117211 */ /* 0x000fe200018f0eff */
[----:B------:R1:W-:Y:S02]  /*32cc0*/  @P4 STG.E.U16 desc[UR10][R12.64], R6 ;  /* 0x000000060c004986 */ /* 0x0003e4000c10150a */
[----:B------:R-:W-:Y:S02]  /*32cd0*/  IMAD R23, R27, 0x4, R3 ;  /* 0x000000041b177824 */ /* 0x000fe400078e0203 */
[----:B------:R-:W-:Y:S01]  /*32ce0*/  @P1 STG.E.U16 desc[UR10][R16.64], R7 ;  /* 0x0000000710001986 */ /* 0x000fe2000c10150a */
[----:B0-----:R-:W-:-:S02]  /*32cf0*/  LEA R4, P1, R9, R0, 0x1 ;  /* 0x0000000009047211 */ /* 0x001fc400078208ff */
[----:B------:R-:W-:Y:S01]  /*32d00*/  ISETP.LT.AND P4, PT, R25, UR15, !P0 ;  /* 0x0000000f19007c0c */ /* 0x000fe2000c781270 */
[----:B------:R-:W-:Y:S01]  /*32d10*/  IMAD R25, R27, 0x4, R23 ;  /* 0x000000041b197824 */ /* 0x000fe200078e0217 */
[----:B------:R-:W-:Y:S02]  /*32d20*/  LEA.HI.X.SX32 R5, R9, R2, 0x1, P1 ;  /* 0x0000000209057211 */ /* 0x000fe400008f0eff */
[----:B------:R-:W-:Y:S02]  /*32d30*/  LEA R8, P1, R23, R0, 0x1 ;  /* 0x0000000017087211 */ /* 0x000fe400078208ff */
[----:B----4-:R-:W-:Y:S01]  /*32d40*/  ISETP.LT.AND P3, PT, R29, UR15, !P0 ;  /* 0x0000000f1d007c0c */ /* 0x010fe2000c761270 */
[----:B-----5:R-:W-:Y:S02]  /*32d50*/  IMAD R29, R26, R27, RZ ;  /* 0x0000001b1a1d7224 */ /* 0x020fe400078e02ff */
[----:B------:R-:W-:Y:S01]  /*32d60*/  IMAD R27, R27, 0x4, R25 ;  /* 0x000000041b1b7824 */ /* 0x000fe200078e0219 */
[----:B------:R0:W-:Y:S01]  /*32d70*/  @P2 STG.E.U16 desc[UR10][R20.64], R11 ;  /* 0x0000000b14002986 */ /* 0x0001e2000c10150a */
[----:B------:R-:W-:-:S02]  /*32d80*/  LEA.HI.X.SX32 R9, R23, R2, 0x1, P1 ;  /* 0x0000000217097211 */ /* 0x000fc400008f0eff */
[----:B-1----:R-:W-:-:S04]  /*32d90*/  LEA R12, P2, R3, R0, 0x1 ;  /* 0x00000000030c7211 */ /* 0x002fc800078408ff */
[----:B------:R-:W-:Y:S02]  /*32da0*/  LEA.HI.X.SX32 R13, R3, R2, 0x1, P2 ;  /* 0x00000002030d7211 */ /* 0x000fe400010f0eff */
[----:B0-----:R-:W-:-:S04]  /*32db0*/  LEA R20, P1, R27, R0, 0x1 ;  /* 0x000000001b147211 */ /* 0x001fc800078208ff */
[----:B------:R-:W-:Y:S02]  /*32dc0*/  LEA.HI.X.SX32 R21, R27, R2, 0x1, P1 ;  /* 0x000000021b157211 */ /* 0x000fe400008f0eff */
[----:B------:R-:W-:Y:S02]  /*32dd0*/  ISETP.LT.AND P1, PT, R26, UR15, !P0 ;  /* 0x0000000f1a007c0c */ /* 0x000fe4000c721270 */
[----:B------:R-:W-:Y:S02]  /*32de0*/  LEA R16, P6, R25, R0, 0x1 ;  /* 0x0000000019107211 */ /* 0x000fe400078c08ff */
[----:B------:R-:W-:Y:S02]  /*32df0*/  PRMT R7, R7, 0x7632, R7 ;  /* 0x0000763207077816 */ /* 0x000fe40000000007 */
[----:B------:R-:W-:Y:S02]  /*32e00*/  LEA.HI.X.SX32 R17, R25, R2, 0x1, P6 ;  /* 0x0000000219117211 */ /* 0x000fe400030f0eff */
[----:B------:R-:W-:Y:S01]  /*32e10*/  PRMT R11, R11, 0x7632, R11 ;  /* 0x000076320b0b7816 */ /* 0x000fe2000000000b */
[----:B------:R0:W-:Y:S01]  /*32e20*/  @P5 STG.E.U16 desc[UR10][R4.64], R19 ;  /* 0x0000001304005986 */ /* 0x0001e2000c10150a */
[----:B------:R-:W-:-:S03]  /*32e30*/  PRMT R10, R19, 0x7632, R10 ;  /* 0x00007632130a7816 */ /* 0x000fc6000000000a */
[----:B------:R0:W-:Y:S01]  /*32e40*/  @P4 STG.E.U16 desc[UR10][R12.64], R15 ;  /* 0x0000000f0c004986 */ /* 0x0001e2000c10150a */
[----:B------:R-:W-:-:S03]  /*32e50*/  LEA R22, P6, R29, R0, 0x1 ;  /* 0x000000001d167211 */ /* 0x000fc600078c08ff */
[----:B------:R0:W-:Y:S01]  /*32e60*/  @P3 STG.E.U16 desc[UR10][R8.64], R7 ;  /* 0x0000000708003986 */ /* 0x0001e2000c10150a */
[----:B------:R-:W-:Y:S02]  /*32e70*/  LEA.HI.X.SX32 R23, R29, R2, 0x1, P6 ;  /* 0x000000021d177211 */ /* 0x000fe400030f0eff */
[----:B---3--:R-:W-:Y:S02]  /*32e80*/  ISETP.LT.AND P2, PT, R24, UR15, !P0 ;  /* 0x0000000f18007c0c */ /* 0x008fe4000c741270 */
[----:B--2---:R-:W-:-:S11]  /*32e90*/  ISETP.LT.AND P0, PT, R28, UR15, !P0 ;  /* 0x0000000f1c007c0c */ /* 0x004fd6000c701270 */
[----:B------:R0:W-:Y:S04]  /*32ea0*/  @P2 STG.E.U16 desc[UR10][R16.64], R11 ;  /* 0x0000000b10002986 */ /* 0x0001e8000c10150a */
[----:B------:R0:W-:Y:S01]  /*32eb0*/  @P0 STG.E.U16 desc[UR10][R20.64], R10 ;  /* 0x0000000a14000986 */ /* 0x0001e2000c10150a */
[----:B------:R-:W-:Y:S05]  /*32ec0*/  @!P1 EXIT ;  /* 0x000000000000994d */ /* 0x000fea0003800000 */
[----:B0-----:R-:W-:-:S05]  /*32ed0*/  PRMT R11, R15, 0x7632, R11 ;  /* 0x000076320f0b7816 */ /* 0x001fca000000000b */
[----:B------:R-:W-:Y:S01]  /*32ee0*/  STG.E.U16 desc[UR10][R22.64], R11 ;  /* 0x0000000b16007986 */ /* 0x000fe2000c10150a */
[----:B------:R-:W-:Y:S05]  /*32ef0*/  EXIT ;  /* 0x000000000000794d */ /* 0x000fea0003800000 */
.L_x_3:
[----:B------:R-:W-:-:S00]  /*32f00*/  BRA `(.L_x_3) ;  /* 0xfffffffc00fc7947 */ /* 0x000fc0000383ffff */
[----:B------:R-:W-:-:S00]  /*32f10*/  NOP ;  /* 0x0000000000007918 */ /* 0x000fc00000000000 */
        /* <DEDUP_REMOVED lines=14> */
.L_x_4:


//--------------------- .nv.shared.matmul_kernel  --------------------------
	.section	.nv.shared.matmul_kernel,"aw",@nobits
	.sectionflags	@""
	.align	16
	.zero		1024


//--------------------- .nv.shared.reserved.0     --------------------------
	.section	.nv.shared.reserved.0,"aw",@nobits
	.weak		__nv_reservedSMEM_offset_0_alias
	.size		__nv_reservedSMEM_offset_0_alias, 0, 64
	.other		__nv_reservedSMEM_offset_0_alias,@"STO_CUDA_RESERVED_SHARED STV_DEFAULT"
__nv_reservedSMEM_offset_0_alias:
	.zero		0
	.zero		64


//--------------------- .nv.constant0.matmul_kernel --------------------------
	.section	.nv.constant0.matmul_kernel,"a",@progbits
	.sectionflags	@""
	.align	4
.nv.constant0.matmul_kernel:
	.zero		976


//--------------------- SYMBOLS --------------------------

	.type		.nv.reservedSmem.offset0,@object
	.size		.nv.reservedSmem.offset0,0x4
	.type		.nv.reservedSmem.cap,@object
	.size		.nv.reservedSmem.cap,0x4
